// Copyright (c) 2024, Jay Shah, Ganesh Bikshandi, Ying Zhang, Vijay Thakkar, Pradeep Ramani, Tri Dao.
// Splitting the different template instantiations to different files to speed up compilation.
// This file is auto-generated. See "generate_kernels.py"

#include "flash_fwd_launch_template.h"

#ifndef FLASHATTENTION_DISABLE_HDIM96
template void run_mha_fwd_<90, cutlass::bfloat16_t, 96, 96, false, true, false, true>(Flash_fwd_params &params, cudaStream_t stream);
#endif


// ===== COMPILED SASS (sm_90a) =====

	.target	sm_90a

	.elftype	@"ET_EXEC"


//--------------------- .note.nv.tkinfo           --------------------------
	.section	.note.nv.tkinfo,"",@"SHT_NOTE"
	.sectionflags	@"SHF_NOTE_NV_TKINFO"
	.tkinfo
        /*0018*/ 	.word	0x00000002
        /*0030*/ 	.string	""
        /*0030*/ 	.string	"ptxas"
        /*0030*/ 	.string	"Cuda compilation tools, release 13.0, V13.0.88"
        /*0030*/ 	.string	"Build cuda_13.0.r13.0/compiler.36424714_0"
        /*0030*/ 	.string	"-arch sm_90a -m 64 "



//--------------------- .note.nv.cuinfo           --------------------------
	.section	.note.nv.cuinfo,"",@"SHT_NOTE"
	.sectionflags	@"SHF_NOTE_NV_CUINFO"
        /*0018*/ 	.short	0x0002
        /*001a*/ 	.short	0x005a
        /*001c*/ 	.short	0x0082
	.zero		2


//--------------------- .nv.info                  --------------------------
	.section	.nv.info,"",@"SHT_CUDA_INFO"
	.align	4


	//----- nvinfo : EIATTR_REGCOUNT
	.align		4
        /*0000*/ 	.byte	0x04, 0x2f
        /*0002*/ 	.short	(.L_19 - .L_18)
	.align		4
.L_18:
        /*0004*/ 	.word	index@(_ZN7cutlass13device_kernelIN5flash11enable_sm90INS1_16FlashAttnFwdSm90INS1_25CollectiveMainloopFwdSm90ILi2EN4cute5tupleIJNS5_1CILi1EEES8_S8_EEENS6_IJNS7_ILi192EEENS7_ILi128EEENS7_ILi96EEEEEELi96ENS_10bfloat16_tEfNS_4arch4Sm90ELb1ELb0ELb0ELb1ELb1ELb1ELb0ELb0ELb1ELb1ELb0ELb0EEENS1_21CollectiveEpilogueFwdINS6_IJSA_SC_SB_EEES9_SE_SG_Li384ELb1ELb1ELb0ELb0EEENS1_36VarlenDynamicPersistentTileSchedulerILi192ELi128ELi384ELi128ELb0ELb1ELb1ELb1ELb1ELb1EEEEEEEEEvNT_6ParamsE)
        /*0008*/ 	.word	0x00000080


	//----- nvinfo : EIATTR_FRAME_SIZE
	.align		4
.L_19:
        /*000c*/ 	.byte	0x04, 0x11
        /*000e*/ 	.short	(.L_21 - .L_20)
	.align		4
.L_20:
        /*0010*/ 	.word	index@(_ZN7cutlass13device_kernelIN5flash11enable_sm90INS1_16FlashAttnFwdSm90INS1_25CollectiveMainloopFwdSm90ILi2EN4cute5tupleIJNS5_1CILi1EEES8_S8_EEENS6_IJNS7_ILi192EEENS7_ILi128EEENS7_ILi96EEEEEELi96ENS_10bfloat16_tEfNS_4arch4Sm90ELb1ELb0ELb0ELb1ELb1ELb1ELb0ELb0ELb1ELb1ELb0ELb0EEENS1_21CollectiveEpilogueFwdINS6_IJSA_SC_SB_EEES9_SE_SG_Li384ELb1ELb1ELb0ELb0EEENS1_36VarlenDynamicPersistentTileSchedulerILi192ELi128ELi384ELi128ELb0ELb1ELb1ELb1ELb1ELb1EEEEEEEEEvNT_6ParamsE)
        /*0014*/ 	.word	0x00000088


	//----- nvinfo : EIATTR_REGCOUNT
	.align		4
.L_21:
        /*0018*/ 	.byte	0x04, 0x2f
        /*001a*/ 	.short	(.L_23 - .L_22)
	.align		4
.L_22:
        /*001c*/ 	.word	index@(_ZN7cutlass13device_kernelIN5flash11enable_sm90INS1_16FlashAttnFwdSm90INS1_25CollectiveMainloopFwdSm90ILi2EN4cute5tupleIJNS5_1CILi1EEES8_S8_EEENS6_IJNS7_ILi192EEENS7_ILi128EEENS7_ILi96EEEEEELi96ENS_10bfloat16_tEfNS_4arch4Sm90ELb1ELb0ELb0ELb1ELb1ELb0ELb0ELb0ELb1ELb1ELb0ELb0EEENS1_21CollectiveEpilogueFwdINS6_IJSA_SC_SB_EEES9_SE_SG_Li384ELb1ELb1ELb0ELb0EEENS1_36VarlenDynamicPersistentTileSchedulerILi192ELi128ELi384ELi128ELb0ELb1ELb1ELb1ELb1ELb1EEEEEEEEEvNT_6ParamsE)
        /*0020*/ 	.word	0x00000080


	//----- nvinfo : EIATTR_FRAME_SIZE
	.align		4
.L_23:
        /*0024*/ 	.byte	0x04, 0x11
        /*0026*/ 	.short	(.L_25 - .L_24)
	.align		4
.L_24:
        /*0028*/ 	.word	index@(_ZN7cutlass13device_kernelIN5flash11enable_sm90INS1_16FlashAttnFwdSm90INS1_25CollectiveMainloopFwdSm90ILi2EN4cute5tupleIJNS5_1CILi1EEES8_S8_EEENS6_IJNS7_ILi192EEENS7_ILi128EEENS7_ILi96EEEEEELi96ENS_10bfloat16_tEfNS_4arch4Sm90ELb1ELb0ELb0ELb1ELb1ELb0ELb0ELb0ELb1ELb1ELb0ELb0EEENS1_21CollectiveEpilogueFwdINS6_IJSA_SC_SB_EEES9_SE_SG_Li384ELb1ELb1ELb0ELb0EEENS1_36VarlenDynamicPersistentTileSchedulerILi192ELi128ELi384ELi128ELb0ELb1ELb1ELb1ELb1ELb1EEEEEEEEEvNT_6ParamsE)
        /*002c*/ 	.word	0x00000040


	//----- nvinfo : EIATTR_REGCOUNT
	.align		4
.L_25:
        /*0030*/ 	.byte	0x04, 0x2f
        /*0032*/ 	.short	(.L_27 - .L_26)
	.align		4
.L_26:
        /*0034*/ 	.word	index@(_ZN7cutlass13device_kernelIN5flash11enable_sm90INS1_16FlashAttnFwdSm90INS1_25CollectiveMainloopFwdSm90ILi2EN4cute5tupleIJNS5_1CILi1EEES8_S8_EEENS6_IJNS7_ILi192EEENS7_ILi128EEENS7_ILi96EEEEEELi96ENS_10bfloat16_tEfNS_4arch4Sm90ELb1ELb0ELb0ELb0ELb1ELb0ELb0ELb0ELb1ELb1ELb0ELb0EEENS1_21CollectiveEpilogueFwdINS6_IJSA_SC_SB_EEES9_SE_SG_Li384ELb0ELb1ELb0ELb0EEENS1_30DynamicPersistentTileSchedulerILi384ELi128ELb0ELb1ELb1EEEEEEEEEvNT_6ParamsE)
        /*0038*/ 	.word	0x00000080


	//----- nvinfo : EIATTR_FRAME_SIZE
	.align		4
.L_27:
        /*003c*/ 	.byte	0x04, 0x11
        /*003e*/ 	.short	(.L_29 - .L_28)
	.align		4
.L_28:
        /*0040*/ 	.word	index@(_ZN7cutlass13device_kernelIN5flash11enable_sm90INS1_16FlashAttnFwdSm90INS1_25CollectiveMainloopFwdSm90ILi2EN4cute5tupleIJNS5_1CILi1EEES8_S8_EEENS6_IJNS7_ILi192EEENS7_ILi128EEENS7_ILi96EEEEEELi96ENS_10bfloat16_tEfNS_4arch4Sm90ELb1ELb0ELb0ELb0ELb1ELb0ELb0ELb0ELb1ELb1ELb0ELb0EEENS1_21CollectiveEpilogueFwdINS6_IJSA_SC_SB_EEES9_SE_SG_Li384ELb0ELb1ELb0ELb0EEENS1_30DynamicPersistentTileSchedulerILi384ELi128ELb0ELb1ELb1EEEEEEEEEvNT_6ParamsE)
        /*0044*/ 	.word	0x00000018


	//----- nvinfo : EIATTR_REGCOUNT
	.align		4
.L_29:
        /*0048*/ 	.byte	0x04, 0x2f
        /*004a*/ 	.short	(.L_31 - .L_30)
	.align		4
.L_30:
        /*004c*/ 	.word	index@(_ZN7cutlass13device_kernelIN5flash11enable_sm90INS1_16FlashAttnFwdSm90INS1_25CollectiveMainloopFwdSm90ILi2EN4cute5tupleIJNS5_1CILi1EEES8_S8_EEENS6_IJNS7_ILi192EEENS7_ILi128EEENS7_ILi96EEEEEELi96ENS_10bfloat16_tEfNS_4arch4Sm90ELb0ELb1ELb0ELb1ELb1ELb1ELb0ELb0ELb1ELb1ELb0ELb0EEENS1_21CollectiveEpilogueFwdINS6_IJSA_SC_SB_EEES9_SE_SG_Li384ELb1ELb1ELb0ELb0EEENS1_36VarlenDynamicPersistentTileSchedulerILi192ELi128ELi384ELi128ELb0ELb1ELb1ELb1ELb0ELb1EEEEEEEEEvNT_6ParamsE)
        /*0050*/ 	.word	0x00000080


	//----- nvinfo : EIATTR_FRAME_SIZE
	.align		4
.L_31:
        /*0054*/ 	.byte	0x04, 0x11
        /*0056*/ 	.short	(.L_33 - .L_32)
	.align		4
.L_32:
        /*0058*/ 	.word	index@(_ZN7cutlass13device_kernelIN5flash11enable_sm90INS1_16FlashAttnFwdSm90INS1_25CollectiveMainloopFwdSm90ILi2EN4cute5tupleIJNS5_1CILi1EEES8_S8_EEENS6_IJNS7_ILi192EEENS7_ILi128EEENS7_ILi96EEEEEELi96ENS_10bfloat16_tEfNS_4arch4Sm90ELb0ELb1ELb0ELb1ELb1ELb1ELb0ELb0ELb1ELb1ELb0ELb0EEENS1_21CollectiveEpilogueFwdINS6_IJSA_SC_SB_EEES9_SE_SG_Li384ELb1ELb1ELb0ELb0EEENS1_36VarlenDynamicPersistentTileSchedulerILi192ELi128ELi384ELi128ELb0ELb1ELb1ELb1ELb0ELb1EEEEEEEEEvNT_6ParamsE)
        /*005c*/ 	.word	0x00000080


	//----- nvinfo : EIATTR_REGCOUNT
	.align		4
.L_33:
        /*0060*/ 	.byte	0x04, 0x2f
        /*0062*/ 	.short	(.L_35 - .L_34)
	.align		4
.L_34:
        /*0064*/ 	.word	index@(_ZN7cutlass13device_kernelIN5flash11enable_sm90INS1_16FlashAttnFwdSm90INS1_25CollectiveMainloopFwdSm90ILi2EN4cute5tupleIJNS5_1CILi1EEES8_S8_EEENS6_IJNS7_ILi192EEENS7_ILi128EEENS7_ILi96EEEEEELi96ENS_10bfloat16_tEfNS_4arch4Sm90ELb0ELb1ELb0ELb1ELb1ELb0ELb0ELb0ELb1ELb1ELb0ELb0EEENS1_21CollectiveEpilogueFwdINS6_IJSA_SC_SB_EEES9_SE_SG_Li384ELb1ELb1ELb0ELb0EEENS1_36VarlenDynamicPersistentTileSchedulerILi192ELi128ELi384ELi128ELb0ELb1ELb1ELb1ELb0ELb1EEEEEEEEEvNT_6ParamsE)
        /*0068*/ 	.word	0x00000080


	//----- nvinfo : EIATTR_FRAME_SIZE
	.align		4
.L_35:
        /*006c*/ 	.byte	0x04, 0x11
        /*006e*/ 	.short	(.L_37 - .L_36)
	.align		4
.L_36:
        /*0070*/ 	.word	index@(_ZN7cutlass13device_kernelIN5flash11enable_sm90INS1_16FlashAttnFwdSm90INS1_25CollectiveMainloopFwdSm90ILi2EN4cute5tupleIJNS5_1CILi1EEES8_S8_EEENS6_IJNS7_ILi192EEENS7_ILi128EEENS7_ILi96EEEEEELi96ENS_10bfloat16_tEfNS_4arch4Sm90ELb0ELb1ELb0ELb1ELb1ELb0ELb0ELb0ELb1ELb1ELb0ELb0EEENS1_21CollectiveEpilogueFwdINS6_IJSA_SC_SB_EEES9_SE_SG_Li384ELb1ELb1ELb0ELb0EEENS1_36VarlenDynamicPersistentTileSchedulerILi192ELi128ELi384ELi128ELb0ELb1ELb1ELb1ELb0ELb1EEEEEEEEEvNT_6ParamsE)
        /*0074*/ 	.word	0x00000030


	//----- nvinfo : EIATTR_REGCOUNT
	.align		4
.L_37:
        /*0078*/ 	.byte	0x04, 0x2f
        /*007a*/ 	.short	(.L_39 - .L_38)
	.align		4
.L_38:
        /*007c*/ 	.word	index@(_ZN7cutlass13device_kernelIN5flash11enable_sm90INS1_16FlashAttnFwdSm90INS1_25CollectiveMainloopFwdSm90ILi2EN4cute5tupleIJNS5_1CILi1EEES8_S8_EEENS6_IJNS7_ILi192EEENS7_ILi128EEENS7_ILi96EEEEEELi96ENS_10bfloat16_tEfNS_4arch4Sm90ELb0ELb1ELb0ELb0ELb1ELb0ELb0ELb0ELb1ELb1ELb0ELb0EEENS1_21CollectiveEpilogueFwdINS6_IJSA_SC_SB_EEES9_SE_SG_Li384ELb0ELb1ELb0ELb0EEENS1_30DynamicPersistentTileSchedulerILi384ELi128ELb0ELb1ELb1EEEEEEEEEvNT_6ParamsE)
        /*0080*/ 	.word	0x00000080


	//----- nvinfo : EIATTR_FRAME_SIZE
	.align		4
.L_39:
        /*0084*/ 	.byte	0x04, 0x11
        /*0086*/ 	.short	(.L_41 - .L_40)
	.align		4
.L_40:
        /*0088*/ 	.word	index@(_ZN7cutlass13device_kernelIN5flash11enable_sm90INS1_16FlashAttnFwdSm90INS1_25CollectiveMainloopFwdSm90ILi2EN4cute5tupleIJNS5_1CILi1EEES8_S8_EEENS6_IJNS7_ILi192EEENS7_ILi128EEENS7_ILi96EEEEEELi96ENS_10bfloat16_tEfNS_4arch4Sm90ELb0ELb1ELb0ELb0ELb1ELb0ELb0ELb0ELb1ELb1ELb0ELb0EEENS1_21CollectiveEpilogueFwdINS6_IJSA_SC_SB_EEES9_SE_SG_Li384ELb0ELb1ELb0ELb0EEENS1_30DynamicPersistentTileSchedulerILi384ELi128ELb0ELb1ELb1EEEEEEEEEvNT_6ParamsE)
        /*008c*/ 	.word	0x00000018


	//----- nvinfo : EIATTR_REGCOUNT
	.align		4
.L_41:
        /*0090*/ 	.byte	0x04, 0x2f
        /*0092*/ 	.short	(.L_43 - .L_42)
	.align		4
.L_42:
        /*0094*/ 	.word	index@(_ZN7cutlass13device_kernelIN5flash11enable_sm90INS1_16FlashAttnFwdSm90INS1_25CollectiveMainloopFwdSm90ILi2EN4cute5tupleIJNS5_1CILi1EEES8_S8_EEENS6_IJNS7_ILi192EEENS7_ILi128EEENS7_ILi96EEEEEELi96ENS_10bfloat16_tEfNS_4arch4Sm90ELb0ELb0ELb0ELb1ELb1ELb1ELb0ELb0ELb1ELb1ELb0ELb0EEENS1_21CollectiveEpilogueFwdINS6_IJSA_SC_SB_EEES9_SE_SG_Li384ELb1ELb1ELb0ELb0EEENS1_36VarlenDynamicPersistentTileSchedulerILi192ELi128ELi384ELi128ELb0ELb1ELb1ELb0ELb1ELb1EEEEEEEEEvNT_6ParamsE)
        /*0098*/ 	.word	0x00000080


	//----- nvinfo : EIATTR_FRAME_SIZE
	.align		4
.L_43:
        /*009c*/ 	.byte	0x04, 0x11
        /*009e*/ 	.short	(.L_45 - .L_44)
	.align		4
.L_44:
        /*00a0*/ 	.word	index@(_ZN7cutlass13device_kernelIN5flash11enable_sm90INS1_16FlashAttnFwdSm90INS1_25CollectiveMainloopFwdSm90ILi2EN4cute5tupleIJNS5_1CILi1EEES8_S8_EEENS6_IJNS7_ILi192EEENS7_ILi128EEENS7_ILi96EEEEEELi96ENS_10bfloat16_tEfNS_4arch4Sm90ELb0ELb0ELb0ELb1ELb1ELb1ELb0ELb0ELb1ELb1ELb0ELb0EEENS1_21CollectiveEpilogueFwdINS6_IJSA_SC_SB_EEES9_SE_SG_Li384ELb1ELb1ELb0ELb0EEENS1_36VarlenDynamicPersistentTileSchedulerILi192ELi128ELi384ELi128ELb0ELb1ELb1ELb0ELb1ELb1EEEEEEEEEvNT_6ParamsE)
        /*00a4*/ 	.word	0x00000098


	//----- nvinfo : EIATTR_REGCOUNT
	.align		4
.L_45:
        /*00a8*/ 	.byte	0x04, 0x2f
        /*00aa*/ 	.short	(.L_47 - .L_46)
	.align		4
.L_46:
        /*00ac*/ 	.word	index@(_ZN7cutlass13device_kernelIN5flash11enable_sm90INS1_16FlashAttnFwdSm90INS1_25CollectiveMainloopFwdSm90ILi2EN4cute5tupleIJNS5_1CILi1EEES8_S8_EEENS6_IJNS7_ILi192EEENS7_ILi128EEENS7_ILi96EEEEEELi96ENS_10bfloat16_tEfNS_4arch4Sm90ELb0ELb0ELb0ELb1ELb1ELb0ELb0ELb0ELb1ELb1ELb0ELb0EEENS1_21CollectiveEpilogueFwdINS6_IJSA_SC_SB_EEES9_SE_SG_Li384ELb1ELb1ELb0ELb0EEENS1_36VarlenDynamicPersistentTileSchedulerILi192ELi128ELi384ELi128ELb0ELb1ELb1ELb0ELb1ELb1EEEEEEEEEvNT_6ParamsE)
        /*00b0*/ 	.word	0x00000080


	//----- nvinfo : EIATTR_FRAME_SIZE
	.align		4
.L_47:
        /*00b4*/ 	.byte	0x04, 0x11
        /*00b6*/ 	.short	(.L_49 - .L_48)
	.align		4
.L_48:
        /*00b8*/ 	.word	index@(_ZN7cutlass13device_kernelIN5flash11enable_sm90INS1_16FlashAttnFwdSm90INS1_25CollectiveMainloopFwdSm90ILi2EN4cute5tupleIJNS5_1CILi1EEES8_S8_EEENS6_IJNS7_ILi192EEENS7_ILi128EEENS7_ILi96EEEEEELi96ENS_10bfloat16_tEfNS_4arch4Sm90ELb0ELb0ELb0ELb1ELb1ELb0ELb0ELb0ELb1ELb1ELb0ELb0EEENS1_21CollectiveEpilogueFwdINS6_IJSA_SC_SB_EEES9_SE_SG_Li384ELb1ELb1ELb0ELb0EEENS1_36VarlenDynamicPersistentTileSchedulerILi192ELi128ELi384ELi128ELb0ELb1ELb1ELb0ELb1ELb1EEEEEEEEEvNT_6ParamsE)
        /*00bc*/ 	.word	0x00000040


	//----- nvinfo : EIATTR_REGCOUNT
	.align		4
.L_49:
        /*00c0*/ 	.byte	0x04, 0x2f
        /*00c2*/ 	.short	(.L_51 - .L_50)
	.align		4
.L_50:
        /*00c4*/ 	.word	index@(_ZN7cutlass13device_kernelIN5flash11enable_sm90INS1_16FlashAttnFwdSm90INS1_25CollectiveMainloopFwdSm90ILi2EN4cute5tupleIJNS5_1CILi1EEES8_S8_EEENS6_IJNS7_ILi192EEENS7_ILi128EEENS7_ILi96EEEEEELi96ENS_10bfloat16_tEfNS_4arch4Sm90ELb0ELb0ELb0ELb0ELb1ELb0ELb0ELb0ELb1ELb1ELb0ELb0EEENS1_21CollectiveEpilogueFwdINS6_IJSA_SC_SB_EEES9_SE_SG_Li384ELb0ELb1ELb0ELb0EEENS1_29StaticPersistentTileSchedulerILb0EEEEEEEEEvNT_6ParamsE)
        /*00c8*/ 	.word	0x00000080


	//----- nvinfo : EIATTR_FRAME_SIZE
	.align		4
.L_51:
        /*00cc*/ 	.byte	0x04, 0x11
        /*00ce*/ 	.short	(.L_53 - .L_52)
	.align		4
.L_52:
        /*00d0*/ 	.word	index@(_ZN7cutlass13device_kernelIN5flash11enable_sm90INS1_16FlashAttnFwdSm90INS1_25CollectiveMainloopFwdSm90ILi2EN4cute5tupleIJNS5_1CILi1EEES8_S8_EEENS6_IJNS7_ILi192EEENS7_ILi128EEENS7_ILi96EEEEEELi96ENS_10bfloat16_tEfNS_4arch4Sm90ELb0ELb0ELb0ELb0ELb1ELb0ELb0ELb0ELb1ELb1ELb0ELb0EEENS1_21CollectiveEpilogueFwdINS6_IJSA_SC_SB_EEES9_SE_SG_Li384ELb0ELb1ELb0ELb0EEENS1_29StaticPersistentTileSchedulerILb0EEEEEEEEEvNT_6ParamsE)
        /*00d4*/ 	.word	0x00000018


	//----- nvinfo : EIATTR_MIN_STACK_SIZE
	.align		4
.L_53:
        /*00d8*/ 	.byte	0x04, 0x12
        /*00da*/ 	.short	(.L_55 - .L_54)
	.align		4
.L_54:
        /*00dc*/ 	.word	index@(_ZN7cutlass13device_kernelIN5flash11enable_sm90INS1_16FlashAttnFwdSm90INS1_25CollectiveMainloopFwdSm90ILi2EN4cute5tupleIJNS5_1CILi1EEES8_S8_EEENS6_IJNS7_ILi192EEENS7_ILi128EEENS7_ILi96EEEEEELi96ENS_10bfloat16_tEfNS_4arch4Sm90ELb0ELb0ELb0ELb0ELb1ELb0ELb0ELb0ELb1ELb1ELb0ELb0EEENS1_21CollectiveEpilogueFwdINS6_IJSA_SC_SB_EEES9_SE_SG_Li384ELb0ELb1ELb0ELb0EEENS1_29StaticPersistentTileSchedulerILb0EEEEEEEEEvNT_6ParamsE)
        /*00e0*/ 	.word	0x00000018


	//----- nvinfo : EIATTR_MIN_STACK_SIZE
	.align		4
.L_55:
        /*00e4*/ 	.byte	0x04, 0x12
        /*00e6*/ 	.short	(.L_57 - .L_56)
	.align		4
.L_56:
        /*00e8*/ 	.word	index@(_ZN7cutlass13device_kernelIN5flash11enable_sm90INS1_16FlashAttnFwdSm90INS1_25CollectiveMainloopFwdSm90ILi2EN4cute5tupleIJNS5_1CILi1EEES8_S8_EEENS6_IJNS7_ILi192EEENS7_ILi128EEENS7_ILi96EEEEEELi96ENS_10bfloat16_tEfNS_4arch4Sm90ELb0ELb0ELb0ELb1ELb1ELb0ELb0ELb0ELb1ELb1ELb0ELb0EEENS1_21CollectiveEpilogueFwdINS6_IJSA_SC_SB_EEES9_SE_SG_Li384ELb1ELb1ELb0ELb0EEENS1_36VarlenDynamicPersistentTileSchedulerILi192ELi128ELi384ELi128ELb0ELb1ELb1ELb0ELb1ELb1EEEEEEEEEvNT_6ParamsE)
        /*00ec*/ 	.word	0x00000040


	//----- nvinfo : EIATTR_MIN_STACK_SIZE
	.align		4
.L_57:
        /*00f0*/ 	.byte	0x04, 0x12
        /*00f2*/ 	.short	(.L_59 - .L_58)
	.align		4
.L_58:
        /*00f4*/ 	.word	index@(_ZN7cutlass13device_kernelIN5flash11enable_sm90INS1_16FlashAttnFwdSm90INS1_25CollectiveMainloopFwdSm90ILi2EN4cute5tupleIJNS5_1CILi1EEES8_S8_EEENS6_IJNS7_ILi192EEENS7_ILi128EEENS7_ILi96EEEEEELi96ENS_10bfloat16_tEfNS_4arch4Sm90ELb0ELb0ELb0ELb1ELb1ELb1ELb0ELb0ELb1ELb1ELb0ELb0EEENS1_21CollectiveEpilogueFwdINS6_IJSA_SC_SB_EEES9_SE_SG_Li384ELb1ELb1ELb0ELb0EEENS1_36VarlenDynamicPersistentTileSchedulerILi192ELi128ELi384ELi128ELb0ELb1ELb1ELb0ELb1ELb1EEEEEEEEEvNT_6ParamsE)
        /*00f8*/ 	.word	0x00000098


	//----- nvinfo : EIATTR_MIN_STACK_SIZE
	.align		4
.L_59:
        /*00fc*/ 	.byte	0x04, 0x12
        /*00fe*/ 	.short	(.L_61 - .L_60)
	.align		4
.L_60:
        /*0100*/ 	.word	index@(_ZN7cutlass13device_kernelIN5flash11enable_sm90INS1_16FlashAttnFwdSm90INS1_25CollectiveMainloopFwdSm90ILi2EN4cute5tupleIJNS5_1CILi1EEES8_S8_EEENS6_IJNS7_ILi192EEENS7_ILi128EEENS7_ILi96EEEEEELi96ENS_10bfloat16_tEfNS_4arch4Sm90ELb0ELb1ELb0ELb0ELb1ELb0ELb0ELb0ELb1ELb1ELb0ELb0EEENS1_21CollectiveEpilogueFwdINS6_IJSA_SC_SB_EEES9_SE_SG_Li384ELb0ELb1ELb0ELb0EEENS1_30DynamicPersistentTileSchedulerILi384ELi128ELb0ELb1ELb1EEEEEEEEEvNT_6ParamsE)
        /*0104*/ 	.word	0x00000018


	//----- nvinfo : EIATTR_MIN_STACK_SIZE
	.align		4
.L_61:
        /*0108*/ 	.byte	0x04, 0x12
        /*010a*/ 	.short	(.L_63 - .L_62)
	.align		4
.L_62:
        /*010c*/ 	.word	index@(_ZN7cutlass13device_kernelIN5flash11enable_sm90INS1_16FlashAttnFwdSm90INS1_25CollectiveMainloopFwdSm90ILi2EN4cute5tupleIJNS5_1CILi1EEES8_S8_EEENS6_IJNS7_ILi192EEENS7_ILi128EEENS7_ILi96EEEEEELi96ENS_10bfloat16_tEfNS_4arch4Sm90ELb0ELb1ELb0ELb1ELb1ELb0ELb0ELb0ELb1ELb1ELb0ELb0EEENS1_21CollectiveEpilogueFwdINS6_IJSA_SC_SB_EEES9_SE_SG_Li384ELb1ELb1ELb0ELb0EEENS1_36VarlenDynamicPersistentTileSchedulerILi192ELi128ELi384ELi128ELb0ELb1ELb1ELb1ELb0ELb1EEEEEEEEEvNT_6ParamsE)
        /*0110*/ 	.word	0x00000030


	//----- nvinfo : EIATTR_MIN_STACK_SIZE
	.align		4
.L_63:
        /*0114*/ 	.byte	0x04, 0x12
        /*0116*/ 	.short	(.L_65 - .L_64)
	.align		4
.L_64:
        /*0118*/ 	.word	index@(_ZN7cutlass13device_kernelIN5flash11enable_sm90INS1_16FlashAttnFwdSm90INS1_25CollectiveMainloopFwdSm90ILi2EN4cute5tupleIJNS5_1CILi1EEES8_S8_EEENS6_IJNS7_ILi192EEENS7_ILi128EEENS7_ILi96EEEEEELi96ENS_10bfloat16_tEfNS_4arch4Sm90ELb0ELb1ELb0ELb1ELb1ELb1ELb0ELb0ELb1ELb1ELb0ELb0EEENS1_21CollectiveEpilogueFwdINS6_IJSA_SC_SB_EEES9_SE_SG_Li384ELb1ELb1ELb0ELb0EEENS1_36VarlenDynamicPersistentTileSchedulerILi192ELi128ELi384ELi128ELb0ELb1ELb1ELb1ELb0ELb1EEEEEEEEEvNT_6ParamsE)
        /*011c*/ 	.word	0x00000080


	//----- nvinfo : EIATTR_MIN_STACK_SIZE
	.align		4
.L_65:
        /*0120*/ 	.byte	0x04, 0x12
        /*0122*/ 	.short	(.L_67 - .L_66)
	.align		4
.L_66:
        /*0124*/ 	.word	index@(_ZN7cutlass13device_kernelIN5flash11enable_sm90INS1_16FlashAttnFwdSm90INS1_25CollectiveMainloopFwdSm90ILi2EN4cute5tupleIJNS5_1CILi1EEES8_S8_EEENS6_IJNS7_ILi192EEENS7_ILi128EEENS7_ILi96EEEEEELi96ENS_10bfloat16_tEfNS_4arch4Sm90ELb1ELb0ELb0ELb0ELb1ELb0ELb0ELb0ELb1ELb1ELb0ELb0EEENS1_21CollectiveEpilogueFwdINS6_IJSA_SC_SB_EEES9_SE_SG_Li384ELb0ELb1ELb0ELb0EEENS1_30DynamicPersistentTileSchedulerILi384ELi128ELb0ELb1ELb1EEEEEEEEEvNT_6ParamsE)
        /*0128*/ 	.word	0x00000018


	//----- nvinfo : EIATTR_MIN_STACK_SIZE
	.align		4
.L_67:
        /*012c*/ 	.byte	0x04, 0x12
        /*012e*/ 	.short	(.L_69 - .L_68)
	.align		4
.L_68:
        /*0130*/ 	.word	index@(_ZN7cutlass13device_kernelIN5flash11enable_sm90INS1_16FlashAttnFwdSm90INS1_25CollectiveMainloopFwdSm90ILi2EN4cute5tupleIJNS5_1CILi1EEES8_S8_EEENS6_IJNS7_ILi192EEENS7_ILi128EEENS7_ILi96EEEEEELi96ENS_10bfloat16_tEfNS_4arch4Sm90ELb1ELb0ELb0ELb1ELb1ELb0ELb0ELb0ELb1ELb1ELb0ELb0EEENS1_21CollectiveEpilogueFwdINS6_IJSA_SC_SB_EEES9_SE_SG_Li384ELb1ELb1ELb0ELb0EEENS1_36VarlenDynamicPersistentTileSchedulerILi192ELi128ELi384ELi128ELb0ELb1ELb1ELb1ELb1ELb1EEEEEEEEEvNT_6ParamsE)
        /*0134*/ 	.word	0x00000040


	//----- nvinfo : EIATTR_MIN_STACK_SIZE
	.align		4
.L_69:
        /*0138*/ 	.byte	0x04, 0x12
        /*013a*/ 	.short	(.L_71 - .L_70)
	.align		4
.L_70:
        /*013c*/ 	.word	index@(_ZN7cutlass13device_kernelIN5flash11enable_sm90INS1_16FlashAttnFwdSm90INS1_25CollectiveMainloopFwdSm90ILi2EN4cute5tupleIJNS5_1CILi1EEES8_S8_EEENS6_IJNS7_ILi192EEENS7_ILi128EEENS7_ILi96EEEEEELi96ENS_10bfloat16_tEfNS_4arch4Sm90ELb1ELb0ELb0ELb1ELb1ELb1ELb0ELb0ELb1ELb1ELb0ELb0EEENS1_21CollectiveEpilogueFwdINS6_IJSA_SC_SB_EEES9_SE_SG_Li384ELb1ELb1ELb0ELb0EEENS1_36VarlenDynamicPersistentTileSchedulerILi192ELi128ELi384ELi128ELb0ELb1ELb1ELb1ELb1ELb1EEEEEEEEEvNT_6ParamsE)
        /*0140*/ 	.word	0x00000088
.L_71:


//--------------------- .nv.compat                --------------------------
	.section	.nv.compat,"",@"SHT_CUDA_COMPAT_INFO"
	.align	4
        /*0000*/ 	.byte	0x02, 0x09, 0x01, 0x00, 0x02, 0x02, 0x04, 0x00, 0x02, 0x05, 0x05, 0x00, 0x03, 0x07, 0x01, 0x01
        /*0010*/ 	.byte	0x02, 0x03, 0x01, 0x00, 0x02, 0x06, 0x01, 0x00, 0x04, 0x0b, 0x08, 0x00, 0x00, 0x00, 0x00, 0x00
        /*0020*/ 	.byte	0x00, 0x00, 0x00, 0x00


//--------------------- .nv.info._ZN7cutlass13device_kernelIN5flash11enable_sm90INS1_16FlashAttnFwdSm90INS1_25CollectiveMainloopFwdSm90ILi2EN4cute5tupleIJNS5_1CILi1EEES8_S8_EEENS6_IJNS7_ILi192EEENS7_ILi128EEENS7_ILi96EEEEEELi96ENS_10bfloat16_tEfNS_4arch4Sm90ELb0ELb0ELb0ELb0ELb1ELb0ELb0ELb0ELb1ELb1ELb0ELb0EEENS1_21CollectiveEpilogueFwdINS6_IJSA_SC_SB_EEES9_SE_SG_Li384ELb0ELb1ELb0ELb0EEENS1_29StaticPersistentTileSchedulerILb0EEEEEEEEEvNT_6ParamsE --------------------------
	.section	.nv.info._ZN7cutlass13device_kernelIN5flash11enable_sm90INS1_16FlashAttnFwdSm90INS1_25CollectiveMainloopFwdSm90ILi2EN4cute5tupleIJNS5_1CILi1EEES8_S8_EEENS6_IJNS7_ILi192EEENS7_ILi128EEENS7_ILi96EEEEEELi96ENS_10bfloat16_tEfNS_4arch4Sm90ELb0ELb0ELb0ELb0ELb1ELb0ELb0ELb0ELb1ELb1ELb0ELb0EEENS1_21CollectiveEpilogueFwdINS6_IJSA_SC_SB_EEES9_SE_SG_Li384ELb0ELb1ELb0ELb0EEENS1_29StaticPersistentTileSchedulerILb0EEEEEEEEEvNT_6ParamsE,"",@"SHT_CUDA_INFO"
	.sectionflags	@""
	.align	4


	//----- nvinfo : EIATTR_CUDA_API_VERSION
	.align		4
        /*0000*/ 	.byte	0x04, 0x37
        /*0002*/ 	.short	(.L_73 - .L_72)
.L_72:
        /*0004*/ 	.word	0x00000082


	//----- nvinfo : EIATTR_KPARAM_INFO
	.align		4
.L_73:
        /*0008*/ 	.byte	0x04, 0x17
        /*000a*/ 	.short	(.L_75 - .L_74)
.L_74:
        /*000c*/ 	.word	0x00000000
        /*0010*/ 	.short	0x0000
        /*0012*/ 	.short	0x0070
        /*0014*/ 	.byte	0x00, 0xf0, 0x01, 0x28


	//----- nvinfo : EIATTR_SPARSE_MMA_MASK
	.align		4
.L_75:
        /*0018*/ 	.byte	0x03, 0x50
        /*001a*/ 	.short	0x0000


	//----- nvinfo : EIATTR_MAXREG_COUNT
	.align		4
        /*001c*/ 	.byte	0x03, 0x1b
        /*001e*/ 	.short	0x0080


	//----- nvinfo : EIATTR_NUM_BARRIERS
	.align		4
        /*0020*/ 	.byte	0x02, 0x4c
        /*0022*/ 	.byte	0x10
	.zero		1


	//----- nvinfo : EIATTR_EXTERNS
	.align		4
        /*0024*/ 	.byte	0x04, 0x0f
        /*0026*/ 	.short	(.L_77 - .L_76)


	//   ....[0]....
	.align		4
.L_76:
        /*0028*/ 	.word	index@(__assertfail)


	//----- nvinfo : EIATTR_ANNOTATIONS
	.align		4
.L_77:
        /*002c*/ 	.byte	0x04, 0x55
        /*002e*/ 	.short	(.L_79 - .L_78)


	//   ....[0]....
.L_78:
        /*0030*/ 	.word	0x00000001
        /*0034*/ 	.byte	0xf0, 0x72, 0x00, 0x00, 0x01, 0x00, 0x00, 0x00, 0x20, 0x73, 0x00, 0x00, 0x01, 0x00, 0x00, 0x00
        /*0044*/ 	.byte	0x10, 0x75, 0x00, 0x00, 0x01, 0x00, 0x00, 0x00, 0xa0, 0x76, 0x00, 0x00, 0x01, 0x00, 0x00, 0x00
        /*0054*/ 	.byte	0xb0, 0x7a, 0x00, 0x00, 0x01, 0x00, 0x00, 0x00, 0x20, 0x7b, 0x00, 0x00, 0x01, 0x00, 0x00, 0x00
        /*0064*/ 	.byte	0x30, 0x86, 0x00, 0x00, 0x01, 0x00, 0x00, 0x00, 0xc0, 0x8e, 0x00, 0x00, 0x01, 0x00, 0x00, 0x00
        /*0074*/ 	.byte	0xb0, 0x90, 0x00, 0x00, 0x01, 0x00, 0x00, 0x00, 0xe0, 0x90, 0x00, 0x00, 0x01, 0x00, 0x00, 0x00
        /*0084*/ 	.byte	0xf0, 0x90, 0x00, 0x00, 0x01, 0x00, 0x00, 0x00, 0x10, 0xa4, 0x00, 0x00, 0x01, 0x00, 0x00, 0x00
        /*0094*/ 	.byte	0x50, 0xa4, 0x00, 0x00, 0x01, 0x00, 0x00, 0x00, 0xc0, 0xa4, 0x00, 0x00, 0x01, 0x00, 0x00, 0x00
        /*00a4*/ 	.byte	0xe0, 0xa4, 0x00, 0x00


	//----- nvinfo : EIATTR_MERCURY_ISA_VERSION
	.align		4
.L_79:
        /*00a8*/ 	.byte	0x03, 0x5f
        /*00aa*/ 	.short	0x0101


	//----- nvinfo : EIATTR_INT_WARP_WIDE_INSTR_OFFSETS
	.align		4
        /*00ac*/ 	.byte	0x04, 0x31
        /*00ae*/ 	.short	(.L_81 - .L_80)


	//   ....[0]....
.L_80:
        /*00b0*/ 	.word	0x000000c0


	//   ....[1]....
        /*00b4*/ 	.word	0x000000d0


	//   ....[2]....
        /*00b8*/ 	.word	0x00000170


	//----- nvinfo : EIATTR_COOP_GROUP_MASK_REGIDS
	.align		4
.L_81:
        /*00bc*/ 	.byte	0x04, 0x29
        /*00be*/ 	.short	(.L_83 - .L_82)


	//   ....[0]....
.L_82:
        /*00c0*/ 	.word	0xffffffff


	//   ....[1]....
        /*00c4*/ 	.word	0xffffffff


	//   ....[2]....
        /*00c8*/ 	.word	0xffffffff


	//   ....[3]....
        /*00cc*/ 	.word	0xffffffff


	//   ....[4]....
        /*00d0*/ 	.word	0xffffffff


	//   ....[5]....
        /*00d4*/ 	.word	0xffffffff


	//   ....[6]....
        /*00d8*/ 	.word	0xffffffff


	//   ....[7]....
        /*00dc*/ 	.word	0xffffffff


	//   ....[8]....
        /*00e0*/ 	.word	0xffffffff


	//   ....[9]....
        /*00e4*/ 	.word	0xffffffff


	//   ....[10]....
        /*00e8*/ 	.word	0xffffffff


	//   ....[11]....
        /*00ec*/ 	.word	0xffffffff


	//   ....[12]....
        /*00f0*/ 	.word	0xffffffff


	//   ....[13]....
        /*00f4*/ 	.word	0xffffffff


	//   ....[14]....
        /*00f8*/ 	.word	0xffffffff


	//   ....[15]....
        /*00fc*/ 	.word	0xffffffff


	//   ....[16]....
        /*0100*/ 	.word	0xffffffff


	//   ....[17]....
        /*0104*/ 	.word	0xffffffff


	//   ....[18]....
        /*0108*/ 	.word	0xffffffff


	//   ....[19]....
        /*010c*/ 	.word	0xffffffff


	//   ....[20]....
        /*0110*/ 	.word	0xffffffff


	//   ....[21]....
        /*0114*/ 	.word	0xffffffff


	//   ....[22]....
        /*0118*/ 	.word	0xffffffff


	//   ....[23]....
        /*011c*/ 	.word	0xffffffff


	//   ....[24]....
        /*0120*/ 	.word	0xffffffff


	//   ....[25]....
        /*0124*/ 	.word	0xffffffff


	//   ....[26]....
        /*0128*/ 	.word	0xffffffff


	//   ....[27]....
        /*012c*/ 	.word	0xffffffff


	//   ....[28]....
        /*0130*/ 	.word	0xffffffff


	//   ....[29]....
        /*0134*/ 	.word	0xffffffff


	//   ....[30]....
        /*0138*/ 	.word	0xffffffff


	//   ....[31]....
        /*013c*/ 	.word	0xffffffff


	//   ....[32]....
        /*0140*/ 	.word	0xffffffff


	//   ....[33]....
        /*0144*/ 	.word	0xffffffff


	//   ....[34]....
        /*0148*/ 	.word	0xffffffff


	//   ....[35]....
        /*014c*/ 	.word	0xffffffff


	//   ....[36]....
        /*0150*/ 	.word	0xffffffff


	//   ....[37]....
        /*0154*/ 	.word	0xffffffff


	//   ....[38]....
        /*0158*/ 	.word	0xffffffff


	//   ....[39]....
        /*015c*/ 	.word	0xffffffff


	//   ....[40]....
        /*0160*/ 	.word	0xffffffff


	//   ....[41]....
        /*0164*/ 	.word	0xffffffff


	//   ....[42]....
        /*0168*/ 	.word	0xffffffff


	//   ....[43]....
        /*016c*/ 	.word	0xffffffff


	//   ....[44]....
        /*0170*/ 	.word	0xffffffff


	//   ....[45]....
        /*0174*/ 	.word	0xffffffff


	//   ....[46]....
        /*0178*/ 	.word	0xffffffff


	//   ....[47]....
        /*017c*/ 	.word	0xffffffff


	//   ....[48]....
        /*0180*/ 	.word	0xffffffff


	//   ....[49]....
        /*0184*/ 	.word	0xffffffff


	//   ....[50]....
        /*0188*/ 	.word	0xffffffff


	//   ....[51]....
        /*018c*/ 	.word	0xffffffff


	//   ....[52]....
        /*0190*/ 	.word	0xffffffff


	//   ....[53]....
        /*0194*/ 	.word	0xffffffff


	//   ....[54]....
        /*0198*/ 	.word	0xffffffff


	//   ....[55]....
        /*019c*/ 	.word	0xffffffff


	//   ....[56]....
        /*01a0*/ 	.word	0xffffffff


	//   ....[57]....
        /*01a4*/ 	.word	0xffffffff


	//   ....[58]....
        /*01a8*/ 	.word	0xffffffff


	//   ....[59]....
        /*01ac*/ 	.word	0xffffffff


	//   ....[60]....
        /*01b0*/ 	.word	0xffffffff


	//   ....[61]....
        /*01b4*/ 	.word	0xffffffff


	//   ....[62]....
        /*01b8*/ 	.word	0xffffffff


	//   ....[63]....
        /*01bc*/ 	.word	0xffffffff


	//   ....[64]....
        /*01c0*/ 	.word	0xffffffff


	//   ....[65]....
        /*01c4*/ 	.word	0xffffffff


	//   ....[66]....
        /*01c8*/ 	.word	0xffffffff


	//   ....[67]....
        /*01cc*/ 	.word	0xffffffff


	//   ....[68]....
        /*01d0*/ 	.word	0xffffffff


	//   ....[69]....
        /*01d4*/ 	.word	0xffffffff


	//   ....[70]....
        /*01d8*/ 	.word	0xffffffff


	//   ....[71]....
        /*01dc*/ 	.word	0xffffffff


	//   ....[72]....
        /*01e0*/ 	.word	0xffffffff


	//   ....[73]....
        /*01e4*/ 	.word	0xffffffff


	//   ....[74]....
        /*01e8*/ 	.word	0x0500000f


	//   ....[75]....
        /*01ec*/ 	.word	0x0500000f


	//   ....[76]....
        /*01f0*/ 	.word	0x0500000f


	//   ....[77]....
        /*01f4*/ 	.word	0x0500000f


	//   ....[78]....
        /*01f8*/ 	.word	0x0500000f


	//   ....[79]....
        /*01fc*/ 	.word	0x0500000f


	//   ....[80]....
        /*0200*/ 	.word	0x0500000f


	//   ....[81]....
        /*0204*/ 	.word	0x0500000f


	//   ....[82]....
        /*0208*/ 	.word	0x0500000f


	//   ....[83]....
        /*020c*/ 	.word	0x0500000f


	//   ....[84]....
        /*0210*/ 	.word	0x0500000f


	//   ....[85]....
        /*0214*/ 	.word	0x0500000f


	//   ....[86]....
        /*0218*/ 	.word	0x0500000f


	//   ....[87]....
        /*021c*/ 	.word	0x0500000f


	//   ....[88]....
        /*0220*/ 	.word	0x0500000f


	//   ....[89]....
        /*0224*/ 	.word	0x0500000f


	//   ....[90]....
        /*0228*/ 	.word	0x0500000f


	//   ....[91]....
        /*022c*/ 	.word	0x0500000f


	//   ....[92]....
        /*0230*/ 	.word	0x0500000f


	//   ....[93]....
        /*0234*/ 	.word	0x0500000f


	//   ....[94]....
        /*0238*/ 	.word	0x0500000f


	//   ....[95]....
        /*023c*/ 	.word	0x0500000f


	//   ....[96]....
        /*0240*/ 	.word	0x0500000f


	//   ....[97]....
        /*0244*/ 	.word	0x0500000f


	//   ....[98]....
        /*0248*/ 	.word	0x0500000f


	//   ....[99]....
        /*024c*/ 	.word	0x0500000f


	//   ....[100]....
        /*0250*/ 	.word	0x0500000f


	//   ....[101]....
        /*0254*/ 	.word	0x0500000f


	//   ....[102]....
        /*0258*/ 	.word	0x0500000f


	//   ....[103]....
        /*025c*/ 	.word	0x0500000f


	//   ....[104]....
        /*0260*/ 	.word	0x0500000f


	//   ....[105]....
        /*0264*/ 	.word	0x0500000f


	//   ....[106]....
        /*0268*/ 	.word	0x0500000f


	//   ....[107]....
        /*026c*/ 	.word	0x0500000f


	//   ....[108]....
        /*0270*/ 	.word	0x0500000f


	//   ....[109]....
        /*0274*/ 	.word	0x0500000f


	//   ....[110]....
        /*0278*/ 	.word	0x0500000f


	//   ....[111]....
        /*027c*/ 	.word	0x0500000f


	//   ....[112]....
        /*0280*/ 	.word	0x0500000f


	//   ....[113]....
        /*0284*/ 	.word	0x0500000f


	//   ....[114]....
        /*0288*/ 	.word	0x0500000f


	//   ....[115]....
        /*028c*/ 	.word	0x0500000f


	//   ....[116]....
        /*0290*/ 	.word	0x0500000f


	//   ....[117]....
        /*0294*/ 	.word	0x0500000f


	//   ....[118]....
        /*0298*/ 	.word	0x0500000f


	//   ....[119]....
        /*029c*/ 	.word	0x0500000f


	//----- nvinfo : EIATTR_COOP_GROUP_INSTR_OFFSETS
	.align		4
.L_83:
        /*02a0*/ 	.byte	0x04, 0x28
        /*02a2*/ 	.short	(.L_85 - .L_84)


	//   ....[0]....
.L_84:
        /*02a4*/ 	.word	0x00000080


	//   ....[1]....
        /*02a8*/ 	.word	0x00000090


	//   ....[2]....
        /*02ac*/ 	.word	0x000002d0


	//   ....[3]....
        /*02b0*/ 	.word	0x00000430


	//   ....[4]....
        /*02b4*/ 	.word	0x00000550


	//   ....[5]....
        /*02b8*/ 	.word	0x000006b0


	//   ....[6]....
        /*02bc*/ 	.word	0x00000e60


	//   ....[7]....
        /*02c0*/ 	.word	0x00002130


	//   ....[8]....
        /*02c4*/ 	.word	0x00002230


	//   ....[9]....
        /*02c8*/ 	.word	0x00002780


	//   ....[10]....
        /*02cc*/ 	.word	0x000027e0


	//   ....[11]....
        /*02d0*/ 	.word	0x000033d0


	//   ....[12]....
        /*02d4*/ 	.word	0x000042b0


	//   ....[13]....
        /*02d8*/ 	.word	0x000042c0


	//   ....[14]....
        /*02dc*/ 	.word	0x000042f0


	//   ....[15]....
        /*02e0*/ 	.word	0x00004300


	//   ....[16]....
        /*02e4*/ 	.word	0x00005660


	//   ....[17]....
        /*02e8*/ 	.word	0x00005770


	//   ....[18]....
        /*02ec*/ 	.word	0x000057d0


	//   ....[19]....
        /*02f0*/ 	.word	0x000058c0


	//   ....[20]....
        /*02f4*/ 	.word	0x000058d0


	//   ....[21]....
        /*02f8*/ 	.word	0x00006780


	//   ....[22]....
        /*02fc*/ 	.word	0x000067d0


	//   ....[23]....
        /*0300*/ 	.word	0x00006800


	//   ....[24]....
        /*0304*/ 	.word	0x00006860


	//   ....[25]....
        /*0308*/ 	.word	0x00006d40


	//   ....[26]....
        /*030c*/ 	.word	0x00006d90


	//   ....[27]....
        /*0310*/ 	.word	0x00006ea0


	//   ....[28]....
        /*0314*/ 	.word	0x00006ee0


	//   ....[29]....
        /*0318*/ 	.word	0x000080f0


	//   ....[30]....
        /*031c*/ 	.word	0x00008110


	//   ....[31]....
        /*0320*/ 	.word	0x00008120


	//   ....[32]....
        /*0324*/ 	.word	0x000081d0


	//   ....[33]....
        /*0328*/ 	.word	0x000081f0


	//   ....[34]....
        /*032c*/ 	.word	0x00008290


	//   ....[35]....
        /*0330*/ 	.word	0x000082b0


	//   ....[36]....
        /*0334*/ 	.word	0x000082c0


	//   ....[37]....
        /*0338*/ 	.word	0x00008b00


	//   ....[38]....
        /*033c*/ 	.word	0x00008b20


	//   ....[39]....
        /*0340*/ 	.word	0x00008b50


	//   ....[40]....
        /*0344*/ 	.word	0x00008c00


	//   ....[41]....
        /*0348*/ 	.word	0x00008c10


	//   ....[42]....
        /*034c*/ 	.word	0x00008cc0


	//   ....[43]....
        /*0350*/ 	.word	0x00008cd0


	//   ....[44]....
        /*0354*/ 	.word	0x00008ce0


	//   ....[45]....
        /*0358*/ 	.word	0x00008cf0


	//   ....[46]....
        /*035c*/ 	.word	0x00008d00


	//   ....[47]....
        /*0360*/ 	.word	0x00008dd0


	//   ....[48]....
        /*0364*/ 	.word	0x00008e80


	//   ....[49]....
        /*0368*/ 	.word	0x00009560


	//   ....[50]....
        /*036c*/ 	.word	0x00009570


	//   ....[51]....
        /*0370*/ 	.word	0x00009590


	//   ....[52]....
        /*0374*/ 	.word	0x00009610


	//   ....[53]....
        /*0378*/ 	.word	0x00009620


	//   ....[54]....
        /*037c*/ 	.word	0x00009680


	//   ....[55]....
        /*0380*/ 	.word	0x000096b0


	//   ....[56]....
        /*0384*/ 	.word	0x000096f0


	//   ....[57]....
        /*0388*/ 	.word	0x000099a0


	//   ....[58]....
        /*038c*/ 	.word	0x000099c0


	//   ....[59]....
        /*0390*/ 	.word	0x00009a60


	//   ....[60]....
        /*0394*/ 	.word	0x00009a70


	//   ....[61]....
        /*0398*/ 	.word	0x00009b00


	//   ....[62]....
        /*039c*/ 	.word	0x00009b10


	//   ....[63]....
        /*03a0*/ 	.word	0x00009b20


	//   ....[64]....
        /*03a4*/ 	.word	0x00009bb0


	//   ....[65]....
        /*03a8*/ 	.word	0x0000a050


	//   ....[66]....
        /*03ac*/ 	.word	0x0000a060


	//   ....[67]....
        /*03b0*/ 	.word	0x0000a0b0


	//   ....[68]....
        /*03b4*/ 	.word	0x0000a0f0


	//   ....[69]....
        /*03b8*/ 	.word	0x0000a150


	//   ....[70]....
        /*03bc*/ 	.word	0x0000a170


	//   ....[71]....
        /*03c0*/ 	.word	0x0000a1f0


	//   ....[72]....
        /*03c4*/ 	.word	0x0000a210


	//   ....[73]....
        /*03c8*/ 	.word	0x0000a5e0


	//   ....[74]....
        /*03cc*/ 	.word	0x0000aac0


	//   ....[75]....
        /*03d0*/ 	.word	0x0000abb0


	//   ....[76]....
        /*03d4*/ 	.word	0x0000ac50


	//   ....[77]....
        /*03d8*/ 	.word	0x0000acc0


	//   ....[78]....
        /*03dc*/ 	.word	0x0000add0


	//   ....[79]....
        /*03e0*/ 	.word	0x0000ae40


	//   ....[80]....
        /*03e4*/ 	.word	0x0000af50


	//   ....[81]....
        /*03e8*/ 	.word	0x0000afc0


	//   ....[82]....
        /*03ec*/ 	.word	0x0000b0c0


	//   ....[83]....
        /*03f0*/ 	.word	0x0000b150


	//   ....[84]....
        /*03f4*/ 	.word	0x0000b1c0


	//   ....[85]....
        /*03f8*/ 	.word	0x0000b220


	//   ....[86]....
        /*03fc*/ 	.word	0x0000b340


	//   ....[87]....
        /*0400*/ 	.word	0x0000b3a0


	//   ....[88]....
        /*0404*/ 	.word	0x0000b4b0


	//   ....[89]....
        /*0408*/ 	.word	0x0000b510


	//   ....[90]....
        /*040c*/ 	.word	0x0000b5c0


	//   ....[91]....
        /*0410*/ 	.word	0x0000b6b0


	//   ....[92]....
        /*0414*/ 	.word	0x0000b790


	//   ....[93]....
        /*0418*/ 	.word	0x0000b800


	//   ....[94]....
        /*041c*/ 	.word	0x0000b8d0


	//   ....[95]....
        /*0420*/ 	.word	0x0000ba10


	//   ....[96]....
        /*0424*/ 	.word	0x0000bac0


	//   ....[97]....
        /*0428*/ 	.word	0x0000bb40


	//   ....[98]....
        /*042c*/ 	.word	0x0000bc20


	//   ....[99]....
        /*0430*/ 	.word	0x0000bc80


	//   ....[100]....
        /*0434*/ 	.word	0x0000bd50


	//   ....[101]....
        /*0438*/ 	.word	0x0000bdb0


	//   ....[102]....
        /*043c*/ 	.word	0x0000be80


	//   ....[103]....
        /*0440*/ 	.word	0x0000bf70


	//   ....[104]....
        /*0444*/ 	.word	0x0000c010


	//   ....[105]....
        /*0448*/ 	.word	0x0000c070


	//   ....[106]....
        /*044c*/ 	.word	0x0000c170


	//   ....[107]....
        /*0450*/ 	.word	0x0000c1d0


	//   ....[108]....
        /*0454*/ 	.word	0x0000c2d0


	//   ....[109]....
        /*0458*/ 	.word	0x0000c330


	//   ....[110]....
        /*045c*/ 	.word	0x0000c400


	//   ....[111]....
        /*0460*/ 	.word	0x0000c550


	//   ....[112]....
        /*0464*/ 	.word	0x0000c5f0


	//   ....[113]....
        /*0468*/ 	.word	0x0000c680


	//   ....[114]....
        /*046c*/ 	.word	0x0000c780


	//   ....[115]....
        /*0470*/ 	.word	0x0000c7e0


	//   ....[116]....
        /*0474*/ 	.word	0x0000c8d0


	//   ....[117]....
        /*0478*/ 	.word	0x0000c930


	//   ....[118]....
        /*047c*/ 	.word	0x0000c9f0


	//   ....[119]....
        /*0480*/ 	.word	0x0000cb60


	//----- nvinfo : EIATTR_REG_RECONFIG
	.align		4
.L_85:
        /*0484*/ 	.byte	0x01, 0x54
	.zero		2


	//----- nvinfo : EIATTR_SYSCALL_OFFSETS
	.align		4
        /*0488*/ 	.byte	0x04, 0x46
        /*048a*/ 	.short	(.L_87 - .L_86)


	//   ....[0]....
.L_86:
        /*048c*/ 	.word	0x00001190


	//   ....[1]....
        /*0490*/ 	.word	0x000077b0


	//   ....[2]....
        /*0494*/ 	.word	0x000078f0


	//   ....[3]....
        /*0498*/ 	.word	0x000079e0


	//   ....[4]....
        /*049c*/ 	.word	0x00008620


	//----- nvinfo : EIATTR_MBARRIER_INSTR_OFFSETS
	.align		4
.L_87:
        /*04a0*/ 	.byte	0x04, 0x39
        /*04a2*/ 	.short	(.L_89 - .L_88)


	//   ....[0]....
.L_88:
        /*04a4*/ 	.word	0x00000180
        /*04a8*/ 	.word	0x000000ff
        /*04ac*/ 	.word	0x0002d800
        /*04b0*/ 	.short	0x0100
        /*04b2*/ 	.byte	0x08
	.zero		1


	//   ....[1]....
        /*04b4*/ 	.word	0x00000190
        /*04b8*/ 	.word	0x000000ff
        /*04bc*/ 	.word	0x0002d820
        /*04c0*/ 	.short	0x0100
        /*04c2*/ 	.byte	0x08
	.zero		1


	//   ....[2]....
        /*04c4*/ 	.word	0x00000280
        /*04c8*/ 	.word	0x000000ff
        /*04cc*/ 	.word	0x0002d830
        /*04d0*/ 	.short	0x0100
        /*04d2*/ 	.byte	0x08
	.zero		1


	//   ....[3]....
        /*04d4*/ 	.word	0x00000290
        /*04d8*/ 	.word	0x000000ff
        /*04dc*/ 	.word	0x0002d840
        /*04e0*/ 	.short	0x0100
        /*04e2*/ 	.byte	0x08
	.zero		1


	//   ....[4]....
        /*04e4*/ 	.word	0x000002a0
        /*04e8*/ 	.word	0x000000ff
        /*04ec*/ 	.word	0x0002d838
        /*04f0*/ 	.short	0x0100
        /*04f2*/ 	.byte	0x08
	.zero		1


	//   ....[5]....
        /*04f4*/ 	.word	0x000002b0
        /*04f8*/ 	.word	0x000000ff
        /*04fc*/ 	.word	0x0002d848
        /*0500*/ 	.short	0x0100
        /*0502*/ 	.byte	0x08
	.zero		1


	//   ....[6]....
        /*0504*/ 	.word	0x000003e0
        /*0508*/ 	.word	0x000000ff
        /*050c*/ 	.word	0x0002d850
        /*0510*/ 	.short	0x0100
        /*0512*/ 	.byte	0x08
	.zero		1


	//   ....[7]....
        /*0514*/ 	.word	0x000003f0
        /*0518*/ 	.word	0x000000ff
        /*051c*/ 	.word	0x0002d860
        /*0520*/ 	.short	0x0100
        /*0522*/ 	.byte	0x08
	.zero		1


	//   ....[8]....
        /*0524*/ 	.word	0x00000400
        /*0528*/ 	.word	0x000000ff
        /*052c*/ 	.word	0x0002d858
        /*0530*/ 	.short	0x0100
        /*0532*/ 	.byte	0x08
	.zero		1


	//   ....[9]....
        /*0534*/ 	.word	0x00000410
        /*0538*/ 	.word	0x000000ff
        /*053c*/ 	.word	0x0002d868
        /*0540*/ 	.short	0x0100
        /*0542*/ 	.byte	0x08
	.zero		1


	//   ....[10]....
        /*0544*/ 	.word	0x00000500
        /*0548*/ 	.word	0x000000ff
        /*054c*/ 	.word	0x0002d870
        /*0550*/ 	.short	0x0100
        /*0552*/ 	.byte	0x06
	.zero		1


	//   ....[11]....
        /*0554*/ 	.word	0x00000510
        /*0558*/ 	.word	0x000000ff
        /*055c*/ 	.word	0x0002d880
        /*0560*/ 	.short	0x0100
        /*0562*/ 	.byte	0x06
	.zero		1


	//   ....[12]....
        /*0564*/ 	.word	0x00000520
        /*0568*/ 	.word	0x000000ff
        /*056c*/ 	.word	0x0002d878
        /*0570*/ 	.short	0x0100
        /*0572*/ 	.byte	0x06
	.zero		1


	//   ....[13]....
        /*0574*/ 	.word	0x00000530
        /*0578*/ 	.word	0x000000ff
        /*057c*/ 	.word	0x0002d888
        /*0580*/ 	.short	0x0100
        /*0582*/ 	.byte	0x06
	.zero		1


	//   ....[14]....
        /*0584*/ 	.word	0x00000660
        /*0588*/ 	.word	0x000000ff
        /*058c*/ 	.word	0x0002d890
        /*0590*/ 	.short	0x0100
        /*0592*/ 	.byte	0x08
	.zero		1


	//   ....[15]....
        /*0594*/ 	.word	0x00000670
        /*0598*/ 	.word	0x000000ff
        /*059c*/ 	.word	0x0002d8a0
        /*05a0*/ 	.short	0x0100
        /*05a2*/ 	.byte	0x08
	.zero		1


	//   ....[16]....
        /*05a4*/ 	.word	0x00000680
        /*05a8*/ 	.word	0x000000ff
        /*05ac*/ 	.word	0x0002d898
        /*05b0*/ 	.short	0x0100
        /*05b2*/ 	.byte	0x08
	.zero		1


	//   ....[17]....
        /*05b4*/ 	.word	0x00000690
        /*05b8*/ 	.word	0x000000ff
        /*05bc*/ 	.word	0x0002d8a8
        /*05c0*/ 	.short	0x0100
        /*05c2*/ 	.byte	0x08
	.zero		1


	//   ....[18]....
        /*05c4*/ 	.word	0x000007d0
        /*05c8*/ 	.word	0x000000ff
        /*05cc*/ 	.word	0x0002d8b0
        /*05d0*/ 	.short	0x0100
        /*05d2*/ 	.byte	0x08
	.zero		1


	//   ....[19]....
        /*05d4*/ 	.word	0x000007e0
        /*05d8*/ 	.word	0x000000ff
        /*05dc*/ 	.word	0x0002d8c0
        /*05e0*/ 	.short	0x0100
        /*05e2*/ 	.byte	0x08
	.zero		1


	//   ....[20]....
        /*05e4*/ 	.word	0x000007f0
        /*05e8*/ 	.word	0x000000ff
        /*05ec*/ 	.word	0x0002d8b8
        /*05f0*/ 	.short	0x0100
        /*05f2*/ 	.byte	0x08
	.zero		1


	//   ....[21]....
        /*05f4*/ 	.word	0x00000800
        /*05f8*/ 	.word	0x000000ff
        /*05fc*/ 	.word	0x0002d8c8
        /*0600*/ 	.short	0x0100
        /*0602*/ 	.byte	0x08
	.zero		1


	//   ....[22]....
        /*0604*/ 	.word	0x000011f0
        /*0608*/ 	.word	0x000000ff
        /*060c*/ 	.word	0x0002d800
        /*0610*/ 	.short	0x010a
        /*0612*/ 	.byte	0x28
	.zero		1


	//   ....[23]....
        /*0614*/ 	.word	0x00001270
        /*0618*/ 	.word	0x00000004
        /*061c*/ 	.word	0x0002d830
        /*0620*/ 	.short	0x010a
        /*0622*/ 	.byte	0x3f
	.zero		1


	//   ....[24]....
        /*0624*/ 	.word	0x000012c0
        /*0628*/ 	.word	0x00000004
        /*062c*/ 	.word	0x0002d830
        /*0630*/ 	.short	0x010a
        /*0632*/ 	.byte	0x3f
	.zero		1


	//   ....[25]....
        /*0634*/ 	.word	0x00001830
        /*0638*/ 	.word	0x000000ff
        /*063c*/ 	.word	0x00000000
        /*0640*/ 	.short	0x0101
        /*0642*/ 	.byte	0x06
	.zero		1


	//   ....[26]....
        /*0644*/ 	.word	0x000036a0
        /*0648*/ 	.word	0x000000ff
        /*064c*/ 	.word	0x0002d830
        /*0650*/ 	.short	0x010a
        /*0652*/ 	.byte	0x06
	.zero		1


	//   ....[27]....
        /*0654*/ 	.word	0x000036e0
        /*0658*/ 	.word	0x000000ff
        /*065c*/ 	.word	0x0002d830
        /*0660*/ 	.short	0x010a
        /*0662*/ 	.byte	0x06
	.zero		1


	//   ....[28]....
        /*0664*/ 	.word	0x000039b0
        /*0668*/ 	.word	0x000000ff
        /*066c*/ 	.word	0x0002d850
        /*0670*/ 	.short	0x010a
        /*0672*/ 	.byte	0x06
	.zero		1


	//   ....[29]....
        /*0674*/ 	.word	0x000039f0
        /*0678*/ 	.word	0x000000ff
        /*067c*/ 	.word	0x0002d850
        /*0680*/ 	.short	0x010a
        /*0682*/ 	.byte	0x06
	.zero		1


	//   ....[30]....
        /*0684*/ 	.word	0x00003f40
        /*0688*/ 	.word	0x000000ff
        /*068c*/ 	.word	0x00000000
        /*0690*/ 	.short	0x0101
        /*0692*/ 	.byte	0x06
	.zero		1


	//   ....[31]....
        /*0694*/ 	.word	0x000050e0
        /*0698*/ 	.word	0x000000ff
        /*069c*/ 	.word	0x00000000
        /*06a0*/ 	.short	0x0101
        /*06a2*/ 	.byte	0x06
	.zero		1


	//   ....[32]....
        /*06a4*/ 	.word	0x000056e0
        /*06a8*/ 	.word	0x000000ff
        /*06ac*/ 	.word	0x0002d850
        /*06b0*/ 	.short	0x010a
        /*06b2*/ 	.byte	0x08
	.zero		1


	//   ....[33]....
        /*06b4*/ 	.word	0x00005720
        /*06b8*/ 	.word	0x000000ff
        /*06bc*/ 	.word	0x0002d850
        /*06c0*/ 	.short	0x010a
        /*06c2*/ 	.byte	0x08
	.zero		1


	//   ....[34]....
        /*06c4*/ 	.word	0x000061e0
        /*06c8*/ 	.word	0x000000ff
        /*06cc*/ 	.word	0x00000000
        /*06d0*/ 	.short	0x0101
        /*06d2*/ 	.byte	0x08
	.zero		1


	//   ....[35]....
        /*06d4*/ 	.word	0x00006da0
        /*06d8*/ 	.word	0x000000ff
        /*06dc*/ 	.word	0x00000000
        /*06e0*/ 	.short	0x0101
        /*06e2*/ 	.byte	0x04
	.zero		1


	//   ....[36]....
        /*06e4*/ 	.word	0x00007ec0
        /*06e8*/ 	.word	0x00000000
        /*06ec*/ 	.word	0x0002d840
        /*06f0*/ 	.short	0x010a
        /*06f2*/ 	.byte	0x3f
	.zero		1


	//   ....[37]....
        /*06f4*/ 	.word	0x00008400
        /*06f8*/ 	.word	0x00000000
        /*06fc*/ 	.word	0x0002d830
        /*0700*/ 	.short	0x0107
        /*0702*/ 	.byte	0x3f
	.zero		1


	//   ....[38]....
        /*0704*/ 	.word	0x000084c0
        /*0708*/ 	.word	0x00000000
        /*070c*/ 	.word	0x0002d830
        /*0710*/ 	.short	0x0101
        /*0712*/ 	.byte	0x3f
	.zero		1


	//   ....[39]....
        /*0714*/ 	.word	0x00008f70
        /*0718*/ 	.word	0x000000ff
        /*071c*/ 	.word	0x0002d800
        /*0720*/ 	.short	0x0107
        /*0722*/ 	.byte	0x25
	.zero		1


	//   ....[40]....
        /*0724*/ 	.word	0x00008fd0
        /*0728*/ 	.word	0x000000ff
        /*072c*/ 	.word	0x0002d800
        /*0730*/ 	.short	0x0101
        /*0732*/ 	.byte	0x25
	.zero		1


	//   ....[41]....
        /*0734*/ 	.word	0x00008ff0
        /*0738*/ 	.word	0x000000ff
        /*073c*/ 	.word	0x0002d820
        /*0740*/ 	.short	0x010a
        /*0742*/ 	.byte	0x25
	.zero		1


	//   ....[42]....
        /*0744*/ 	.word	0x00009380
        /*0748*/ 	.word	0x00000006
        /*074c*/ 	.word	0x0002d840
        /*0750*/ 	.short	0x010a
        /*0752*/ 	.byte	0x3f
	.zero		1


	//   ....[43]....
        /*0754*/ 	.word	0x00009790
        /*0758*/ 	.word	0x00000006
        /*075c*/ 	.word	0x0002d830
        /*0760*/ 	.short	0x0107
        /*0762*/ 	.byte	0x3f
	.zero		1


	//   ....[44]....
        /*0764*/ 	.word	0x00009850
        /*0768*/ 	.word	0x00000006
        /*076c*/ 	.word	0x0002d830
        /*0770*/ 	.short	0x0101
        /*0772*/ 	.byte	0x3f
	.zero		1


	//   ....[45]....
        /*0774*/ 	.word	0x000098b0
        /*0778*/ 	.word	0x00000006
        /*077c*/ 	.word	0x0002d860
        /*0780*/ 	.short	0x010a
        /*0782*/ 	.byte	0x3f
	.zero		1


	//   ....[46]....
        /*0784*/ 	.word	0x00009ca0
        /*0788*/ 	.word	0x00000006
        /*078c*/ 	.word	0x0002d850
        /*0790*/ 	.short	0x0107
        /*0792*/ 	.byte	0x3f
	.zero		1


	//   ....[47]....
        /*0794*/ 	.word	0x00009e70
        /*0798*/ 	.word	0x00000006
        /*079c*/ 	.word	0x0002d850
        /*07a0*/ 	.short	0x0101
        /*07a2*/ 	.byte	0x3f
	.zero		1


	//   ....[48]....
        /*07a4*/ 	.word	0x00009f70
        /*07a8*/ 	.word	0x00000004
        /*07ac*/ 	.word	0x0002d860
        /*07b0*/ 	.short	0x010a
        /*07b2*/ 	.byte	0x3f
	.zero		1


	//   ....[49]....
        /*07b4*/ 	.word	0x0000a350
        /*07b8*/ 	.word	0x00000004
        /*07bc*/ 	.word	0x0002d850
        /*07c0*/ 	.short	0x0107
        /*07c2*/ 	.byte	0x3f
	.zero		1


	//   ....[50]....
        /*07c4*/ 	.word	0x0000a440
        /*07c8*/ 	.word	0x00000004
        /*07cc*/ 	.word	0x0002d850
        /*07d0*/ 	.short	0x0101
        /*07d2*/ 	.byte	0x3f
	.zero		1


	//   ....[51]....
        /*07d4*/ 	.word	0x0000a560
        /*07d8*/ 	.word	0x00000004
        /*07dc*/ 	.word	0x0002d820
        /*07e0*/ 	.short	0x010a
        /*07e2*/ 	.byte	0x3f
	.zero		1


	//   ....[52]....
        /*07e4*/ 	.word	0x0000a6e0
        /*07e8*/ 	.word	0x00000003
        /*07ec*/ 	.word	0x0002d840
        /*07f0*/ 	.short	0x010a
        /*07f2*/ 	.byte	0x3f
	.zero		1


	//   ....[53]....
        /*07f4*/ 	.word	0x0000a780
        /*07f8*/ 	.word	0x00000017
        /*07fc*/ 	.word	0x0002d840
        /*0800*/ 	.short	0x010a
        /*0802*/ 	.byte	0x3f
	.zero		1


	//   ....[54]....
        /*0804*/ 	.word	0x0000a7c0
        /*0808*/ 	.word	0x00000003
        /*080c*/ 	.word	0x0002d860
        /*0810*/ 	.short	0x010a
        /*0812*/ 	.byte	0x3f
	.zero		1


	//   ....[55]....
        /*0814*/ 	.word	0x0000a800
        /*0818*/ 	.word	0x00000017
        /*081c*/ 	.word	0x0002d860
        /*0820*/ 	.short	0x010a
        /*0822*/ 	.byte	0x3f
	.zero		1


	//   ....[56]....
        /*0824*/ 	.word	0x0000a870
        /*0828*/ 	.word	0x00000003
        /*082c*/ 	.word	0x0002d800
        /*0830*/ 	.short	0x010a
        /*0832*/ 	.byte	0x3f
	.zero		1


	//   ....[57]....
        /*0834*/ 	.word	0x0000a8c0
        /*0838*/ 	.word	0x00000004
        /*083c*/ 	.word	0x0002d830
        /*0840*/ 	.short	0x010a
        /*0842*/ 	.byte	0x3f
	.zero		1


	//   ....[58]....
        /*0844*/ 	.word	0x0000a920
        /*0848*/ 	.word	0x00000003
        /*084c*/ 	.word	0x0002d830
        /*0850*/ 	.short	0x010a
        /*0852*/ 	.byte	0x3f
	.zero		1


	//   ....[59]....
        /*0854*/ 	.word	0x0000a980
        /*0858*/ 	.word	0x00000003
        /*085c*/ 	.word	0x0002d850
        /*0860*/ 	.short	0x010a
        /*0862*/ 	.byte	0x3f
	.zero		1


	//   ....[60]....
        /*0864*/ 	.word	0x0000a9e0
        /*0868*/ 	.word	0x00000007
        /*086c*/ 	.word	0x0002d850
        /*0870*/ 	.short	0x010a
        /*0872*/ 	.byte	0x3f
	.zero		1


	//   ....[61]....
        /*0874*/ 	.word	0x0000ab00
        /*0878*/ 	.word	0x00000000
        /*087c*/ 	.word	0x0002d840
        /*0880*/ 	.short	0x010a
        /*0882*/ 	.byte	0x3f
	.zero		1


	//   ....[62]....
        /*0884*/ 	.word	0x0000b910
        /*0888*/ 	.word	0x00000003
        /*088c*/ 	.word	0x0002d820
        /*0890*/ 	.short	0x010a
        /*0892*/ 	.byte	0x3f
	.zero		1


	//   ....[63]....
        /*0894*/ 	.word	0x0000b960
        /*0898*/ 	.word	0x00000006
        /*089c*/ 	.word	0x0002d840
        /*08a0*/ 	.short	0x010a
        /*08a2*/ 	.byte	0x3f
	.zero		1


	//   ....[64]....
        /*08a4*/ 	.word	0x0000bec0
        /*08a8*/ 	.word	0x00000006
        /*08ac*/ 	.word	0x0002d860
        /*08b0*/ 	.short	0x010a
        /*08b2*/ 	.byte	0x3f
	.zero		1


	//   ....[65]....
        /*08b4*/ 	.word	0x0000c4a0
        /*08b8*/ 	.word	0x00000004
        /*08bc*/ 	.word	0x0002d860
        /*08c0*/ 	.short	0x010a
        /*08c2*/ 	.byte	0x3f
	.zero		1


	//   ....[66]....
        /*08c4*/ 	.word	0x0000ca80
        /*08c8*/ 	.word	0x00000004
        /*08cc*/ 	.word	0x0002d820
        /*08d0*/ 	.short	0x010a
        /*08d2*/ 	.byte	0x3f
	.zero		1


	//   ....[67]....
        /*08d4*/ 	.word	0x0000cc20
        /*08d8*/ 	.word	0x00000003
        /*08dc*/ 	.word	0x0002d840
        /*08e0*/ 	.short	0x010a
        /*08e2*/ 	.byte	0x3f
	.zero		1


	//   ....[68]....
        /*08e4*/ 	.word	0x0000cc70
        /*08e8*/ 	.word	0x00000017
        /*08ec*/ 	.word	0x0002d840
        /*08f0*/ 	.short	0x010a
        /*08f2*/ 	.byte	0x3f
	.zero		1


	//   ....[69]....
        /*08f4*/ 	.word	0x0000ccc0
        /*08f8*/ 	.word	0x00000003
        /*08fc*/ 	.word	0x0002d860
        /*0900*/ 	.short	0x010a
        /*0902*/ 	.byte	0x3f
	.zero		1


	//----- nvinfo : EIATTR_NUM_MBARRIERS
	.align		4
.L_89:
        /*0904*/ 	.byte	0x03, 0x38
        /*0906*/ 	.short	0x0016


	//----- nvinfo : EIATTR_EXIT_INSTR_OFFSETS
	.align		4
        /*0908*/ 	.byte	0x04, 0x1c
        /*090a*/ 	.short	(.L_91 - .L_90)


	//   ....[0]....
.L_90:
        /*090c*/ 	.word	0x00000960


	//   ....[1]....
        /*0910*/ 	.word	0x00007000


	//   ....[2]....
        /*0914*/ 	.word	0x0000a850


	//----- nvinfo : EIATTR_MAX_THREADS
	.align		4
.L_91:
        /*0918*/ 	.byte	0x04, 0x05
        /*091a*/ 	.short	(.L_93 - .L_92)
.L_92:
        /*091c*/ 	.word	0x00000200
        /*0920*/ 	.word	0x00000001
        /*0924*/ 	.word	0x00000001


	//----- nvinfo : EIATTR_CRS_STACK_SIZE
	.align		4
.L_93:
        /*0928*/ 	.byte	0x04, 0x1e
        /*092a*/ 	.short	(.L_95 - .L_94)
.L_94:
        /*092c*/ 	.word	0x00000000


	//----- nvinfo : EIATTR_CBANK_PARAM_SIZE
	.align		4
.L_95:
        /*0930*/ 	.byte	0x03, 0x19
        /*0932*/ 	.short	0x0a70


	//----- nvinfo : EIATTR_PARAM_CBANK
	.align		4
        /*0934*/ 	.byte	0x04, 0x0a
        /*0936*/ 	.short	(.L_97 - .L_96)
	.align		4
.L_96:
        /*0938*/ 	.word	index@(.nv.constant0._ZN7cutlass13device_kernelIN5flash11enable_sm90INS1_16FlashAttnFwdSm90INS1_25CollectiveMainloopFwdSm90ILi2EN4cute5tupleIJNS5_1CILi1EEES8_S8_EEENS6_IJNS7_ILi192EEENS7_ILi128EEENS7_ILi96EEEEEELi96ENS_10bfloat16_tEfNS_4arch4Sm90ELb0ELb0ELb0ELb0ELb1ELb0ELb0ELb0ELb1ELb1ELb0ELb0EEENS1_21CollectiveEpilogueFwdINS6_IJSA_SC_SB_EEES9_SE_SG_Li384ELb0ELb1ELb0ELb0EEENS1_29StaticPersistentTileSchedulerILb0EEEEEEEEEvNT_6ParamsE)
        /*093c*/ 	.short	0x0210
        /*093e*/ 	.short	0x0a70


	//----- nvinfo : EIATTR_SW_WAR
	.align		4
.L_97:
        /*0940*/ 	.byte	0x04, 0x36
        /*0942*/ 	.short	(.L_99 - .L_98)
.L_98:
        /*0944*/ 	.word	0x00000008
.L_99:


//--------------------- .nv.info._ZN7cutlass13device_kernelIN5flash11enable_sm90INS1_16FlashAttnFwdSm90INS1_25CollectiveMainloopFwdSm90ILi2EN4cute5tupleIJNS5_1CILi1EEES8_S8_EEENS6_IJNS7_ILi192EEENS7_ILi128EEENS7_ILi96EEEEEELi96ENS_10bfloat16_tEfNS_4arch4Sm90ELb0ELb0ELb0ELb1ELb1ELb0ELb0ELb0ELb1ELb1ELb0ELb0EEENS1_21CollectiveEpilogueFwdINS6_IJSA_SC_SB_EEES9_SE_SG_Li384ELb1ELb1ELb0ELb0EEENS1_36VarlenDynamicPersistentTileSchedulerILi192ELi128ELi384ELi128ELb0ELb1ELb1ELb0ELb1ELb1EEEEEEEEEvNT_6ParamsE --------------------------
	.section	.nv.info._ZN7cutlass13device_kernelIN5flash11enable_sm90INS1_16FlashAttnFwdSm90INS1_25CollectiveMainloopFwdSm90ILi2EN4cute5tupleIJNS5_1CILi1EEES8_S8_EEENS6_IJNS7_ILi192EEENS7_ILi128EEENS7_ILi96EEEEEELi96ENS_10bfloat16_tEfNS_4arch4Sm90ELb0ELb0ELb0ELb1ELb1ELb0ELb0ELb0ELb1ELb1ELb0ELb0EEENS1_21CollectiveEpilogueFwdINS6_IJSA_SC_SB_EEES9_SE_SG_Li384ELb1ELb1ELb0ELb0EEENS1_36VarlenDynamicPersistentTileSchedulerILi192ELi128ELi384ELi128ELb0ELb1ELb1ELb0ELb1ELb1EEEEEEEEEvNT_6ParamsE,"",@"SHT_CUDA_INFO"
	.sectionflags	@""
	.align	4


	//----- nvinfo : EIATTR_CUDA_API_VERSION
	.align		4
        /*0000*/ 	.byte	0x04, 0x37
        /*0002*/ 	.short	(.L_101 - .L_100)
.L_100:
        /*0004*/ 	.word	0x00000082


	//----- nvinfo : EIATTR_KPARAM_INFO
	.align		4
.L_101:
        /*0008*/ 	.byte	0x04, 0x17
        /*000a*/ 	.short	(.L_103 - .L_102)
.L_102:
        /*000c*/ 	.word	0x00000000
        /*0010*/ 	.short	0x0000
        /*0012*/ 	.short	0x0070
        /*0014*/ 	.byte	0x00, 0xf0, 0x01, 0x2a


	//----- nvinfo : EIATTR_SPARSE_MMA_MASK
	.align		4
.L_103:
        /*0018*/ 	.byte	0x03, 0x50
        /*001a*/ 	.short	0x0000


	//----- nvinfo : EIATTR_MAXREG_COUNT
	.align		4
        /*001c*/ 	.byte	0x03, 0x1b
        /*001e*/ 	.short	0x0080


	//----- nvinfo : EIATTR_NUM_BARRIERS
	.align		4
        /*0020*/ 	.byte	0x02, 0x4c
        /*0022*/ 	.byte	0x10
	.zero		1


	//----- nvinfo : EIATTR_EXTERNS
	.align		4
        /*0024*/ 	.byte	0x04, 0x0f
        /*0026*/ 	.short	(.L_105 - .L_104)


	//   ....[0]....
	.align		4
.L_104:
        /*0028*/ 	.word	index@(__assertfail)


	//----- nvinfo : EIATTR_ANNOTATIONS
	.align		4
.L_105:
        /*002c*/ 	.byte	0x04, 0x55
        /*002e*/ 	.short	(.L_107 - .L_106)


	//   ....[0]....
.L_106:
        /* <DEDUP_REMOVED lines=31> */
        /*0214*/ 	.byte	0x60, 0xd9, 0x00, 0x00, 0x01, 0x00, 0x00, 0x00, 0x70, 0xd9, 0x00, 0x00


	//----- nvinfo : EIATTR_MERCURY_ISA_VERSION
	.align		4
.L_107:
        /*0220*/ 	.byte	0x03, 0x5f
        /*0222*/ 	.short	0x0101


	//----- nvinfo : EIATTR_UNUSED_LOAD_BYTE_OFFSET
	.align		4
        /*0224*/ 	.byte	0x04, 0x44
        /*0226*/ 	.short	(.L_109 - .L_108)


	//   ....[0]....
.L_108:
        /*0228*/ 	.word	0x00000970
        /*022c*/ 	.word	0x0000fff0


	//   ....[1]....
        /*0230*/ 	.word	0x000063b0
        /*0234*/ 	.word	0x0000fff0


	//----- nvinfo : EIATTR_INT_WARP_WIDE_INSTR_OFFSETS
	.align		4
.L_109:
        /*0238*/ 	.byte	0x04, 0x31
        /*023a*/ 	.short	(.L_111 - .L_110)


	//   ....[0]....
.L_110:
        /*023c*/ 	.word	0x000000c0


	//   ....[1]....
        /*0240*/ 	.word	0x000000d0


	//   ....[2]....
        /*0244*/ 	.word	0x00000170


	//   ....[3]....
        /*0248*/ 	.word	0x00008e20


	//   ....[4]....
        /*024c*/ 	.word	0x00008eb0


	//   ....[5]....
        /*0250*/ 	.word	0x0000bc50


	//   ....[6]....
        /*0254*/ 	.word	0x0000bce0


	//----- nvinfo : EIATTR_COOP_GROUP_MASK_REGIDS
	.align		4
.L_111:
        /*0258*/ 	.byte	0x04, 0x29
        /*025a*/ 	.short	(.L_113 - .L_112)


	//   ....[0]....
.L_112:
        /*025c*/ 	.word	0xffffffff


	//   ....[1]....
        /*0260*/ 	.word	0xffffffff


	//   ....[2]....
        /*0264*/ 	.word	0xffffffff


	//   ....[3]....
        /*0268*/ 	.word	0xffffffff


	//   ....[4]....
        /*026c*/ 	.word	0xffffffff


	//   ....[5]....
        /*0270*/ 	.word	0xffffffff


	//   ....[6]....
        /*0274*/ 	.word	0xffffffff


	//   ....[7]....
        /*0278*/ 	.word	0xffffffff


	//   ....[8]....
        /*027c*/ 	.word	0xffffffff


	//   ....[9]....
        /*0280*/ 	.word	0xffffffff


	//   ....[10]....
        /*0284*/ 	.word	0xffffffff


	//   ....[11]....
        /*0288*/ 	.word	0xffffffff


	//   ....[12]....
        /*028c*/ 	.word	0xffffffff


	//   ....[13]....
        /*0290*/ 	.word	0xffffffff


	//   ....[14]....
        /*0294*/ 	.word	0xffffffff


	//   ....[15]....
        /*0298*/ 	.word	0xffffffff


	//   ....[16]....
        /*029c*/ 	.word	0xffffffff


	//   ....[17]....
        /*02a0*/ 	.word	0xffffffff


	//   ....[18]....
        /*02a4*/ 	.word	0xffffffff


	//   ....[19]....
        /*02a8*/ 	.word	0xffffffff


	//   ....[20]....
        /*02ac*/ 	.word	0xffffffff


	//   ....[21]....
        /*02b0*/ 	.word	0xffffffff


	//   ....[22]....
        /*02b4*/ 	.word	0xffffffff


	//   ....[23]....
        /*02b8*/ 	.word	0xffffffff


	//   ....[24]....
        /*02bc*/ 	.word	0xffffffff


	//   ....[25]....
        /*02c0*/ 	.word	0xffffffff


	//   ....[26]....
        /*02c4*/ 	.word	0xffffffff


	//   ....[27]....
        /*02c8*/ 	.word	0xffffffff


	//   ....[28]....
        /*02cc*/ 	.word	0xffffffff


	//   ....[29]....
        /*02d0*/ 	.word	0xffffffff


	//   ....[30]....
        /*02d4*/ 	.word	0xffffffff


	//   ....[31]....
        /*02d8*/ 	.word	0xffffffff


	//   ....[32]....
        /*02dc*/ 	.word	0xffffffff


	//   ....[33]....
        /*02e0*/ 	.word	0xffffffff


	//   ....[34]....
        /*02e4*/ 	.word	0xffffffff


	//   ....[35]....
        /*02e8*/ 	.word	0xffffffff


	//   ....[36]....
        /*02ec*/ 	.word	0xffffffff


	//   ....[37]....
        /*02f0*/ 	.word	0xffffffff


	//   ....[38]....
        /*02f4*/ 	.word	0xffffffff


	//   ....[39]....
        /*02f8*/ 	.word	0xffffffff


	//   ....[40]....
        /*02fc*/ 	.word	0xffffffff


	//   ....[41]....
        /*0300*/ 	.word	0xffffffff


	//   ....[42]....
        /*0304*/ 	.word	0xffffffff


	//   ....[43]....
        /*0308*/ 	.word	0xffffffff


	//   ....[44]....
        /*030c*/ 	.word	0xffffffff


	//   ....[45]....
        /*0310*/ 	.word	0xffffffff


	//   ....[46]....
        /*0314*/ 	.word	0xffffffff


	//   ....[47]....
        /*0318*/ 	.word	0xffffffff


	//   ....[48]....
        /*031c*/ 	.word	0xffffffff


	//   ....[49]....
        /*0320*/ 	.word	0xffffffff


	//   ....[50]....
        /*0324*/ 	.word	0xffffffff


	//   ....[51]....
        /*0328*/ 	.word	0xffffffff


	//   ....[52]....
        /*032c*/ 	.word	0xffffffff


	//   ....[53]....
        /*0330*/ 	.word	0xffffffff


	//   ....[54]....
        /*0334*/ 	.word	0xffffffff


	//   ....[55]....
        /*0338*/ 	.word	0xffffffff


	//   ....[56]....
        /*033c*/ 	.word	0xffffffff


	//   ....[57]....
        /*0340*/ 	.word	0xffffffff


	//   ....[58]....
        /*0344*/ 	.word	0xffffffff


	//   ....[59]....
        /*0348*/ 	.word	0xffffffff


	//   ....[60]....
        /*034c*/ 	.word	0xffffffff


	//   ....[61]....
        /*0350*/ 	.word	0xffffffff


	//   ....[62]....
        /*0354*/ 	.word	0xffffffff


	//   ....[63]....
        /*0358*/ 	.word	0xffffffff


	//   ....[64]....
        /*035c*/ 	.word	0xffffffff


	//   ....[65]....
        /*0360*/ 	.word	0xffffffff


	//   ....[66]....
        /*0364*/ 	.word	0xffffffff


	//   ....[67]....
        /*0368*/ 	.word	0xffffffff


	//   ....[68]....
        /*036c*/ 	.word	0xffffffff


	//   ....[69]....
        /*0370*/ 	.word	0xffffffff


	//   ....[70]....
        /*0374*/ 	.word	0xffffffff


	//   ....[71]....
        /*0378*/ 	.word	0xffffffff


	//   ....[72]....
        /*037c*/ 	.word	0xffffffff


	//   ....[73]....
        /*0380*/ 	.word	0xffffffff


	//   ....[74]....
        /*0384*/ 	.word	0xffffffff


	//   ....[75]....
        /*0388*/ 	.word	0xffffffff


	//   ....[76]....
        /*038c*/ 	.word	0xffffffff


	//   ....[77]....
        /*0390*/ 	.word	0xffffffff


	//   ....[78]....
        /*0394*/ 	.word	0xffffffff


	//   ....[79]....
        /*0398*/ 	.word	0xffffffff


	//   ....[80]....
        /*039c*/ 	.word	0xffffffff


	//   ....[81]....
        /*03a0*/ 	.word	0xffffffff


	//   ....[82]....
        /*03a4*/ 	.word	0xffffffff


	//   ....[83]....
        /*03a8*/ 	.word	0xffffffff


	//   ....[84]....
        /*03ac*/ 	.word	0xffffffff


	//   ....[85]....
        /*03b0*/ 	.word	0xffffffff


	//   ....[86]....
        /*03b4*/ 	.word	0xffffffff


	//   ....[87]....
        /*03b8*/ 	.word	0xffffffff


	//   ....[88]....
        /*03bc*/ 	.word	0xffffffff


	//   ....[89]....
        /*03c0*/ 	.word	0xffffffff


	//   ....[90]....
        /*03c4*/ 	.word	0xffffffff


	//   ....[91]....
        /*03c8*/ 	.word	0xffffffff


	//   ....[92]....
        /*03cc*/ 	.word	0xffffffff


	//   ....[93]....
        /*03d0*/ 	.word	0xffffffff


	//   ....[94]....
        /*03d4*/ 	.word	0xffffffff


	//   ....[95]....
        /*03d8*/ 	.word	0xffffffff


	//   ....[96]....
        /*03dc*/ 	.word	0xffffffff


	//   ....[97]....
        /*03e0*/ 	.word	0xffffffff


	//   ....[98]....
        /*03e4*/ 	.word	0xffffffff


	//   ....[99]....
        /*03e8*/ 	.word	0xffffffff


	//   ....[100]....
        /*03ec*/ 	.word	0xffffffff


	//   ....[101]....
        /*03f0*/ 	.word	0xffffffff


	//   ....[102]....
        /*03f4*/ 	.word	0xffffffff


	//   ....[103]....
        /*03f8*/ 	.word	0xffffffff


	//   ....[104]....
        /*03fc*/ 	.word	0xffffffff


	//   ....[105]....
        /*0400*/ 	.word	0xffffffff


	//   ....[106]....
        /*0404*/ 	.word	0xffffffff


	//   ....[107]....
        /*0408*/ 	.word	0xffffffff


	//   ....[108]....
        /*040c*/ 	.word	0xffffffff


	//   ....[109]....
        /*0410*/ 	.word	0xffffffff


	//   ....[110]....
        /*0414*/ 	.word	0xffffffff


	//   ....[111]....
        /*0418*/ 	.word	0x0500000f


	//   ....[112]....
        /*041c*/ 	.word	0x0500000f


	//   ....[113]....
        /*0420*/ 	.word	0x0500000f


	//   ....[114]....
        /*0424*/ 	.word	0x0500000f


	//   ....[115]....
        /*0428*/ 	.word	0x0500000f


	//   ....[116]....
        /*042c*/ 	.word	0x0500000f


	//   ....[117]....
        /*0430*/ 	.word	0x0500000f


	//   ....[118]....
        /*0434*/ 	.word	0x0500000f


	//   ....[119]....
        /*0438*/ 	.word	0x0500000f


	//   ....[120]....
        /*043c*/ 	.word	0x0500000f


	//   ....[121]....
        /*0440*/ 	.word	0x0500000f


	//   ....[122]....
        /*0444*/ 	.word	0x0500000f


	//   ....[123]....
        /*0448*/ 	.word	0x0500000f


	//   ....[124]....
        /*044c*/ 	.word	0x0500000f


	//   ....[125]....
        /*0450*/ 	.word	0x0500000f


	//   ....[126]....
        /*0454*/ 	.word	0x0500000f


	//   ....[127]....
        /*0458*/ 	.word	0x0500000f


	//   ....[128]....
        /*045c*/ 	.word	0x0500000f


	//   ....[129]....
        /*0460*/ 	.word	0x0500000f


	//   ....[130]....
        /*0464*/ 	.word	0x0500000f


	//   ....[131]....
        /*0468*/ 	.word	0x0500000f


	//   ....[132]....
        /*046c*/ 	.word	0x0500000f


	//   ....[133]....
        /*0470*/ 	.word	0x0500000f


	//   ....[134]....
        /*0474*/ 	.word	0x0500000f


	//   ....[135]....
        /*0478*/ 	.word	0x0500000f


	//   ....[136]....
        /*047c*/ 	.word	0x0500000f


	//   ....[137]....
        /*0480*/ 	.word	0x0500000f


	//   ....[138]....
        /*0484*/ 	.word	0x0500000f


	//   ....[139]....
        /*0488*/ 	.word	0x0500000f


	//   ....[140]....
        /*048c*/ 	.word	0x0500000f


	//   ....[141]....
        /*0490*/ 	.word	0x0500000f


	//   ....[142]....
        /*0494*/ 	.word	0x0500000f


	//   ....[143]....
        /*0498*/ 	.word	0x0500000f


	//   ....[144]....
        /*049c*/ 	.word	0x0500000f


	//   ....[145]....
        /*04a0*/ 	.word	0x0500000f


	//   ....[146]....
        /*04a4*/ 	.word	0x0500000f


	//   ....[147]....
        /*04a8*/ 	.word	0x0500000f


	//   ....[148]....
        /*04ac*/ 	.word	0x0500000f


	//   ....[149]....
        /*04b0*/ 	.word	0x0500000f


	//   ....[150]....
        /*04b4*/ 	.word	0x0500000f


	//   ....[151]....
        /*04b8*/ 	.word	0x0500000f


	//   ....[152]....
        /*04bc*/ 	.word	0x0500000f


	//   ....[153]....
        /*04c0*/ 	.word	0x0500000f


	//   ....[154]....
        /*04c4*/ 	.word	0x0500000f


	//   ....[155]....
        /*04c8*/ 	.word	0x0500000f


	//   ....[156]....
        /*04cc*/ 	.word	0x0500000f


	//   ....[157]....
        /*04d0*/ 	.word	0x0500000f


	//   ....[158]....
        /*04d4*/ 	.word	0x0500000f


	//   ....[159]....
        /*04d8*/ 	.word	0x0500000f


	//   ....[160]....
        /*04dc*/ 	.word	0x0500000f


	//   ....[161]....
        /*04e0*/ 	.word	0x0500000f


	//   ....[162]....
        /*04e4*/ 	.word	0x0500000f


	//   ....[163]....
        /*04e8*/ 	.word	0x0500000f


	//   ....[164]....
        /*04ec*/ 	.word	0x0500000f


	//   ....[165]....
        /*04f0*/ 	.word	0x0500000f


	//   ....[166]....
        /*04f4*/ 	.word	0x0500000f


	//   ....[167]....
        /*04f8*/ 	.word	0x0500000f


	//   ....[168]....
        /*04fc*/ 	.word	0x0500000f


	//   ....[169]....
        /*0500*/ 	.word	0x0500000f


	//   ....[170]....
        /*0504*/ 	.word	0x0500000f


	//   ....[171]....
        /*0508*/ 	.word	0x0500000f


	//   ....[172]....
        /*050c*/ 	.word	0x0500000f


	//   ....[173]....
        /*0510*/ 	.word	0x0500000f


	//----- nvinfo : EIATTR_COOP_GROUP_INSTR_OFFSETS
	.align		4
.L_113:
        /*0514*/ 	.byte	0x04, 0x28
        /*0516*/ 	.short	(.L_115 - .L_114)


	//   ....[0]....
.L_114:
        /*0518*/ 	.word	0x00000080


	//   ....[1]....
        /*051c*/ 	.word	0x000000b0


	//   ....[2]....
        /*0520*/ 	.word	0x000002d0


	//   ....[3]....
        /*0524*/ 	.word	0x00000430


	//   ....[4]....
        /*0528*/ 	.word	0x00000550


	//   ....[5]....
        /*052c*/ 	.word	0x000006b0


	//   ....[6]....
        /*0530*/ 	.word	0x00001310


	//   ....[7]....
        /*0534*/ 	.word	0x00002340


	//   ....[8]....
        /*0538*/ 	.word	0x00002450


	//   ....[9]....
        /*053c*/ 	.word	0x000027c0


	//   ....[10]....
        /*0540*/ 	.word	0x00002960


	//   ....[11]....
        /*0544*/ 	.word	0x000036f0


	//   ....[12]....
        /*0548*/ 	.word	0x000045c0


	//   ....[13]....
        /*054c*/ 	.word	0x000045d0


	//   ....[14]....
        /*0550*/ 	.word	0x00004600


	//   ....[15]....
        /*0554*/ 	.word	0x00004620


	//   ....[16]....
        /*0558*/ 	.word	0x00005970


	//   ....[17]....
        /*055c*/ 	.word	0x00005a70


	//   ....[18]....
        /*0560*/ 	.word	0x00005ad0


	//   ....[19]....
        /*0564*/ 	.word	0x00005bb0


	//   ....[20]....
        /*0568*/ 	.word	0x00005bc0


	//   ....[21]....
        /*056c*/ 	.word	0x00006d20


	//   ....[22]....
        /*0570*/ 	.word	0x00006d60


	//   ....[23]....
        /*0574*/ 	.word	0x00006d90


	//   ....[24]....
        /*0578*/ 	.word	0x00006dc0


	//   ....[25]....
        /*057c*/ 	.word	0x00007220


	//   ....[26]....
        /*0580*/ 	.word	0x00007250


	//   ....[27]....
        /*0584*/ 	.word	0x00007350


	//   ....[28]....
        /*0588*/ 	.word	0x00007370


	//   ....[29]....
        /*058c*/ 	.word	0x00007b80


	//   ....[30]....
        /*0590*/ 	.word	0x00007b90


	//   ....[31]....
        /*0594*/ 	.word	0x00007c90


	//   ....[32]....
        /*0598*/ 	.word	0x00007cb0


	//   ....[33]....
        /*059c*/ 	.word	0x00007e20


	//   ....[34]....
        /*05a0*/ 	.word	0x00007ff0


	//   ....[35]....
        /*05a4*/ 	.word	0x00008020


	//   ....[36]....
        /*05a8*/ 	.word	0x00008050


	//   ....[37]....
        /*05ac*/ 	.word	0x00008080


	//   ....[38]....
        /*05b0*/ 	.word	0x000080b0


	//   ....[39]....
        /*05b4*/ 	.word	0x000080e0


	//   ....[40]....
        /*05b8*/ 	.word	0x00008230


	//   ....[41]....
        /*05bc*/ 	.word	0x00008260


	//   ....[42]....
        /*05c0*/ 	.word	0x00008290


	//   ....[43]....
        /*05c4*/ 	.word	0x000082c0


	//   ....[44]....
        /*05c8*/ 	.word	0x000082f0


	//   ....[45]....
        /*05cc*/ 	.word	0x00008320


	//   ....[46]....
        /*05d0*/ 	.word	0x000083b0


	//   ....[47]....
        /*05d4*/ 	.word	0x000083e0


	//   ....[48]....
        /*05d8*/ 	.word	0x00008460


	//   ....[49]....
        /*05dc*/ 	.word	0x00009af0


	//   ....[50]....
        /*05e0*/ 	.word	0x00009b10


	//   ....[51]....
        /*05e4*/ 	.word	0x00009bc0


	//   ....[52]....
        /*05e8*/ 	.word	0x00009be0


	//   ....[53]....
        /*05ec*/ 	.word	0x00009c80


	//   ....[54]....
        /*05f0*/ 	.word	0x00009ca0


	//   ....[55]....
        /*05f4*/ 	.word	0x00009cb0


	//   ....[56]....
        /*05f8*/ 	.word	0x00009cc0


	//   ....[57]....
        /*05fc*/ 	.word	0x0000a680


	//   ....[58]....
        /*0600*/ 	.word	0x0000a6a0


	//   ....[59]....
        /*0604*/ 	.word	0x0000a700


	//   ....[60]....
        /*0608*/ 	.word	0x0000a740


	//   ....[61]....
        /*060c*/ 	.word	0x0000a7a0


	//   ....[62]....
        /*0610*/ 	.word	0x0000a7e0


	//   ....[63]....
        /*0614*/ 	.word	0x0000a7f0


	//   ....[64]....
        /*0618*/ 	.word	0x0000a810


	//   ....[65]....
        /*061c*/ 	.word	0x0000a8e0


	//   ....[66]....
        /*0620*/ 	.word	0x0000a920


	//   ....[67]....
        /*0624*/ 	.word	0x0000a930


	//   ....[68]....
        /*0628*/ 	.word	0x0000a950


	//   ....[69]....
        /*062c*/ 	.word	0x0000b210


	//   ....[70]....
        /*0630*/ 	.word	0x0000b220


	//   ....[71]....
        /*0634*/ 	.word	0x0000b240


	//   ....[72]....
        /*0638*/ 	.word	0x0000b2c0


	//   ....[73]....
        /*063c*/ 	.word	0x0000b2d0


	//   ....[74]....
        /*0640*/ 	.word	0x0000b330


	//   ....[75]....
        /*0644*/ 	.word	0x0000b360


	//   ....[76]....
        /*0648*/ 	.word	0x0000b3a0


	//   ....[77]....
        /*064c*/ 	.word	0x0000b690


	//   ....[78]....
        /*0650*/ 	.word	0x0000b6b0


	//   ....[79]....
        /*0654*/ 	.word	0x0000b750


	//   ....[80]....
        /*0658*/ 	.word	0x0000b760


	//   ....[81]....
        /*065c*/ 	.word	0x0000b7f0


	//   ....[82]....
        /*0660*/ 	.word	0x0000b800


	//   ....[83]....
        /*0664*/ 	.word	0x0000b810


	//   ....[84]....
        /*0668*/ 	.word	0x0000b8a0


	//   ....[85]....
        /*066c*/ 	.word	0x0000bed0


	//   ....[86]....
        /*0670*/ 	.word	0x0000bee0


	//   ....[87]....
        /*0674*/ 	.word	0x0000bf70


	//   ....[88]....
        /*0678*/ 	.word	0x0000c010


	//   ....[89]....
        /*067c*/ 	.word	0x0000c030


	//   ....[90]....
        /*0680*/ 	.word	0x0000c0b0


	//   ....[91]....
        /*0684*/ 	.word	0x0000c0d0


	//   ....[92]....
        /*0688*/ 	.word	0x0000c0e0


	//   ....[93]....
        /*068c*/ 	.word	0x0000c4c0


	//   ....[94]....
        /*0690*/ 	.word	0x0000c4f0


	//   ....[95]....
        /*0694*/ 	.word	0x0000c530


	//   ....[96]....
        /*0698*/ 	.word	0x0000c560


	//   ....[97]....
        /*069c*/ 	.word	0x0000c590


	//   ....[98]....
        /*06a0*/ 	.word	0x0000c5c0


	//   ....[99]....
        /*06a4*/ 	.word	0x0000c5f0


	//   ....[100]....
        /*06a8*/ 	.word	0x0000c620


	//   ....[101]....
        /*06ac*/ 	.word	0x0000c7a0


	//   ....[102]....
        /*06b0*/ 	.word	0x0000c7d0


	//   ....[103]....
        /*06b4*/ 	.word	0x0000c800


	//   ....[104]....
        /*06b8*/ 	.word	0x0000c830


	//   ....[105]....
        /*06bc*/ 	.word	0x0000c860


	//   ....[106]....
        /*06c0*/ 	.word	0x0000c890


	//   ....[107]....
        /*06c4*/ 	.word	0x0000c950


	//   ....[108]....
        /*06c8*/ 	.word	0x0000c970


	//   ....[109]....
        /*06cc*/ 	.word	0x0000c9e0


	//   ....[110]....
        /*06d0*/ 	.word	0x0000ce50


	//   ....[111]....
        /*06d4*/ 	.word	0x0000d330


	//   ....[112]....
        /*06d8*/ 	.word	0x0000d420


	//   ....[113]....
        /*06dc*/ 	.word	0x0000d4c0


	//   ....[114]....
        /*06e0*/ 	.word	0x0000d520


	//   ....[115]....
        /*06e4*/ 	.word	0x0000d630


	//   ....[116]....
        /*06e8*/ 	.word	0x0000d6a0


	//   ....[117]....
        /*06ec*/ 	.word	0x0000d7b0


	//   ....[118]....
        /*06f0*/ 	.word	0x0000d820


	//   ....[119]....
        /*06f4*/ 	.word	0x0000d8c0


	//   ....[120]....
        /*06f8*/ 	.word	0x0000d9f0


	//   ....[121]....
        /*06fc*/ 	.word	0x0000da40


	//   ....[122]....
        /*0700*/ 	.word	0x0000dab0


	//   ....[123]....
        /*0704*/ 	.word	0x0000dba0


	//   ....[124]....
        /*0708*/ 	.word	0x0000dc20


	//   ....[125]....
        /*070c*/ 	.word	0x0000dd00


	//   ....[126]....
        /*0710*/ 	.word	0x0000dd80


	//   ....[127]....
        /*0714*/ 	.word	0x0000dde0


	//   ....[128]....
        /*0718*/ 	.word	0x0000dee0


	//   ....[129]....
        /*071c*/ 	.word	0x0000dfe0


	//   ....[130]....
        /*0720*/ 	.word	0x0000e040


	//   ....[131]....
        /*0724*/ 	.word	0x0000e120


	//   ....[132]....
        /*0728*/ 	.word	0x0000e260


	//   ....[133]....
        /*072c*/ 	.word	0x0000e340


	//   ....[134]....
        /*0730*/ 	.word	0x0000e3c0


	//   ....[135]....
        /*0734*/ 	.word	0x0000e4a0


	//   ....[136]....
        /*0738*/ 	.word	0x0000e500


	//   ....[137]....
        /*073c*/ 	.word	0x0000e5d0


	//   ....[138]....
        /*0740*/ 	.word	0x0000e630


	//   ....[139]....
        /*0744*/ 	.word	0x0000e710


	//   ....[140]....
        /*0748*/ 	.word	0x0000e800


	//   ....[141]....
        /*074c*/ 	.word	0x0000e8a0


	//   ....[142]....
        /*0750*/ 	.word	0x0000e900


	//   ....[143]....
        /*0754*/ 	.word	0x0000ea00


	//   ....[144]....
        /*0758*/ 	.word	0x0000ea60


	//   ....[145]....
        /*075c*/ 	.word	0x0000eb60


	//   ....[146]....
        /*0760*/ 	.word	0x0000ebc0


	//   ....[147]....
        /*0764*/ 	.word	0x0000ec90


	//   ....[148]....
        /*0768*/ 	.word	0x0000ede0


	//   ....[149]....
        /*076c*/ 	.word	0x0000ee90


	//   ....[150]....
        /*0770*/ 	.word	0x0000efa0


	//   ....[151]....
        /*0774*/ 	.word	0x0000f080


	//   ....[152]....
        /*0778*/ 	.word	0x0000f0e0


	//   ....[153]....
        /*077c*/ 	.word	0x0000f1d0


	//   ....[154]....
        /*0780*/ 	.word	0x0000f230


	//   ....[155]....
        /*0784*/ 	.word	0x0000f310


	//   ....[156]....
        /*0788*/ 	.word	0x0000f3a0


	//   ....[157]....
        /*078c*/ 	.word	0x0000f440


	//   ....[158]....
        /*0790*/ 	.word	0x0000f560


	//   ....[159]....
        /*0794*/ 	.word	0x0000f5d0


	//   ....[160]....
        /*0798*/ 	.word	0x0000f640


	//   ....[161]....
        /*079c*/ 	.word	0x0000f6b0


	//   ....[162]....
        /*07a0*/ 	.word	0x0000f720


	//   ....[163]....
        /*07a4*/ 	.word	0x0000f7a0


	//   ....[164]....
        /*07a8*/ 	.word	0x0000f830


	//   ....[165]....
        /*07ac*/ 	.word	0x0000f8c0


	//   ....[166]....
        /*07b0*/ 	.word	0x0000f930


	//   ....[167]....
        /*07b4*/ 	.word	0x0000f9a0


	//   ....[168]....
        /*07b8*/ 	.word	0x0000fa10


	//   ....[169]....
        /*07bc*/ 	.word	0x0000fa90


	//   ....[170]....
        /*07c0*/ 	.word	0x0000fb00


	//   ....[171]....
        /*07c4*/ 	.word	0x0000fba0


	//   ....[172]....
        /*07c8*/ 	.word	0x0000fc30


	//   ....[173]....
        /*07cc*/ 	.word	0x0000fd50


	//----- nvinfo : EIATTR_REG_RECONFIG
	.align		4
.L_115:
        /*07d0*/ 	.byte	0x01, 0x54
	.zero		2


	//----- nvinfo : EIATTR_SYSCALL_OFFSETS
	.align		4
        /*07d4*/ 	.byte	0x04, 0x46
        /*07d6*/ 	.short	(.L_117 - .L_116)


	//   ....[0]....
.L_116:
        /*07d8*/ 	.word	0x000014d0


	//   ....[1]....
        /*07dc*/ 	.word	0x00009010


	//   ....[2]....
        /*07e0*/ 	.word	0x00009160


	//   ....[3]....
        /*07e4*/ 	.word	0x00009250


	//   ....[4]....
        /*07e8*/ 	.word	0x0000a100


	//----- nvinfo : EIATTR_MBARRIER_INSTR_OFFSETS
	.align		4
.L_117:
        /*07ec*/ 	.byte	0x04, 0x39
        /*07ee*/ 	.short	(.L_119 - .L_118)


	//   ....[0]....
.L_118:
        /*07f0*/ 	.word	0x00000180
        /*07f4*/ 	.word	0x000000ff
        /*07f8*/ 	.word	0x0002d800
        /*07fc*/ 	.short	0x0100
        /*07fe*/ 	.byte	0x08
	.zero		1


	//   ....[1]....
        /*0800*/ 	.word	0x00000190
        /*0804*/ 	.word	0x000000ff
        /*0808*/ 	.word	0x0002d820
        /*080c*/ 	.short	0x0100
        /*080e*/ 	.byte	0x08
	.zero		1


	//   ....[2]....
        /*0810*/ 	.word	0x00000280
        /*0814*/ 	.word	0x000000ff
        /*0818*/ 	.word	0x0002d830
        /*081c*/ 	.short	0x0100
        /*081e*/ 	.byte	0x08
	.zero		1


	//   ....[3]....
        /*0820*/ 	.word	0x00000290
        /*0824*/ 	.word	0x000000ff
        /*0828*/ 	.word	0x0002d840
        /*082c*/ 	.short	0x0100
        /*082e*/ 	.byte	0x08
	.zero		1


	//   ....[4]....
        /*0830*/ 	.word	0x000002a0
        /*0834*/ 	.word	0x000000ff
        /*0838*/ 	.word	0x0002d838
        /*083c*/ 	.short	0x0100
        /*083e*/ 	.byte	0x08
	.zero		1


	//   ....[5]....
        /*0840*/ 	.word	0x000002b0
        /*0844*/ 	.word	0x000000ff
        /*0848*/ 	.word	0x0002d848
        /*084c*/ 	.short	0x0100
        /*084e*/ 	.byte	0x08
	.zero		1


	//   ....[6]....
        /*0850*/ 	.word	0x000003e0
        /*0854*/ 	.word	0x000000ff
        /*0858*/ 	.word	0x0002d850
        /*085c*/ 	.short	0x0100
        /*085e*/ 	.byte	0x08
	.zero		1


	//   ....[7]....
        /*0860*/ 	.word	0x000003f0
        /*0864*/ 	.word	0x000000ff
        /*0868*/ 	.word	0x0002d860
        /*086c*/ 	.short	0x0100
        /*086e*/ 	.byte	0x08
	.zero		1


	//   ....[8]....
        /*0870*/ 	.word	0x00000400
        /*0874*/ 	.word	0x000000ff
        /*0878*/ 	.word	0x0002d858
        /*087c*/ 	.short	0x0100
        /*087e*/ 	.byte	0x08
	.zero		1


	//   ....[9]....
        /*0880*/ 	.word	0x00000410
        /*0884*/ 	.word	0x000000ff
        /*0888*/ 	.word	0x0002d868
        /*088c*/ 	.short	0x0100
        /*088e*/ 	.byte	0x08
	.zero		1


	//   ....[10]....
        /*0890*/ 	.word	0x00000500
        /*0894*/ 	.word	0x000000ff
        /*0898*/ 	.word	0x0002d870
        /*089c*/ 	.short	0x0100
        /*089e*/ 	.byte	0x06
	.zero		1


	//   ....[11]....
        /*08a0*/ 	.word	0x00000510
        /*08a4*/ 	.word	0x000000ff
        /*08a8*/ 	.word	0x0002d880
        /*08ac*/ 	.short	0x0100
        /*08ae*/ 	.byte	0x06
	.zero		1


	//   ....[12]....
        /*08b0*/ 	.word	0x00000520
        /*08b4*/ 	.word	0x000000ff
        /*08b8*/ 	.word	0x0002d878
        /*08bc*/ 	.short	0x0100
        /*08be*/ 	.byte	0x06
	.zero		1


	//   ....[13]....
        /*08c0*/ 	.word	0x00000530
        /*08c4*/ 	.word	0x000000ff
        /*08c8*/ 	.word	0x0002d888
        /*08cc*/ 	.short	0x0100
        /*08ce*/ 	.byte	0x06
	.zero		1


	//   ....[14]....
        /*08d0*/ 	.word	0x00000660
        /*08d4*/ 	.word	0x000000ff
        /*08d8*/ 	.word	0x0002d890
        /*08dc*/ 	.short	0x0100
        /*08de*/ 	.byte	0x08
	.zero		1


	//   ....[15]....
        /*08e0*/ 	.word	0x00000670
        /*08e4*/ 	.word	0x000000ff
        /*08e8*/ 	.word	0x0002d8a0
        /*08ec*/ 	.short	0x0100
        /*08ee*/ 	.byte	0x08
	.zero		1


	//   ....[16]....
        /*08f0*/ 	.word	0x00000680
        /*08f4*/ 	.word	0x000000ff
        /*08f8*/ 	.word	0x0002d898
        /*08fc*/ 	.short	0x0100
        /*08fe*/ 	.byte	0x08
	.zero		1


	//   ....[17]....
        /*0900*/ 	.word	0x00000690
        /*0904*/ 	.word	0x000000ff
        /*0908*/ 	.word	0x0002d8a8
        /*090c*/ 	.short	0x0100
        /*090e*/ 	.byte	0x08
	.zero		1


	//   ....[18]....
        /*0910*/ 	.word	0x000007c0
        /*0914*/ 	.word	0x000000ff
        /*0918*/ 	.word	0x0002d8b0
        /*091c*/ 	.short	0x0100
        /*091e*/ 	.byte	0x08
	.zero		1


	//   ....[19]....
        /*0920*/ 	.word	0x000007d0
        /*0924*/ 	.word	0x000000ff
        /*0928*/ 	.word	0x0002d8c0
        /*092c*/ 	.short	0x0100
        /*092e*/ 	.byte	0x08
	.zero		1


	//   ....[20]....
        /*0930*/ 	.word	0x000007e0
        /*0934*/ 	.word	0x000000ff
        /*0938*/ 	.word	0x0002d8b8
        /*093c*/ 	.short	0x0100
        /*093e*/ 	.byte	0x08
	.zero		1


	//   ....[21]....
        /*0940*/ 	.word	0x000007f0
        /*0944*/ 	.word	0x000000ff
        /*0948*/ 	.word	0x0002d8c8
        /*094c*/ 	.short	0x0100
        /*094e*/ 	.byte	0x08
	.zero		1


	//   ....[22]....
        /*0950*/ 	.word	0x00001530
        /*0954*/ 	.word	0x000000ff
        /*0958*/ 	.word	0x0002d800
        /*095c*/ 	.short	0x010a
        /*095e*/ 	.byte	0x28
	.zero		1


	//   ....[23]....
        /*0960*/ 	.word	0x000015a0
        /*0964*/ 	.word	0x00000004
        /*0968*/ 	.word	0x0002d830
        /*096c*/ 	.short	0x010a
        /*096e*/ 	.byte	0x3f
	.zero		1


	//   ....[24]....
        /*0970*/ 	.word	0x000015f0
        /*0974*/ 	.word	0x00000004
        /*0978*/ 	.word	0x0002d830
        /*097c*/ 	.short	0x010a
        /*097e*/ 	.byte	0x3f
	.zero		1


	//   ....[25]....
        /*0980*/ 	.word	0x00002560
        /*0984*/ 	.word	0x000000ff
        /*0988*/ 	.word	0x00000000
        /*098c*/ 	.short	0x0101
        /*098e*/ 	.byte	0x06
	.zero		1


	//   ....[26]....
        /*0990*/ 	.word	0x000039a0
        /*0994*/ 	.word	0x000000ff
        /*0998*/ 	.word	0x0002d830
        /*099c*/ 	.short	0x010a
        /*099e*/ 	.byte	0x07
	.zero		1


	//   ....[27]....
        /*09a0*/ 	.word	0x000039e0
        /*09a4*/ 	.word	0x000000ff
        /*09a8*/ 	.word	0x0002d830
        /*09ac*/ 	.short	0x010a
        /*09ae*/ 	.byte	0x07
	.zero		1


	//   ....[28]....
        /*09b0*/ 	.word	0x00003cc0
        /*09b4*/ 	.word	0x000000ff
        /*09b8*/ 	.word	0x0002d850
        /*09bc*/ 	.short	0x010a
        /*09be*/ 	.byte	0x07
	.zero		1


	//   ....[29]....
        /*09c0*/ 	.word	0x00003d00
        /*09c4*/ 	.word	0x000000ff
        /*09c8*/ 	.word	0x0002d850
        /*09cc*/ 	.short	0x010a
        /*09ce*/ 	.byte	0x07
	.zero		1


	//   ....[30]....
        /*09d0*/ 	.word	0x00004230
        /*09d4*/ 	.word	0x000000ff
        /*09d8*/ 	.word	0x00000000
        /*09dc*/ 	.short	0x0101
        /*09de*/ 	.byte	0x07
	.zero		1


	//   ....[31]....
        /*09e0*/ 	.word	0x00005410
        /*09e4*/ 	.word	0x000000ff
        /*09e8*/ 	.word	0x00000000
        /*09ec*/ 	.short	0x0101
        /*09ee*/ 	.byte	0x06
	.zero		1


	//   ....[32]....
        /*09f0*/ 	.word	0x000059e0
        /*09f4*/ 	.word	0x000000ff
        /*09f8*/ 	.word	0x0002d850
        /*09fc*/ 	.short	0x010a
        /*09fe*/ 	.byte	0x04
	.zero		1


	//   ....[33]....
        /*0a00*/ 	.word	0x00005a20
        /*0a04*/ 	.word	0x000000ff
        /*0a08*/ 	.word	0x0002d850
        /*0a0c*/ 	.short	0x010a
        /*0a0e*/ 	.byte	0x04
	.zero		1


	//   ....[34]....
        /*0a10*/ 	.word	0x00006090
        /*0a14*/ 	.word	0x000000ff
        /*0a18*/ 	.word	0x00000000
        /*0a1c*/ 	.short	0x0101
        /*0a1e*/ 	.byte	0x04
	.zero		1


	//   ....[35]....
        /*0a20*/ 	.word	0x00007240
        /*0a24*/ 	.word	0x000000ff
        /*0a28*/ 	.word	0x00000000
        /*0a2c*/ 	.short	0x0101
        /*0a2e*/ 	.byte	0x04
	.zero		1


	//   ....[36]....
        /*0a30*/ 	.word	0x00009850
        /*0a34*/ 	.word	0x00000002
        /*0a38*/ 	.word	0x0002d840
        /*0a3c*/ 	.short	0x010a
        /*0a3e*/ 	.byte	0x3f
	.zero		1


	//   ....[37]....
        /*0a40*/ 	.word	0x00009e00
        /*0a44*/ 	.word	0x00000002
        /*0a48*/ 	.word	0x0002d830
        /*0a4c*/ 	.short	0x0107
        /*0a4e*/ 	.byte	0x3f
	.zero		1


	//   ....[38]....
        /*0a50*/ 	.word	0x00009ed0
        /*0a54*/ 	.word	0x00000002
        /*0a58*/ 	.word	0x0002d830
        /*0a5c*/ 	.short	0x0101
        /*0a5e*/ 	.byte	0x3f
	.zero		1


	//   ....[39]....
        /*0a60*/ 	.word	0x0000aa90
        /*0a64*/ 	.word	0x00000017
        /*0a68*/ 	.word	0x0002d800
        /*0a6c*/ 	.short	0x0107
        /*0a6e*/ 	.byte	0x3f
	.zero		1


	//   ....[40]....
        /*0a70*/ 	.word	0x0000ab80
        /*0a74*/ 	.word	0x00000017
        /*0a78*/ 	.word	0x0002d800
        /*0a7c*/ 	.short	0x0101
        /*0a7e*/ 	.byte	0x3f
	.zero		1


	//   ....[41]....
        /*0a80*/ 	.word	0x0000aba0
        /*0a84*/ 	.word	0x00000017
        /*0a88*/ 	.word	0x0002d820
        /*0a8c*/ 	.short	0x010a
        /*0a8e*/ 	.byte	0x3f
	.zero		1


	//   ....[42]....
        /*0a90*/ 	.word	0x0000afc0
        /*0a94*/ 	.word	0x00000005
        /*0a98*/ 	.word	0x0002d840
        /*0a9c*/ 	.short	0x010a
        /*0a9e*/ 	.byte	0x3f
	.zero		1


	//   ....[43]....
        /*0aa0*/ 	.word	0x0000b450
        /*0aa4*/ 	.word	0x00000005
        /*0aa8*/ 	.word	0x0002d830
        /*0aac*/ 	.short	0x0107
        /*0aae*/ 	.byte	0x3f
	.zero		1


	//   ....[44]....
        /*0ab0*/ 	.word	0x0000b510
        /*0ab4*/ 	.word	0x00000005
        /*0ab8*/ 	.word	0x0002d830
        /*0abc*/ 	.short	0x0101
        /*0abe*/ 	.byte	0x3f
	.zero		1


	//   ....[45]....
        /*0ac0*/ 	.word	0x0000b570
        /*0ac4*/ 	.word	0x00000005
        /*0ac8*/ 	.word	0x0002d860
        /*0acc*/ 	.short	0x010a
        /*0ace*/ 	.byte	0x3f
	.zero		1


	//   ....[46]....
        /*0ad0*/ 	.word	0x0000ba90
        /*0ad4*/ 	.word	0x00000005
        /*0ad8*/ 	.word	0x0002d850
        /*0adc*/ 	.short	0x0107
        /*0ade*/ 	.byte	0x3f
	.zero		1


	//   ....[47]....
        /*0ae0*/ 	.word	0x0000bb90
        /*0ae4*/ 	.word	0x00000005
        /*0ae8*/ 	.word	0x0002d850
        /*0aec*/ 	.short	0x0101
        /*0aee*/ 	.byte	0x3f
	.zero		1


	//   ....[48]....
        /*0af0*/ 	.word	0x0000bd90
        /*0af4*/ 	.word	0x00000000
        /*0af8*/ 	.word	0x0002d860
        /*0afc*/ 	.short	0x010a
        /*0afe*/ 	.byte	0x3f
	.zero		1


	//   ....[49]....
        /*0b00*/ 	.word	0x0000c210
        /*0b04*/ 	.word	0x00000000
        /*0b08*/ 	.word	0x0002d850
        /*0b0c*/ 	.short	0x0107
        /*0b0e*/ 	.byte	0x3f
	.zero		1


	//   ....[50]....
        /*0b10*/ 	.word	0x0000c2e0
        /*0b14*/ 	.word	0x00000000
        /*0b18*/ 	.word	0x0002d850
        /*0b1c*/ 	.short	0x0101
        /*0b1e*/ 	.byte	0x3f
	.zero		1


	//   ....[51]....
        /*0b20*/ 	.word	0x0000cdd0
        /*0b24*/ 	.word	0x00000005
        /*0b28*/ 	.word	0x0002d820
        /*0b2c*/ 	.short	0x010a
        /*0b2e*/ 	.byte	0x3f
	.zero		1


	//   ....[52]....
        /*0b30*/ 	.word	0x0000cf50
        /*0b34*/ 	.word	0x00000003
        /*0b38*/ 	.word	0x0002d840
        /*0b3c*/ 	.short	0x010a
        /*0b3e*/ 	.byte	0x3f
	.zero		1


	//   ....[53]....
        /*0b40*/ 	.word	0x0000cff0
        /*0b44*/ 	.word	0x00000005
        /*0b48*/ 	.word	0x0002d840
        /*0b4c*/ 	.short	0x010a
        /*0b4e*/ 	.byte	0x3f
	.zero		1


	//   ....[54]....
        /*0b50*/ 	.word	0x0000d030
        /*0b54*/ 	.word	0x00000003
        /*0b58*/ 	.word	0x0002d860
        /*0b5c*/ 	.short	0x010a
        /*0b5e*/ 	.byte	0x3f
	.zero		1


	//   ....[55]....
        /*0b60*/ 	.word	0x0000d070
        /*0b64*/ 	.word	0x00000005
        /*0b68*/ 	.word	0x0002d860
        /*0b6c*/ 	.short	0x010a
        /*0b6e*/ 	.byte	0x3f
	.zero		1


	//   ....[56]....
        /*0b70*/ 	.word	0x0000d0e0
        /*0b74*/ 	.word	0x00000003
        /*0b78*/ 	.word	0x0002d800
        /*0b7c*/ 	.short	0x010a
        /*0b7e*/ 	.byte	0x3f
	.zero		1


	//   ....[57]....
        /*0b80*/ 	.word	0x0000d130
        /*0b84*/ 	.word	0x00000004
        /*0b88*/ 	.word	0x0002d830
        /*0b8c*/ 	.short	0x010a
        /*0b8e*/ 	.byte	0x3f
	.zero		1


	//   ....[58]....
        /*0b90*/ 	.word	0x0000d190
        /*0b94*/ 	.word	0x00000003
        /*0b98*/ 	.word	0x0002d830
        /*0b9c*/ 	.short	0x010a
        /*0b9e*/ 	.byte	0x3f
	.zero		1


	//   ....[59]....
        /*0ba0*/ 	.word	0x0000d1f0
        /*0ba4*/ 	.word	0x00000003
        /*0ba8*/ 	.word	0x0002d850
        /*0bac*/ 	.short	0x010a
        /*0bae*/ 	.byte	0x3f
	.zero		1


	//   ....[60]....
        /*0bb0*/ 	.word	0x0000d250
        /*0bb4*/ 	.word	0x00000009
        /*0bb8*/ 	.word	0x0002d850
        /*0bbc*/ 	.short	0x010a
        /*0bbe*/ 	.byte	0x3f
	.zero		1


	//   ....[61]....
        /*0bc0*/ 	.word	0x0000d370
        /*0bc4*/ 	.word	0x00000002
        /*0bc8*/ 	.word	0x0002d840
        /*0bcc*/ 	.short	0x010a
        /*0bce*/ 	.byte	0x3f
	.zero		1


	//   ....[62]....
        /*0bd0*/ 	.word	0x0000e160
        /*0bd4*/ 	.word	0x00000017
        /*0bd8*/ 	.word	0x0002d820
        /*0bdc*/ 	.short	0x010a
        /*0bde*/ 	.byte	0x3f
	.zero		1


	//   ....[63]....
        /*0be0*/ 	.word	0x0000e1b0
        /*0be4*/ 	.word	0x00000005
        /*0be8*/ 	.word	0x0002d840
        /*0bec*/ 	.short	0x010a
        /*0bee*/ 	.byte	0x3f
	.zero		1


	//   ....[64]....
        /*0bf0*/ 	.word	0x0000e750
        /*0bf4*/ 	.word	0x00000005
        /*0bf8*/ 	.word	0x0002d860
        /*0bfc*/ 	.short	0x010a
        /*0bfe*/ 	.byte	0x3f
	.zero		1


	//   ....[65]....
        /*0c00*/ 	.word	0x0000ed30
        /*0c04*/ 	.word	0x00000000
        /*0c08*/ 	.word	0x0002d860
        /*0c0c*/ 	.short	0x010a
        /*0c0e*/ 	.byte	0x3f
	.zero		1


	//   ....[66]....
        /*0c10*/ 	.word	0x0000fc70
        /*0c14*/ 	.word	0x00000005
        /*0c18*/ 	.word	0x0002d820
        /*0c1c*/ 	.short	0x010a
        /*0c1e*/ 	.byte	0x3f
	.zero		1


	//   ....[67]....
        /*0c20*/ 	.word	0x0000fe10
        /*0c24*/ 	.word	0x00000003
        /*0c28*/ 	.word	0x0002d840
        /*0c2c*/ 	.short	0x010a
        /*0c2e*/ 	.byte	0x3f
	.zero		1


	//   ....[68]....
        /*0c30*/ 	.word	0x0000fe60
        /*0c34*/ 	.word	0x00000005
        /*0c38*/ 	.word	0x0002d840
        /*0c3c*/ 	.short	0x010a
        /*0c3e*/ 	.byte	0x3f
	.zero		1


	//   ....[69]....
        /*0c40*/ 	.word	0x0000feb0
        /*0c44*/ 	.word	0x00000003
        /*0c48*/ 	.word	0x0002d860
        /*0c4c*/ 	.short	0x010a
        /*0c4e*/ 	.byte	0x3f
	.zero		1


	//----- nvinfo : EIATTR_NUM_MBARRIERS
	.align		4
.L_119:
        /*0c50*/ 	.byte	0x03, 0x38
        /*0c52*/ 	.short	0x0016


	//----- nvinfo : EIATTR_EXIT_INSTR_OFFSETS
	.align		4
        /*0c54*/ 	.byte	0x04, 0x1c
        /*0c56*/ 	.short	(.L_121 - .L_120)


	//   ....[0]....
.L_120:
        /*0c58*/ 	.word	0x000009a0


	//   ....[1]....
        /*0c5c*/ 	.word	0x00007dd0


	//   ....[2]....
        /*0c60*/ 	.word	0x0000d0c0


	//----- nvinfo : EIATTR_MAX_THREADS
	.align		4
.L_121:
        /*0c64*/ 	.byte	0x04, 0x05
        /*0c66*/ 	.short	(.L_123 - .L_122)
.L_122:
        /*0c68*/ 	.word	0x00000200
        /*0c6c*/ 	.word	0x00000001
        /*0c70*/ 	.word	0x00000001


	//----- nvinfo : EIATTR_CRS_STACK_SIZE
	.align		4
.L_123:
        /*0c74*/ 	.byte	0x04, 0x1e
        /*0c76*/ 	.short	(.L_125 - .L_124)
.L_124:
        /*0c78*/ 	.word	0x00000000


	//----- nvinfo : EIATTR_CBANK_PARAM_SIZE
	.align		4
.L_125:
        /*0c7c*/ 	.byte	0x03, 0x19
        /*0c7e*/ 	.short	0x0af0


	//----- nvinfo : EIATTR_PARAM_CBANK
	.align		4
        /*0c80*/ 	.byte	0x04, 0x0a
        /*0c82*/ 	.short	(.L_127 - .L_126)
	.align		4
.L_126:
        /*0c84*/ 	.word	index@(.nv.constant0._ZN7cutlass13device_kernelIN5flash11enable_sm90INS1_16FlashAttnFwdSm90INS1_25CollectiveMainloopFwdSm90ILi2EN4cute5tupleIJNS5_1CILi1EEES8_S8_EEENS6_IJNS7_ILi192EEENS7_ILi128EEENS7_ILi96EEEEEELi96ENS_10bfloat16_tEfNS_4arch4Sm90ELb0ELb0ELb0ELb1ELb1ELb0ELb0ELb0ELb1ELb1ELb0ELb0EEENS1_21CollectiveEpilogueFwdINS6_IJSA_SC_SB_EEES9_SE_SG_Li384ELb1ELb1ELb0ELb0EEENS1_36VarlenDynamicPersistentTileSchedulerILi192ELi128ELi384ELi128ELb0ELb1ELb1ELb0ELb1ELb1EEEEEEEEEvNT_6ParamsE)
        /*0c88*/ 	.short	0x0210
        /*0c8a*/ 	.short	0x0af0


	//----- nvinfo : EIATTR_SW_WAR
	.align		4
.L_127:
        /*0c8c*/ 	.byte	0x04, 0x36
        /*0c8e*/ 	.short	(.L_129 - .L_128)
.L_128:
        /*0c90*/ 	.word	0x00000008
.L_129:


//--------------------- .nv.info._ZN7cutlass13device_kernelIN5flash11enable_sm90INS1_16FlashAttnFwdSm90INS1_25CollectiveMainloopFwdSm90ILi2EN4cute5tupleIJNS5_1CILi1EEES8_S8_EEENS6_IJNS7_ILi192EEENS7_ILi128EEENS7_ILi96EEEEEELi96ENS_10bfloat16_tEfNS_4arch4Sm90ELb0ELb0ELb0ELb1ELb1ELb1ELb0ELb0ELb1ELb1ELb0ELb0EEENS1_21CollectiveEpilogueFwdINS6_IJSA_SC_SB_EEES9_SE_SG_Li384ELb1ELb1ELb0ELb0EEENS1_36VarlenDynamicPersistentTileSchedulerILi192ELi128ELi384ELi128ELb0ELb1ELb1ELb0ELb1ELb1EEEEEEEEEvNT_6ParamsE --------------------------
	.section	.nv.info._ZN7cutlass13device_kernelIN5flash11enable_sm90INS1_16FlashAttnFwdSm90INS1_25CollectiveMainloopFwdSm90ILi2EN4cute5tupleIJNS5_1CILi1EEES8_S8_EEENS6_IJNS7_ILi192EEENS7_ILi128EEENS7_ILi96EEEEEELi96ENS_10bfloat16_tEfNS_4arch4Sm90ELb0ELb0ELb0ELb1ELb1ELb1ELb0ELb0ELb1ELb1ELb0ELb0EEENS1_21CollectiveEpilogueFwdINS6_IJSA_SC_SB_EEES9_SE_SG_Li384ELb1ELb1ELb0ELb0EEENS1_36VarlenDynamicPersistentTileSchedulerILi192ELi128ELi384ELi128ELb0ELb1ELb1ELb0ELb1ELb1EEEEEEEEEvNT_6ParamsE,"",@"SHT_CUDA_INFO"
	.sectionflags	@""
	.align	4


	//----- nvinfo : EIATTR_CUDA_API_VERSION
	.align		4
        /*0000*/ 	.byte	0x04, 0x37
        /*0002*/ 	.short	(.L_131 - .L_130)
.L_130:
        /*0004*/ 	.word	0x00000082


	//----- nvinfo : EIATTR_KPARAM_INFO
	.align		4
.L_131:
        /*0008*/ 	.byte	0x04, 0x17
        /*000a*/ 	.short	(.L_133 - .L_132)
.L_132:
        /*000c*/ 	.word	0x00000000
        /*0010*/ 	.short	0x0000
        /*0012*/ 	.short	0x0070
        /*0014*/ 	.byte	0x00, 0xf0, 0x01, 0x2a


	//----- nvinfo : EIATTR_SPARSE_MMA_MASK
	.align		4
.L_133:
        /*0018*/ 	.byte	0x03, 0x50
        /*001a*/ 	.short	0x0000


	//----- nvinfo : EIATTR_MAXREG_COUNT
	.align		4
        /*001c*/ 	.byte	0x03, 0x1b
        /*001e*/ 	.short	0x0080


	//----- nvinfo : EIATTR_NUM_BARRIERS
	.align		4
        /*0020*/ 	.byte	0x02, 0x4c
        /*0022*/ 	.byte	0x10
	.zero		1


	//----- nvinfo : EIATTR_EXTERNS
	.align		4
        /*0024*/ 	.byte	0x04, 0x0f
        /*0026*/ 	.short	(.L_135 - .L_134)


	//   ....[0]....
	.align		4
.L_134:
        /*0028*/ 	.word	index@(__assertfail)


	//----- nvinfo : EIATTR_ANNOTATIONS
	.align		4
.L_135:
        /*002c*/ 	.byte	0x04, 0x55
        /*002e*/ 	.short	(.L_137 - .L_136)


	//   ....[0]....
.L_136:
        /* <DEDUP_REMOVED lines=89> */


	//----- nvinfo : EIATTR_MERCURY_ISA_VERSION
	.align		4
.L_137:
        /*05a8*/ 	.byte	0x03, 0x5f
        /*05aa*/ 	.short	0x0101


	//----- nvinfo : EIATTR_UNUSED_LOAD_BYTE_OFFSET
	.align		4
        /*05ac*/ 	.byte	0x04, 0x44
        /*05ae*/ 	.short	(.L_139 - .L_138)


	//   ....[0]....
.L_138:
        /*05b0*/ 	.word	0x00000a90
        /*05b4*/ 	.word	0x0000fff0


	//   ....[1]....
        /*05b8*/ 	.word	0x00010950
        /*05bc*/ 	.word	0x0000fff0


	//----- nvinfo : EIATTR_INT_WARP_WIDE_INSTR_OFFSETS
	.align		4
.L_139:
        /*05c0*/ 	.byte	0x04, 0x31
        /*05c2*/ 	.short	(.L_141 - .L_140)


	//   ....[0]....
.L_140:
        /*05c4*/ 	.word	0x00000130


	//   ....[1]....
        /*05c8*/ 	.word	0x00000170


	//   ....[2]....
        /*05cc*/ 	.word	0x000001e0


	//   ....[3]....
        /*05d0*/ 	.word	0x00014d60


	//   ....[4]....
        /*05d4*/ 	.word	0x00014df0


	//   ....[5]....
        /*05d8*/ 	.word	0x00017b50


	//   ....[6]....
        /*05dc*/ 	.word	0x00017be0


	//----- nvinfo : EIATTR_COOP_GROUP_MASK_REGIDS
	.align		4
.L_141:
        /*05e0*/ 	.byte	0x04, 0x29
        /*05e2*/ 	.short	(.L_143 - .L_142)


	//   ....[0]....
.L_142:
        /*05e4*/ 	.word	0xffffffff


	//   ....[1]....
        /*05e8*/ 	.word	0xffffffff


	//   ....[2]....
        /*05ec*/ 	.word	0xffffffff


	//   ....[3]....
        /*05f0*/ 	.word	0xffffffff


	//   ....[4]....
        /*05f4*/ 	.word	0xffffffff


	//   ....[5]....
        /*05f8*/ 	.word	0xffffffff


	//   ....[6]....
        /*05fc*/ 	.word	0xffffffff


	//   ....[7]....
        /*0600*/ 	.word	0xffffffff


	//   ....[8]....
        /*0604*/ 	.word	0xffffffff


	//   ....[9]....
        /*0608*/ 	.word	0xffffffff


	//   ....[10]....
        /*060c*/ 	.word	0xffffffff


	//   ....[11]....
        /*0610*/ 	.word	0xffffffff


	//   ....[12]....
        /*0614*/ 	.word	0xffffffff


	//   ....[13]....
        /*0618*/ 	.word	0xffffffff


	//   ....[14]....
        /*061c*/ 	.word	0xffffffff


	//   ....[15]....
        /*0620*/ 	.word	0xffffffff


	//   ....[16]....
        /*0624*/ 	.word	0xffffffff


	//   ....[17]....
        /*0628*/ 	.word	0xffffffff


	//   ....[18]....
        /*062c*/ 	.word	0xffffffff


	//   ....[19]....
        /*0630*/ 	.word	0xffffffff


	//   ....[20]....
        /*0634*/ 	.word	0xffffffff


	//   ....[21]....
        /*0638*/ 	.word	0xffffffff


	//   ....[22]....
        /*063c*/ 	.word	0xffffffff


	//   ....[23]....
        /*0640*/ 	.word	0xffffffff


	//   ....[24]....
        /*0644*/ 	.word	0xffffffff


	//   ....[25]....
        /*0648*/ 	.word	0xffffffff


	//   ....[26]....
        /*064c*/ 	.word	0xffffffff


	//   ....[27]....
        /*0650*/ 	.word	0xffffffff


	//   ....[28]....
        /*0654*/ 	.word	0xffffffff


	//   ....[29]....
        /*0658*/ 	.word	0xffffffff


	//   ....[30]....
        /*065c*/ 	.word	0xffffffff


	//   ....[31]....
        /*0660*/ 	.word	0xffffffff


	//   ....[32]....
        /*0664*/ 	.word	0xffffffff


	//   ....[33]....
        /*0668*/ 	.word	0xffffffff


	//   ....[34]....
        /*066c*/ 	.word	0xffffffff


	//   ....[35]....
        /*0670*/ 	.word	0xffffffff


	//   ....[36]....
        /*0674*/ 	.word	0xffffffff


	//   ....[37]....
        /*0678*/ 	.word	0xffffffff


	//   ....[38]....
        /*067c*/ 	.word	0xffffffff


	//   ....[39]....
        /*0680*/ 	.word	0xffffffff


	//   ....[40]....
        /*0684*/ 	.word	0xffffffff


	//   ....[41]....
        /*0688*/ 	.word	0xffffffff


	//   ....[42]....
        /*068c*/ 	.word	0xffffffff


	//   ....[43]....
        /*0690*/ 	.word	0xffffffff


	//   ....[44]....
        /*0694*/ 	.word	0xffffffff


	//   ....[45]....
        /*0698*/ 	.word	0xffffffff


	//   ....[46]....
        /*069c*/ 	.word	0xffffffff


	//   ....[47]....
        /*06a0*/ 	.word	0xffffffff


	//   ....[48]....
        /*06a4*/ 	.word	0xffffffff


	//   ....[49]....
        /*06a8*/ 	.word	0xffffffff


	//   ....[50]....
        /*06ac*/ 	.word	0xffffffff


	//   ....[51]....
        /*06b0*/ 	.word	0xffffffff


	//   ....[52]....
        /*06b4*/ 	.word	0xffffffff


	//   ....[53]....
        /*06b8*/ 	.word	0xffffffff


	//   ....[54]....
        /*06bc*/ 	.word	0xffffffff


	//   ....[55]....
        /*06c0*/ 	.word	0xffffffff


	//   ....[56]....
        /*06c4*/ 	.word	0xffffffff


	//   ....[57]....
        /*06c8*/ 	.word	0xffffffff


	//   ....[58]....
        /*06cc*/ 	.word	0xffffffff


	//   ....[59]....
        /*06d0*/ 	.word	0xffffffff


	//   ....[60]....
        /*06d4*/ 	.word	0xffffffff


	//   ....[61]....
        /*06d8*/ 	.word	0xffffffff


	//   ....[62]....
        /*06dc*/ 	.word	0xffffffff


	//   ....[63]....
        /*06e0*/ 	.word	0xffffffff


	//   ....[64]....
        /*06e4*/ 	.word	0xffffffff


	//   ....[65]....
        /*06e8*/ 	.word	0xffffffff


	//   ....[66]....
        /*06ec*/ 	.word	0xffffffff


	//   ....[67]....
        /*06f0*/ 	.word	0xffffffff


	//   ....[68]....
        /*06f4*/ 	.word	0xffffffff


	//   ....[69]....
        /*06f8*/ 	.word	0xffffffff


	//   ....[70]....
        /*06fc*/ 	.word	0xffffffff


	//   ....[71]....
        /*0700*/ 	.word	0xffffffff


	//   ....[72]....
        /*0704*/ 	.word	0xffffffff


	//   ....[73]....
        /*0708*/ 	.word	0xffffffff


	//   ....[74]....
        /*070c*/ 	.word	0xffffffff


	//   ....[75]....
        /*0710*/ 	.word	0xffffffff


	//   ....[76]....
        /*0714*/ 	.word	0xffffffff


	//   ....[77]....
        /*0718*/ 	.word	0xffffffff


	//   ....[78]....
        /*071c*/ 	.word	0xffffffff


	//   ....[79]....
        /*0720*/ 	.word	0xffffffff


	//   ....[80]....
        /*0724*/ 	.word	0xffffffff


	//   ....[81]....
        /*0728*/ 	.word	0xffffffff


	//   ....[82]....
        /*072c*/ 	.word	0xffffffff


	//   ....[83]....
        /*0730*/ 	.word	0xffffffff


	//   ....[84]....
        /*0734*/ 	.word	0xffffffff


	//   ....[85]....
        /*0738*/ 	.word	0xffffffff


	//   ....[86]....
        /*073c*/ 	.word	0xffffffff


	//   ....[87]....
        /*0740*/ 	.word	0xffffffff


	//   ....[88]....
        /*0744*/ 	.word	0xffffffff


	//   ....[89]....
        /*0748*/ 	.word	0xffffffff


	//   ....[90]....
        /*074c*/ 	.word	0xffffffff


	//   ....[91]....
        /*0750*/ 	.word	0xffffffff


	//   ....[92]....
        /*0754*/ 	.word	0xffffffff


	//   ....[93]....
        /*0758*/ 	.word	0xffffffff


	//   ....[94]....
        /*075c*/ 	.word	0xffffffff


	//   ....[95]....
        /*0760*/ 	.word	0xffffffff


	//   ....[96]....
        /*0764*/ 	.word	0xffffffff


	//   ....[97]....
        /*0768*/ 	.word	0xffffffff


	//   ....[98]....
        /*076c*/ 	.word	0xffffffff


	//   ....[99]....
        /*0770*/ 	.word	0xffffffff


	//   ....[100]....
        /*0774*/ 	.word	0xffffffff


	//   ....[101]....
        /*0778*/ 	.word	0xffffffff


	//   ....[102]....
        /*077c*/ 	.word	0xffffffff


	//   ....[103]....
        /*0780*/ 	.word	0xffffffff


	//   ....[104]....
        /*0784*/ 	.word	0xffffffff


	//   ....[105]....
        /*0788*/ 	.word	0xffffffff


	//   ....[106]....
        /*078c*/ 	.word	0xffffffff


	//   ....[107]....
        /*0790*/ 	.word	0xffffffff


	//   ....[108]....
        /*0794*/ 	.word	0xffffffff


	//   ....[109]....
        /*0798*/ 	.word	0xffffffff


	//   ....[110]....
        /*079c*/ 	.word	0xffffffff


	//   ....[111]....
        /*07a0*/ 	.word	0xffffffff


	//   ....[112]....
        /*07a4*/ 	.word	0xffffffff


	//   ....[113]....
        /*07a8*/ 	.word	0xffffffff


	//   ....[114]....
        /*07ac*/ 	.word	0xffffffff


	//   ....[115]....
        /*07b0*/ 	.word	0xffffffff


	//   ....[116]....
        /*07b4*/ 	.word	0xffffffff


	//   ....[117]....
        /*07b8*/ 	.word	0xffffffff


	//   ....[118]....
        /*07bc*/ 	.word	0xffffffff


	//   ....[119]....
        /*07c0*/ 	.word	0xffffffff


	//   ....[120]....
        /*07c4*/ 	.word	0xffffffff


	//   ....[121]....
        /*07c8*/ 	.word	0xffffffff


	//   ....[122]....
        /*07cc*/ 	.word	0xffffffff


	//   ....[123]....
        /*07d0*/ 	.word	0xffffffff


	//   ....[124]....
        /*07d4*/ 	.word	0xffffffff


	//   ....[125]....
        /*07d8*/ 	.word	0xffffffff


	//   ....[126]....
        /*07dc*/ 	.word	0xffffffff


	//   ....[127]....
        /*07e0*/ 	.word	0xffffffff


	//   ....[128]....
        /*07e4*/ 	.word	0xffffffff


	//   ....[129]....
        /*07e8*/ 	.word	0x0500000f


	//   ....[130]....
        /*07ec*/ 	.word	0x0500000f


	//   ....[131]....
        /*07f0*/ 	.word	0x0500000f


	//   ....[132]....
        /*07f4*/ 	.word	0x0500000f


	//   ....[133]....
        /*07f8*/ 	.word	0x0500000f


	//   ....[134]....
        /*07fc*/ 	.word	0x0500000f


	//   ....[135]....
        /*0800*/ 	.word	0x0500000f


	//   ....[136]....
        /*0804*/ 	.word	0x0500000f


	//   ....[137]....
        /*0808*/ 	.word	0x0500000f


	//   ....[138]....
        /*080c*/ 	.word	0x0500000f


	//   ....[139]....
        /*0810*/ 	.word	0x0500000f


	//   ....[140]....
        /*0814*/ 	.word	0x0500000f


	//   ....[141]....
        /*0818*/ 	.word	0x0500000f


	//   ....[142]....
        /*081c*/ 	.word	0x0500000f


	//   ....[143]....
        /*0820*/ 	.word	0x0500000f


	//   ....[144]....
        /*0824*/ 	.word	0x0500000f


	//   ....[145]....
        /*0828*/ 	.word	0x0500000f


	//   ....[146]....
        /*082c*/ 	.word	0x0500000f


	//   ....[147]....
        /*0830*/ 	.word	0x0500000f


	//   ....[148]....
        /*0834*/ 	.word	0x0500000f


	//   ....[149]....
        /*0838*/ 	.word	0x0500000f


	//   ....[150]....
        /*083c*/ 	.word	0x0500000f


	//   ....[151]....
        /*0840*/ 	.word	0x0500000f


	//   ....[152]....
        /*0844*/ 	.word	0x0500000f


	//   ....[153]....
        /*0848*/ 	.word	0x0500000f


	//   ....[154]....
        /*084c*/ 	.word	0x0500000f


	//   ....[155]....
        /*0850*/ 	.word	0x0500000f


	//   ....[156]....
        /*0854*/ 	.word	0x0500000f


	//   ....[157]....
        /*0858*/ 	.word	0x0500000f


	//   ....[158]....
        /*085c*/ 	.word	0x0500000f


	//   ....[159]....
        /*0860*/ 	.word	0x0500000f


	//   ....[160]....
        /*0864*/ 	.word	0x0500000f


	//   ....[161]....
        /*0868*/ 	.word	0x0500000f


	//   ....[162]....
        /*086c*/ 	.word	0x0500000f


	//   ....[163]....
        /*0870*/ 	.word	0x0500000f


	//   ....[164]....
        /*0874*/ 	.word	0x0500000f


	//   ....[165]....
        /*0878*/ 	.word	0x0500000f


	//   ....[166]....
        /*087c*/ 	.word	0x0500000f


	//   ....[167]....
        /*0880*/ 	.word	0x0500000f


	//   ....[168]....
        /*0884*/ 	.word	0x0500000f


	//   ....[169]....
        /*0888*/ 	.word	0x0500000f


	//   ....[170]....
        /*088c*/ 	.word	0x0500000f


	//   ....[171]....
        /*0890*/ 	.word	0x0500000f


	//   ....[172]....
        /*0894*/ 	.word	0x0500000f


	//   ....[173]....
        /*0898*/ 	.word	0x0500000f


	//   ....[174]....
        /*089c*/ 	.word	0x0500000f


	//   ....[175]....
        /*08a0*/ 	.word	0x0500000f


	//   ....[176]....
        /*08a4*/ 	.word	0x0500000f


	//   ....[177]....
        /*08a8*/ 	.word	0x0500000f


	//   ....[178]....
        /*08ac*/ 	.word	0x0500000f


	//   ....[179]....
        /*08b0*/ 	.word	0x0500000f


	//   ....[180]....
        /*08b4*/ 	.word	0x0500000f


	//   ....[181]....
        /*08b8*/ 	.word	0x0500000f


	//   ....[182]....
        /*08bc*/ 	.word	0x0500000f


	//   ....[183]....
        /*08c0*/ 	.word	0x0500000f


	//   ....[184]....
        /*08c4*/ 	.word	0x0500000f


	//   ....[185]....
        /*08c8*/ 	.word	0x0500000f


	//   ....[186]....
        /*08cc*/ 	.word	0x0500000f


	//   ....[187]....
        /*08d0*/ 	.word	0x0500000f


	//   ....[188]....
        /*08d4*/ 	.word	0x0500000f


	//   ....[189]....
        /*08d8*/ 	.word	0x0500000f


	//   ....[190]....
        /*08dc*/ 	.word	0x0500000f


	//   ....[191]....
        /*08e0*/ 	.word	0x0500000f


	//   ....[192]....
        /*08e4*/ 	.word	0x0500000f


	//   ....[193]....
        /*08e8*/ 	.word	0x0500000f


	//   ....[194]....
        /*08ec*/ 	.word	0x0500000f


	//   ....[195]....
        /*08f0*/ 	.word	0x0500000f


	//   ....[196]....
        /*08f4*/ 	.word	0x0500000f


	//   ....[197]....
        /*08f8*/ 	.word	0x0500000f


	//   ....[198]....
        /*08fc*/ 	.word	0x0500000f


	//   ....[199]....
        /*0900*/ 	.word	0x0500000f


	//   ....[200]....
        /*0904*/ 	.word	0x0500000f


	//   ....[201]....
        /*0908*/ 	.word	0x0500000f


	//   ....[202]....
        /*090c*/ 	.word	0x0500000f


	//   ....[203]....
        /*0910*/ 	.word	0x0500000f


	//   ....[204]....
        /*0914*/ 	.word	0x0500000f


	//   ....[205]....
        /*0918*/ 	.word	0x0500000f


	//   ....[206]....
        /*091c*/ 	.word	0x0500000f


	//   ....[207]....
        /*0920*/ 	.word	0x0500000f


	//   ....[208]....
        /*0924*/ 	.word	0x0500000f


	//   ....[209]....
        /*0928*/ 	.word	0x0500000f


	//   ....[210]....
        /*092c*/ 	.word	0x0500000f


	//   ....[211]....
        /*0930*/ 	.word	0x0500000f


	//----- nvinfo : EIATTR_COOP_GROUP_INSTR_OFFSETS
	.align		4
.L_143:
        /*0934*/ 	.byte	0x04, 0x28
        /*0936*/ 	.short	(.L_145 - .L_144)


	//   ....[0]....
.L_144:
        /*0938*/ 	.word	0x00000070


	//   ....[1]....
        /*093c*/ 	.word	0x00000140


	//   ....[2]....
        /*0940*/ 	.word	0x00000190


	//   ....[3]....
        /*0944*/ 	.word	0x000003c0


	//   ....[4]....
        /*0948*/ 	.word	0x00000520


	//   ....[5]....
        /*094c*/ 	.word	0x00000640


	//   ....[6]....
        /*0950*/ 	.word	0x000007a0


	//   ....[7]....
        /*0954*/ 	.word	0x000031d0


	//   ....[8]....
        /*0958*/ 	.word	0x000031e0


	//   ....[9]....
        /*095c*/ 	.word	0x00004d80


	//   ....[10]....
        /*0960*/ 	.word	0x00004d90


	//   ....[11]....
        /*0964*/ 	.word	0x000067a0


	//   ....[12]....
        /*0968*/ 	.word	0x000067b0


	//   ....[13]....
        /*096c*/ 	.word	0x00006c90


	//   ....[14]....
        /*0970*/ 	.word	0x00006cb0


	//   ....[15]....
        /*0974*/ 	.word	0x000072f0


	//   ....[16]....
        /*0978*/ 	.word	0x000078c0


	//   ....[17]....
        /*097c*/ 	.word	0x000078d0


	//   ....[18]....
        /*0980*/ 	.word	0x000078e0


	//   ....[19]....
        /*0984*/ 	.word	0x000078f0


	//   ....[20]....
        /*0988*/ 	.word	0x00009600


	//   ....[21]....
        /*098c*/ 	.word	0x00009610


	//   ....[22]....
        /*0990*/ 	.word	0x00009620


	//   ....[23]....
        /*0994*/ 	.word	0x00009630


	//   ....[24]....
        /*0998*/ 	.word	0x0000c090


	//   ....[25]....
        /*099c*/ 	.word	0x0000c1c0


	//   ....[26]....
        /*09a0*/ 	.word	0x0000c450


	//   ....[27]....
        /*09a4*/ 	.word	0x0000c4b0


	//   ....[28]....
        /*09a8*/ 	.word	0x0000d640


	//   ....[29]....
        /*09ac*/ 	.word	0x0000e6b0


	//   ....[30]....
        /*09b0*/ 	.word	0x0000e6d0


	//   ....[31]....
        /*09b4*/ 	.word	0x0000e900


	//   ....[32]....
        /*09b8*/ 	.word	0x0000e920


	//   ....[33]....
        /*09bc*/ 	.word	0x0000fcb0


	//   ....[34]....
        /*09c0*/ 	.word	0x0000feb0


	//   ....[35]....
        /*09c4*/ 	.word	0x00010380


	//   ....[36]....
        /*09c8*/ 	.word	0x000103a0


	//   ....[37]....
        /*09cc*/ 	.word	0x000103d0


	//   ....[38]....
        /*09d0*/ 	.word	0x00011300


	//   ....[39]....
        /*09d4*/ 	.word	0x00011340


	//   ....[40]....
        /*09d8*/ 	.word	0x00011380


	//   ....[41]....
        /*09dc*/ 	.word	0x00011390


	//   ....[42]....
        /*09e0*/ 	.word	0x00011920


	//   ....[43]....
        /*09e4*/ 	.word	0x00011940


	//   ....[44]....
        /*09e8*/ 	.word	0x00011a60


	//   ....[45]....
        /*09ec*/ 	.word	0x00011a80


	//   ....[46]....
        /*09f0*/ 	.word	0x000123a0


	//   ....[47]....
        /*09f4*/ 	.word	0x000123b0


	//   ....[48]....
        /*09f8*/ 	.word	0x00012510


	//   ....[49]....
        /*09fc*/ 	.word	0x00012520


	//   ....[50]....
        /*0a00*/ 	.word	0x000126c0


	//   ....[51]....
        /*0a04*/ 	.word	0x00012890


	//   ....[52]....
        /*0a08*/ 	.word	0x000128c0


	//   ....[53]....
        /*0a0c*/ 	.word	0x000128f0


	//   ....[54]....
        /*0a10*/ 	.word	0x00012920


	//   ....[55]....
        /*0a14*/ 	.word	0x00012950


	//   ....[56]....
        /*0a18*/ 	.word	0x00012980


	//   ....[57]....
        /*0a1c*/ 	.word	0x00012af0


	//   ....[58]....
        /*0a20*/ 	.word	0x00012b20


	//   ....[59]....
        /*0a24*/ 	.word	0x00012b50


	//   ....[60]....
        /*0a28*/ 	.word	0x00012b80


	//   ....[61]....
        /*0a2c*/ 	.word	0x00012bb0


	//   ....[62]....
        /*0a30*/ 	.word	0x00012be0


	//   ....[63]....
        /*0a34*/ 	.word	0x00012c70


	//   ....[64]....
        /*0a38*/ 	.word	0x00012ca0


	//   ....[65]....
        /*0a3c*/ 	.word	0x00012d20


	//   ....[66]....
        /*0a40*/ 	.word	0x000138a0


	//   ....[67]....
        /*0a44*/ 	.word	0x000159f0


	//   ....[68]....
        /*0a48*/ 	.word	0x00015a00


	//   ....[69]....
        /*0a4c*/ 	.word	0x00015ac0


	//   ....[70]....
        /*0a50*/ 	.word	0x00015ad0


	//   ....[71]....
        /*0a54*/ 	.word	0x00015b80


	//   ....[72]....
        /*0a58*/ 	.word	0x00015b90


	//   ....[73]....
        /*0a5c*/ 	.word	0x00015ba0


	//   ....[74]....
        /*0a60*/ 	.word	0x00015bb0


	//   ....[75]....
        /*0a64*/ 	.word	0x000165b0


	//   ....[76]....
        /*0a68*/ 	.word	0x000165c0


	//   ....[77]....
        /*0a6c*/ 	.word	0x00016680


	//   ....[78]....
        /*0a70*/ 	.word	0x000166a0


	//   ....[79]....
        /*0a74*/ 	.word	0x00016740


	//   ....[80]....
        /*0a78*/ 	.word	0x00016760


	//   ....[81]....
        /*0a7c*/ 	.word	0x00016770


	//   ....[82]....
        /*0a80*/ 	.word	0x00016780


	//   ....[83]....
        /*0a84*/ 	.word	0x000168a0


	//   ....[84]....
        /*0a88*/ 	.word	0x000168b0


	//   ....[85]....
        /*0a8c*/ 	.word	0x000168c0


	//   ....[86]....
        /*0a90*/ 	.word	0x00016950


	//   ....[87]....
        /*0a94*/ 	.word	0x00017150


	//   ....[88]....
        /*0a98*/ 	.word	0x00017160


	//   ....[89]....
        /*0a9c*/ 	.word	0x00017180


	//   ....[90]....
        /*0aa0*/ 	.word	0x00017200


	//   ....[91]....
        /*0aa4*/ 	.word	0x00017210


	//   ....[92]....
        /*0aa8*/ 	.word	0x00017270


	//   ....[93]....
        /*0aac*/ 	.word	0x000172a0


	//   ....[94]....
        /*0ab0*/ 	.word	0x000172e0


	//   ....[95]....
        /*0ab4*/ 	.word	0x00017590


	//   ....[96]....
        /*0ab8*/ 	.word	0x000175b0


	//   ....[97]....
        /*0abc*/ 	.word	0x00017650


	//   ....[98]....
        /*0ac0*/ 	.word	0x00017660


	//   ....[99]....
        /*0ac4*/ 	.word	0x000176f0


	//   ....[100]....
        /*0ac8*/ 	.word	0x00017700


	//   ....[101]....
        /*0acc*/ 	.word	0x00017710


	//   ....[102]....
        /*0ad0*/ 	.word	0x000177a0


	//   ....[103]....
        /*0ad4*/ 	.word	0x00017d90


	//   ....[104]....
        /*0ad8*/ 	.word	0x00017da0


	//   ....[105]....
        /*0adc*/ 	.word	0x00017e30


	//   ....[106]....
        /*0ae0*/ 	.word	0x00017ed0


	//   ....[107]....
        /*0ae4*/ 	.word	0x00017ef0


	//   ....[108]....
        /*0ae8*/ 	.word	0x00017f70


	//   ....[109]....
        /*0aec*/ 	.word	0x00017f90


	//   ....[110]....
        /*0af0*/ 	.word	0x00017fa0


	//   ....[111]....
        /*0af4*/ 	.word	0x000183a0


	//   ....[112]....
        /*0af8*/ 	.word	0x000183d0


	//   ....[113]....
        /*0afc*/ 	.word	0x00018410


	//   ....[114]....
        /*0b00*/ 	.word	0x00018440


	//   ....[115]....
        /*0b04*/ 	.word	0x00018470


	//   ....[116]....
        /*0b08*/ 	.word	0x000184a0


	//   ....[117]....
        /*0b0c*/ 	.word	0x000184d0


	//   ....[118]....
        /*0b10*/ 	.word	0x00018500


	//   ....[119]....
        /*0b14*/ 	.word	0x00018680


	//   ....[120]....
        /*0b18*/ 	.word	0x000186b0


	//   ....[121]....
        /*0b1c*/ 	.word	0x000186e0


	//   ....[122]....
        /*0b20*/ 	.word	0x00018710


	//   ....[123]....
        /*0b24*/ 	.word	0x00018740


	//   ....[124]....
        /*0b28*/ 	.word	0x00018770


	//   ....[125]....
        /*0b2c*/ 	.word	0x00018830


	//   ....[126]....
        /*0b30*/ 	.word	0x00018850


	//   ....[127]....
        /*0b34*/ 	.word	0x000188c0


	//   ....[128]....
        /*0b38*/ 	.word	0x00018d30


	//   ....[129]....
        /*0b3c*/ 	.word	0x00019070


	//   ....[130]....
        /*0b40*/ 	.word	0x00019100


	//   ....[131]....
        /*0b44*/ 	.word	0x000191f0


	//   ....[132]....
        /*0b48*/ 	.word	0x00019280


	//   ....[133]....
        /*0b4c*/ 	.word	0x00019360


	//   ....[134]....
        /*0b50*/ 	.word	0x000193f0


	//   ....[135]....
        /*0b54*/ 	.word	0x00019530


	//   ....[136]....
        /*0b58*/ 	.word	0x000195e0


	//   ....[137]....
        /*0b5c*/ 	.word	0x00019670


	//   ....[138]....
        /*0b60*/ 	.word	0x000196c0


	//   ....[139]....
        /*0b64*/ 	.word	0x00019710


	//   ....[140]....
        /*0b68*/ 	.word	0x00019800


	//   ....[141]....
        /*0b6c*/ 	.word	0x00019890


	//   ....[142]....
        /*0b70*/ 	.word	0x000198e0


	//   ....[143]....
        /*0b74*/ 	.word	0x00019930


	//   ....[144]....
        /*0b78*/ 	.word	0x00019b50


	//   ....[145]....
        /*0b7c*/ 	.word	0x00019ba0


	//   ....[146]....
        /*0b80*/ 	.word	0x00019c30


	//   ....[147]....
        /*0b84*/ 	.word	0x00019cc0


	//   ....[148]....
        /*0b88*/ 	.word	0x00019d80


	//   ....[149]....
        /*0b8c*/ 	.word	0x0001a060


	//   ....[150]....
        /*0b90*/ 	.word	0x0001a150


	//   ....[151]....
        /*0b94*/ 	.word	0x0001a1e0


	//   ....[152]....
        /*0b98*/ 	.word	0x0001a240


	//   ....[153]....
        /*0b9c*/ 	.word	0x0001a360


	//   ....[154]....
        /*0ba0*/ 	.word	0x0001a3c0


	//   ....[155]....
        /*0ba4*/ 	.word	0x0001a4e0


	//   ....[156]....
        /*0ba8*/ 	.word	0x0001a540


	//   ....[157]....
        /*0bac*/ 	.word	0x0001a5f0


	//   ....[158]....
        /*0bb0*/ 	.word	0x0001a710


	//   ....[159]....
        /*0bb4*/ 	.word	0x0001a780


	//   ....[160]....
        /*0bb8*/ 	.word	0x0001a7e0


	//   ....[161]....
        /*0bbc*/ 	.word	0x0001a8f0


	//   ....[162]....
        /*0bc0*/ 	.word	0x0001a950


	//   ....[163]....
        /*0bc4*/ 	.word	0x0001aa70


	//   ....[164]....
        /*0bc8*/ 	.word	0x0001aad0


	//   ....[165]....
        /*0bcc*/ 	.word	0x0001ab70


	//   ....[166]....
        /*0bd0*/ 	.word	0x0001ac40


	//   ....[167]....
        /*0bd4*/ 	.word	0x0001ad40


	//   ....[168]....
        /*0bd8*/ 	.word	0x0001ada0


	//   ....[169]....
        /*0bdc*/ 	.word	0x0001ae40


	//   ....[170]....
        /*0be0*/ 	.word	0x0001afe0


	//   ....[171]....
        /*0be4*/ 	.word	0x0001b0c0


	//   ....[172]....
        /*0be8*/ 	.word	0x0001b140


	//   ....[173]....
        /*0bec*/ 	.word	0x0001b220


	//   ....[174]....
        /*0bf0*/ 	.word	0x0001b280


	//   ....[175]....
        /*0bf4*/ 	.word	0x0001b350


	//   ....[176]....
        /*0bf8*/ 	.word	0x0001b3b0


	//   ....[177]....
        /*0bfc*/ 	.word	0x0001b490


	//   ....[178]....
        /*0c00*/ 	.word	0x0001b580


	//   ....[179]....
        /*0c04*/ 	.word	0x0001b620


	//   ....[180]....
        /*0c08*/ 	.word	0x0001b680


	//   ....[181]....
        /*0c0c*/ 	.word	0x0001b780


	//   ....[182]....
        /*0c10*/ 	.word	0x0001b7e0


	//   ....[183]....
        /*0c14*/ 	.word	0x0001b8e0


	//   ....[184]....
        /*0c18*/ 	.word	0x0001b940


	//   ....[185]....
        /*0c1c*/ 	.word	0x0001ba10


	//   ....[186]....
        /*0c20*/ 	.word	0x0001bb60


	//   ....[187]....
        /*0c24*/ 	.word	0x0001bc10


	//   ....[188]....
        /*0c28*/ 	.word	0x0001bd20


	//   ....[189]....
        /*0c2c*/ 	.word	0x0001be00


	//   ....[190]....
        /*0c30*/ 	.word	0x0001be60


	//   ....[191]....
        /*0c34*/ 	.word	0x0001bf50


	//   ....[192]....
        /*0c38*/ 	.word	0x0001bfb0


	//   ....[193]....
        /*0c3c*/ 	.word	0x0001c090


	//   ....[194]....
        /*0c40*/ 	.word	0x0001c120


	//   ....[195]....
        /*0c44*/ 	.word	0x0001c1c0


	//   ....[196]....
        /*0c48*/ 	.word	0x0001c2e0


	//   ....[197]....
        /*0c4c*/ 	.word	0x0001c350


	//   ....[198]....
        /*0c50*/ 	.word	0x0001c3c0


	//   ....[199]....
        /*0c54*/ 	.word	0x0001c430


	//   ....[200]....
        /*0c58*/ 	.word	0x0001c4a0


	//   ....[201]....
        /*0c5c*/ 	.word	0x0001c520


	//   ....[202]....
        /*0c60*/ 	.word	0x0001c5b0


	//   ....[203]....
        /*0c64*/ 	.word	0x0001c640


	//   ....[204]....
        /*0c68*/ 	.word	0x0001c6b0


	//   ....[205]....
        /*0c6c*/ 	.word	0x0001c720


	//   ....[206]....
        /*0c70*/ 	.word	0x0001c790


	//   ....[207]....
        /*0c74*/ 	.word	0x0001c810


	//   ....[208]....
        /*0c78*/ 	.word	0x0001c880


	//   ....[209]....
        /*0c7c*/ 	.word	0x0001c920


	//   ....[210]....
        /*0c80*/ 	.word	0x0001c9b0


	//   ....[211]....
        /*0c84*/ 	.word	0x0001cad0


	//----- nvinfo : EIATTR_REG_RECONFIG
	.align		4
.L_145:
        /*0c88*/ 	.byte	0x01, 0x54
	.zero		2


	//----- nvinfo : EIATTR_SYSCALL_OFFSETS
	.align		4
        /*0c8c*/ 	.byte	0x04, 0x46
        /*0c8e*/ 	.short	(.L_147 - .L_146)


	//   ....[0]....
.L_146:
        /*0c90*/ 	.word	0x00001c80


	//   ....[1]....
        /*0c94*/ 	.word	0x00001dd0


	//   ....[2]....
        /*0c98*/ 	.word	0x000074c0


	//   ....[3]....
        /*0c9c*/ 	.word	0x00007840


	//   ....[4]....
        /*0ca0*/ 	.word	0x00014f50


	//   ....[5]....
        /*0ca4*/ 	.word	0x000150a0


	//   ....[6]....
        /*0ca8*/ 	.word	0x00015190


	//   ....[7]....
        /*0cac*/ 	.word	0x00016020


	//----- nvinfo : EIATTR_MBARRIER_INSTR_OFFSETS
	.align		4
.L_147:
        /*0cb0*/ 	.byte	0x04, 0x39
        /*0cb2*/ 	.short	(.L_149 - .L_148)


	//   ....[0]....
.L_148:
        /*0cb4*/ 	.word	0x00000270
        /*0cb8*/ 	.word	0x000000ff
        /*0cbc*/ 	.word	0x0002d800
        /*0cc0*/ 	.short	0x0100
        /*0cc2*/ 	.byte	0x08
	.zero		1


	//   ....[1]....
        /*0cc4*/ 	.word	0x00000280
        /*0cc8*/ 	.word	0x000000ff
        /*0ccc*/ 	.word	0x0002d820
        /*0cd0*/ 	.short	0x0100
        /*0cd2*/ 	.byte	0x08
	.zero		1


	//   ....[2]....
        /*0cd4*/ 	.word	0x00000370
        /*0cd8*/ 	.word	0x000000ff
        /*0cdc*/ 	.word	0x0002d830
        /*0ce0*/ 	.short	0x0100
        /*0ce2*/ 	.byte	0x08
	.zero		1


	//   ....[3]....
        /*0ce4*/ 	.word	0x00000380
        /*0ce8*/ 	.word	0x000000ff
        /*0cec*/ 	.word	0x0002d840
        /*0cf0*/ 	.short	0x0100
        /*0cf2*/ 	.byte	0x08
	.zero		1


	//   ....[4]....
        /*0cf4*/ 	.word	0x00000390
        /*0cf8*/ 	.word	0x000000ff
        /*0cfc*/ 	.word	0x0002d838
        /*0d00*/ 	.short	0x0100
        /*0d02*/ 	.byte	0x08
	.zero		1


	//   ....[5]....
        /*0d04*/ 	.word	0x000003a0
        /*0d08*/ 	.word	0x000000ff
        /*0d0c*/ 	.word	0x0002d848
        /*0d10*/ 	.short	0x0100
        /*0d12*/ 	.byte	0x08
	.zero		1


	//   ....[6]....
        /*0d14*/ 	.word	0x000004d0
        /*0d18*/ 	.word	0x000000ff
        /*0d1c*/ 	.word	0x0002d850
        /*0d20*/ 	.short	0x0100
        /*0d22*/ 	.byte	0x08
	.zero		1


	//   ....[7]....
        /*0d24*/ 	.word	0x000004e0
        /*0d28*/ 	.word	0x000000ff
        /*0d2c*/ 	.word	0x0002d860
        /*0d30*/ 	.short	0x0100
        /*0d32*/ 	.byte	0x08
	.zero		1


	//   ....[8]....
        /*0d34*/ 	.word	0x000004f0
        /*0d38*/ 	.word	0x000000ff
        /*0d3c*/ 	.word	0x0002d858
        /*0d40*/ 	.short	0x0100
        /*0d42*/ 	.byte	0x08
	.zero		1


	//   ....[9]....
        /*0d44*/ 	.word	0x00000500
        /*0d48*/ 	.word	0x000000ff
        /*0d4c*/ 	.word	0x0002d868
        /*0d50*/ 	.short	0x0100
        /*0d52*/ 	.byte	0x08
	.zero		1


	//   ....[10]....
        /*0d54*/ 	.word	0x000005f0
        /*0d58*/ 	.word	0x000000ff
        /*0d5c*/ 	.word	0x0002d870
        /*0d60*/ 	.short	0x0100
        /*0d62*/ 	.byte	0x06
	.zero		1


	//   ....[11]....
        /*0d64*/ 	.word	0x00000600
        /*0d68*/ 	.word	0x000000ff
        /*0d6c*/ 	.word	0x0002d880
        /*0d70*/ 	.short	0x0100
        /*0d72*/ 	.byte	0x06
	.zero		1


	//   ....[12]....
        /*0d74*/ 	.word	0x00000610
        /*0d78*/ 	.word	0x000000ff
        /*0d7c*/ 	.word	0x0002d878
        /*0d80*/ 	.short	0x0100
        /*0d82*/ 	.byte	0x06
	.zero		1


	//   ....[13]....
        /*0d84*/ 	.word	0x00000620
        /*0d88*/ 	.word	0x000000ff
        /*0d8c*/ 	.word	0x0002d888
        /*0d90*/ 	.short	0x0100
        /*0d92*/ 	.byte	0x06
	.zero		1


	//   ....[14]....
        /*0d94*/ 	.word	0x00000750
        /*0d98*/ 	.word	0x000000ff
        /*0d9c*/ 	.word	0x0002d890
        /*0da0*/ 	.short	0x0100
        /*0da2*/ 	.byte	0x08
	.zero		1


	//   ....[15]....
        /*0da4*/ 	.word	0x00000760
        /*0da8*/ 	.word	0x000000ff
        /*0dac*/ 	.word	0x0002d8a0
        /*0db0*/ 	.short	0x0100
        /*0db2*/ 	.byte	0x08
	.zero		1


	//   ....[16]....
        /*0db4*/ 	.word	0x00000770
        /*0db8*/ 	.word	0x000000ff
        /*0dbc*/ 	.word	0x0002d898
        /*0dc0*/ 	.short	0x0100
        /*0dc2*/ 	.byte	0x08
	.zero		1


	//   ....[17]....
        /*0dc4*/ 	.word	0x00000780
        /*0dc8*/ 	.word	0x000000ff
        /*0dcc*/ 	.word	0x0002d8a8
        /*0dd0*/ 	.short	0x0100
        /*0dd2*/ 	.byte	0x08
	.zero		1


	//   ....[18]....
        /*0dd4*/ 	.word	0x000008b0
        /*0dd8*/ 	.word	0x000000ff
        /*0ddc*/ 	.word	0x0002d8b0
        /*0de0*/ 	.short	0x0100
        /*0de2*/ 	.byte	0x08
	.zero		1


	//   ....[19]....
        /*0de4*/ 	.word	0x000008c0
        /*0de8*/ 	.word	0x000000ff
        /*0dec*/ 	.word	0x0002d8c0
        /*0df0*/ 	.short	0x0100
        /*0df2*/ 	.byte	0x08
	.zero		1


	//   ....[20]....
        /*0df4*/ 	.word	0x000008d0
        /*0df8*/ 	.word	0x000000ff
        /*0dfc*/ 	.word	0x0002d8b8
        /*0e00*/ 	.short	0x0100
        /*0e02*/ 	.byte	0x08
	.zero		1


	//   ....[21]....
        /*0e04*/ 	.word	0x000008e0
        /*0e08*/ 	.word	0x000000ff
        /*0e0c*/ 	.word	0x0002d8c8
        /*0e10*/ 	.short	0x0100
        /*0e12*/ 	.byte	0x08
	.zero		1


	//   ....[22]....
        /*0e14*/ 	.word	0x00003180
        /*0e18*/ 	.word	0x0000001f
        /*0e1c*/ 	.word	0x0002d890
        /*0e20*/ 	.short	0x010a
        /*0e22*/ 	.byte	0x3f
	.zero		1


	//   ....[23]....
        /*0e24*/ 	.word	0x00004d30
        /*0e28*/ 	.word	0x0000001f
        /*0e2c*/ 	.word	0x0002d890
        /*0e30*/ 	.short	0x010a
        /*0e32*/ 	.byte	0x3f
	.zero		1


	//   ....[24]....
        /*0e34*/ 	.word	0x000065f0
        /*0e38*/ 	.word	0x0000001f
        /*0e3c*/ 	.word	0x0002d890
        /*0e40*/ 	.short	0x010a
        /*0e42*/ 	.byte	0x3f
	.zero		1


	//   ....[25]....
        /*0e44*/ 	.word	0x00006ae0
        /*0e48*/ 	.word	0x0000000b
        /*0e4c*/ 	.word	0x00000000
        /*0e50*/ 	.short	0x0101
        /*0e52*/ 	.byte	0x3f
	.zero		1


	//   ....[26]....
        /*0e54*/ 	.word	0x00006b20
        /*0e58*/ 	.word	0x0000001f
        /*0e5c*/ 	.word	0x0002d8b0
        /*0e60*/ 	.short	0x010a
        /*0e62*/ 	.byte	0x3f
	.zero		1


	//   ....[27]....
        /*0e64*/ 	.word	0x00006fd0
        /*0e68*/ 	.word	0x0000001f
        /*0e6c*/ 	.word	0x00000000
        /*0e70*/ 	.short	0x0101
        /*0e72*/ 	.byte	0x3f
	.zero		1


	//   ....[28]....
        /*0e74*/ 	.word	0x00007560
        /*0e78*/ 	.word	0x00000002
        /*0e7c*/ 	.word	0x0002d800
        /*0e80*/ 	.short	0x010a
        /*0e82*/ 	.byte	0x3f
	.zero		1


	//   ....[29]....
        /*0e84*/ 	.word	0x000075b0
        /*0e88*/ 	.word	0x00000002
        /*0e8c*/ 	.word	0x0002d800
        /*0e90*/ 	.short	0x010a
        /*0e92*/ 	.byte	0x3f
	.zero		1


	//   ....[30]....
        /*0e94*/ 	.word	0x00008030
        /*0e98*/ 	.word	0x00000002
        /*0e9c*/ 	.word	0x0002d800
        /*0ea0*/ 	.short	0x010a
        /*0ea2*/ 	.byte	0x3f
	.zero		1


	//   ....[31]....
        /*0ea4*/ 	.word	0x00009b40
        /*0ea8*/ 	.word	0x00000002
        /*0eac*/ 	.word	0x0002d800
        /*0eb0*/ 	.short	0x010a
        /*0eb2*/ 	.byte	0x3f
	.zero		1


	//   ....[32]....
        /*0eb4*/ 	.word	0x0000b2e0
        /*0eb8*/ 	.word	0x00000008
        /*0ebc*/ 	.word	0x0002d830
        /*0ec0*/ 	.short	0x010a
        /*0ec2*/ 	.byte	0x3f
	.zero		1


	//   ....[33]....
        /*0ec4*/ 	.word	0x0000b3b0
        /*0ec8*/ 	.word	0x00000008
        /*0ecc*/ 	.word	0x0002d830
        /*0ed0*/ 	.short	0x010a
        /*0ed2*/ 	.byte	0x3f
	.zero		1


	//   ....[34]....
        /*0ed4*/ 	.word	0x0000c810
        /*0ed8*/ 	.word	0x00000008
        /*0edc*/ 	.word	0x00000000
        /*0ee0*/ 	.short	0x0101
        /*0ee2*/ 	.byte	0x3f
	.zero		1


	//   ....[35]....
        /*0ee4*/ 	.word	0x0000d920
        /*0ee8*/ 	.word	0x00000003
        /*0eec*/ 	.word	0x0002d830
        /*0ef0*/ 	.short	0x010a
        /*0ef2*/ 	.byte	0x3f
	.zero		1


	//   ....[36]....
        /*0ef4*/ 	.word	0x0000d970
        /*0ef8*/ 	.word	0x00000003
        /*0efc*/ 	.word	0x0002d830
        /*0f00*/ 	.short	0x010a
        /*0f02*/ 	.byte	0x3f
	.zero		1


	//   ....[37]....
        /*0f04*/ 	.word	0x0000ddf0
        /*0f08*/ 	.word	0x00000003
        /*0f0c*/ 	.word	0x0002d850
        /*0f10*/ 	.short	0x010a
        /*0f12*/ 	.byte	0x3f
	.zero		1


	//   ....[38]....
        /*0f14*/ 	.word	0x0000de30
        /*0f18*/ 	.word	0x00000003
        /*0f1c*/ 	.word	0x0002d850
        /*0f20*/ 	.short	0x010a
        /*0f22*/ 	.byte	0x3f
	.zero		1


	//   ....[39]....
        /*0f24*/ 	.word	0x0000e4a0
        /*0f28*/ 	.word	0x00000000
        /*0f2c*/ 	.word	0x00000000
        /*0f30*/ 	.short	0x0101
        /*0f32*/ 	.byte	0x3f
	.zero		1


	//   ....[40]....
        /*0f34*/ 	.word	0x0000f6b0
        /*0f38*/ 	.word	0x00000005
        /*0f3c*/ 	.word	0x00000000
        /*0f40*/ 	.short	0x0101
        /*0f42*/ 	.byte	0x3f
	.zero		1


	//   ....[41]....
        /*0f44*/ 	.word	0x0000fd30
        /*0f48*/ 	.word	0x0000000c
        /*0f4c*/ 	.word	0x0002d850
        /*0f50*/ 	.short	0x010a
        /*0f52*/ 	.byte	0x3f
	.zero		1


	//   ....[42]....
        /*0f54*/ 	.word	0x0000fde0
        /*0f58*/ 	.word	0x0000000c
        /*0f5c*/ 	.word	0x0002d850
        /*0f60*/ 	.short	0x010a
        /*0f62*/ 	.byte	0x3f
	.zero		1


	//   ....[43]....
        /*0f64*/ 	.word	0x000105e0
        /*0f68*/ 	.word	0x0000000c
        /*0f6c*/ 	.word	0x00000000
        /*0f70*/ 	.short	0x0101
        /*0f72*/ 	.byte	0x3f
	.zero		1


	//   ....[44]....
        /*0f74*/ 	.word	0x00011930
        /*0f78*/ 	.word	0x00000003
        /*0f7c*/ 	.word	0x00000000
        /*0f80*/ 	.short	0x0101
        /*0f82*/ 	.byte	0x3f
	.zero		1


	//   ....[45]....
        /*0f84*/ 	.word	0x00013980
        /*0f88*/ 	.word	0x00000016
        /*0f8c*/ 	.word	0x0002d820
        /*0f90*/ 	.short	0x010a
        /*0f92*/ 	.byte	0x3f
	.zero		1


	//   ....[46]....
        /*0f94*/ 	.word	0x00013a40
        /*0f98*/ 	.word	0x00000008
        /*0f9c*/ 	.word	0x0002d8a0
        /*0fa0*/ 	.short	0x010a
        /*0fa2*/ 	.byte	0x3f
	.zero		1


	//   ....[47]....
        /*0fa4*/ 	.word	0x00013e70
        /*0fa8*/ 	.word	0x00000008
        /*0fac*/ 	.word	0x0002d8c0
        /*0fb0*/ 	.short	0x010a
        /*0fb2*/ 	.byte	0x3f
	.zero		1


	//   ....[48]....
        /*0fb4*/ 	.word	0x000143d0
        /*0fb8*/ 	.word	0x00000008
        /*0fbc*/ 	.word	0x0002d8a0
        /*0fc0*/ 	.short	0x010a
        /*0fc2*/ 	.byte	0x3f
	.zero		1


	//   ....[49]....
        /*0fc4*/ 	.word	0x000147f0
        /*0fc8*/ 	.word	0x00000008
        /*0fcc*/ 	.word	0x0002d8c0
        /*0fd0*/ 	.short	0x010a
        /*0fd2*/ 	.byte	0x3f
	.zero		1


	//   ....[50]....
        /*0fd4*/ 	.word	0x00015780
        /*0fd8*/ 	.word	0x00000000
        /*0fdc*/ 	.word	0x0002d840
        /*0fe0*/ 	.short	0x010a
        /*0fe2*/ 	.byte	0x3f
	.zero		1


	//   ....[51]....
        /*0fe4*/ 	.word	0x00015d00
        /*0fe8*/ 	.word	0x00000000
        /*0fec*/ 	.word	0x0002d830
        /*0ff0*/ 	.short	0x0107
        /*0ff2*/ 	.byte	0x3f
	.zero		1


	//   ....[52]....
        /*0ff4*/ 	.word	0x00015dd0
        /*0ff8*/ 	.word	0x00000000
        /*0ffc*/ 	.word	0x0002d830
        /*1000*/ 	.short	0x0101
        /*1002*/ 	.byte	0x3f
	.zero		1


	//   ....[53]....
        /*1004*/ 	.word	0x00016a20
        /*1008*/ 	.word	0x00000016
        /*100c*/ 	.word	0x0002d800
        /*1010*/ 	.short	0x0107
        /*1012*/ 	.byte	0x3f
	.zero		1


	//   ....[54]....
        /*1014*/ 	.word	0x00016b10
        /*1018*/ 	.word	0x00000016
        /*101c*/ 	.word	0x0002d800
        /*1020*/ 	.short	0x0101
        /*1022*/ 	.byte	0x3f
	.zero		1


	//   ....[55]....
        /*1024*/ 	.word	0x00016b30
        /*1028*/ 	.word	0x00000016
        /*102c*/ 	.word	0x0002d820
        /*1030*/ 	.short	0x010a
        /*1032*/ 	.byte	0x3f
	.zero		1


	//   ....[56]....
        /*1034*/ 	.word	0x00016f50
        /*1038*/ 	.word	0x00000005
        /*103c*/ 	.word	0x0002d840
        /*1040*/ 	.short	0x010a
        /*1042*/ 	.byte	0x3f
	.zero		1


	//   ....[57]....
        /*1044*/ 	.word	0x00017390
        /*1048*/ 	.word	0x00000005
        /*104c*/ 	.word	0x0002d830
        /*1050*/ 	.short	0x0107
        /*1052*/ 	.byte	0x3f
	.zero		1


	//   ....[58]....
        /*1054*/ 	.word	0x00017450
        /*1058*/ 	.word	0x00000005
        /*105c*/ 	.word	0x0002d830
        /*1060*/ 	.short	0x0101
        /*1062*/ 	.byte	0x3f
	.zero		1


	//   ....[59]....
        /*1064*/ 	.word	0x000174b0
        /*1068*/ 	.word	0x00000005
        /*106c*/ 	.word	0x0002d860
        /*1070*/ 	.short	0x010a
        /*1072*/ 	.byte	0x3f
	.zero		1


	//   ....[60]....
        /*1074*/ 	.word	0x00017990
        /*1078*/ 	.word	0x00000005
        /*107c*/ 	.word	0x0002d850
        /*1080*/ 	.short	0x0107
        /*1082*/ 	.byte	0x3f
	.zero		1


	//   ....[61]....
        /*1084*/ 	.word	0x00017a80
        /*1088*/ 	.word	0x00000005
        /*108c*/ 	.word	0x0002d850
        /*1090*/ 	.short	0x0101
        /*1092*/ 	.byte	0x3f
	.zero		1


	//   ....[62]....
        /*1094*/ 	.word	0x00017ca0
        /*1098*/ 	.word	0x00000000
        /*109c*/ 	.word	0x0002d860
        /*10a0*/ 	.short	0x010a
        /*10a2*/ 	.byte	0x3f
	.zero		1


	//   ....[63]....
        /*10a4*/ 	.word	0x000180d0
        /*10a8*/ 	.word	0x00000000
        /*10ac*/ 	.word	0x0002d850
        /*10b0*/ 	.short	0x0107
        /*10b2*/ 	.byte	0x3f
	.zero		1


	//   ....[64]....
        /*10b4*/ 	.word	0x000181b0
        /*10b8*/ 	.word	0x00000000
        /*10bc*/ 	.word	0x0002d850
        /*10c0*/ 	.short	0x0101
        /*10c2*/ 	.byte	0x3f
	.zero		1


	//   ....[65]....
        /*10c4*/ 	.word	0x00018cb0
        /*10c8*/ 	.word	0x00000005
        /*10cc*/ 	.word	0x0002d820
        /*10d0*/ 	.short	0x010a
        /*10d2*/ 	.byte	0x3f
	.zero		1


	//   ....[66]....
        /*10d4*/ 	.word	0x00018e50
        /*10d8*/ 	.word	0x00000003
        /*10dc*/ 	.word	0x0002d840
        /*10e0*/ 	.short	0x010a
        /*10e2*/ 	.byte	0x3f
	.zero		1


	//   ....[67]....
        /*10e4*/ 	.word	0x00018ee0
        /*10e8*/ 	.word	0x00000005
        /*10ec*/ 	.word	0x0002d840
        /*10f0*/ 	.short	0x010a
        /*10f2*/ 	.byte	0x3f
	.zero		1


	//   ....[68]....
        /*10f4*/ 	.word	0x00018f20
        /*10f8*/ 	.word	0x00000003
        /*10fc*/ 	.word	0x0002d860
        /*1100*/ 	.short	0x010a
        /*1102*/ 	.byte	0x3f
	.zero		1


	//   ....[69]....
        /*1104*/ 	.word	0x00018f60
        /*1108*/ 	.word	0x00000005
        /*110c*/ 	.word	0x0002d860
        /*1110*/ 	.short	0x010a
        /*1112*/ 	.byte	0x3f
	.zero		1


	//   ....[70]....
        /*1114*/ 	.word	0x00018fc0
        /*1118*/ 	.word	0x0000001f
        /*111c*/ 	.word	0x0002d890
        /*1120*/ 	.short	0x010a
        /*1122*/ 	.byte	0x3f
	.zero		1


	//   ....[71]....
        /*1124*/ 	.word	0x00019140
        /*1128*/ 	.word	0x0000001f
        /*112c*/ 	.word	0x0002d890
        /*1130*/ 	.short	0x010a
        /*1132*/ 	.byte	0x3f
	.zero		1


	//   ....[72]....
        /*1134*/ 	.word	0x000192c0
        /*1138*/ 	.word	0x0000001f
        /*113c*/ 	.word	0x0002d890
        /*1140*/ 	.short	0x010a
        /*1142*/ 	.byte	0x3f
	.zero		1


	//   ....[73]....
        /*1144*/ 	.word	0x00019430
        /*1148*/ 	.word	0x0000001f
        /*114c*/ 	.word	0x0002d8b0
        /*1150*/ 	.short	0x010a
        /*1152*/ 	.byte	0x3f
	.zero		1


	//   ....[74]....
        /*1154*/ 	.word	0x00019750
        /*1158*/ 	.word	0x00000002
        /*115c*/ 	.word	0x0002d800
        /*1160*/ 	.short	0x010a
        /*1162*/ 	.byte	0x3f
	.zero		1


	//   ....[75]....
        /*1164*/ 	.word	0x00019970
        /*1168*/ 	.word	0x00000002
        /*116c*/ 	.word	0x0002d800
        /*1170*/ 	.short	0x010a
        /*1172*/ 	.byte	0x3f
	.zero		1


	//   ....[76]....
        /*1174*/ 	.word	0x000199c0
        /*1178*/ 	.word	0x00000008
        /*117c*/ 	.word	0x0002d830
        /*1180*/ 	.short	0x010a
        /*1182*/ 	.byte	0x3f
	.zero		1


	//   ....[77]....
        /*1184*/ 	.word	0x00019a10
        /*1188*/ 	.word	0x00000003
        /*118c*/ 	.word	0x0002d830
        /*1190*/ 	.short	0x010a
        /*1192*/ 	.byte	0x3f
	.zero		1


	//   ....[78]....
        /*1194*/ 	.word	0x00019a60
        /*1198*/ 	.word	0x00000003
        /*119c*/ 	.word	0x0002d850
        /*11a0*/ 	.short	0x010a
        /*11a2*/ 	.byte	0x3f
	.zero		1


	//   ....[79]....
        /*11a4*/ 	.word	0x00019ab0
        /*11a8*/ 	.word	0x0000000c
        /*11ac*/ 	.word	0x0002d850
        /*11b0*/ 	.short	0x010a
        /*11b2*/ 	.byte	0x3f
	.zero		1


	//   ....[80]....
        /*11b4*/ 	.word	0x00019e40
        /*11b8*/ 	.word	0x00000016
        /*11bc*/ 	.word	0x0002d820
        /*11c0*/ 	.short	0x010a
        /*11c2*/ 	.byte	0x3f
	.zero		1


	//   ....[81]....
        /*11c4*/ 	.word	0x00019e90
        /*11c8*/ 	.word	0x00000008
        /*11cc*/ 	.word	0x0002d8a0
        /*11d0*/ 	.short	0x010a
        /*11d2*/ 	.byte	0x3f
	.zero		1


	//   ....[82]....
        /*11d4*/ 	.word	0x00019ee0
        /*11d8*/ 	.word	0x00000008
        /*11dc*/ 	.word	0x0002d8c0
        /*11e0*/ 	.short	0x010a
        /*11e2*/ 	.byte	0x3f
	.zero		1


	//   ....[83]....
        /*11e4*/ 	.word	0x00019f30
        /*11e8*/ 	.word	0x00000008
        /*11ec*/ 	.word	0x0002d8a0
        /*11f0*/ 	.short	0x010a
        /*11f2*/ 	.byte	0x3f
	.zero		1


	//   ....[84]....
        /*11f4*/ 	.word	0x00019f80
        /*11f8*/ 	.word	0x00000008
        /*11fc*/ 	.word	0x0002d8c0
        /*1200*/ 	.short	0x010a
        /*1202*/ 	.byte	0x3f
	.zero		1


	//   ....[85]....
        /*1204*/ 	.word	0x0001a0a0
        /*1208*/ 	.word	0x00000000
        /*120c*/ 	.word	0x0002d840
        /*1210*/ 	.short	0x010a
        /*1212*/ 	.byte	0x3f
	.zero		1


	//   ....[86]....
        /*1214*/ 	.word	0x0001aee0
        /*1218*/ 	.word	0x00000016
        /*121c*/ 	.word	0x0002d820
        /*1220*/ 	.short	0x010a
        /*1222*/ 	.byte	0x3f
	.zero		1


	//   ....[87]....
        /*1224*/ 	.word	0x0001af30
        /*1228*/ 	.word	0x00000005
        /*122c*/ 	.word	0x0002d840
        /*1230*/ 	.short	0x010a
        /*1232*/ 	.byte	0x3f
	.zero		1


	//   ....[88]....
        /*1234*/ 	.word	0x0001b4d0
        /*1238*/ 	.word	0x00000005
        /*123c*/ 	.word	0x0002d860
        /*1240*/ 	.short	0x010a
        /*1242*/ 	.byte	0x3f
	.zero		1


	//   ....[89]....
        /*1244*/ 	.word	0x0001bab0
        /*1248*/ 	.word	0x00000000
        /*124c*/ 	.word	0x0002d860
        /*1250*/ 	.short	0x010a
        /*1252*/ 	.byte	0x3f
	.zero		1


	//   ....[90]....
        /*1254*/ 	.word	0x0001c9f0
        /*1258*/ 	.word	0x00000005
        /*125c*/ 	.word	0x0002d820
        /*1260*/ 	.short	0x010a
        /*1262*/ 	.byte	0x3f
	.zero		1


	//   ....[91]....
        /*1264*/ 	.word	0x0001cb90
        /*1268*/ 	.word	0x00000003
        /*126c*/ 	.word	0x0002d840
        /*1270*/ 	.short	0x010a
        /*1272*/ 	.byte	0x3f
	.zero		1


	//   ....[92]....
        /*1274*/ 	.word	0x0001cbe0
        /*1278*/ 	.word	0x00000005
        /*127c*/ 	.word	0x0002d840
        /*1280*/ 	.short	0x010a
        /*1282*/ 	.byte	0x3f
	.zero		1


	//   ....[93]....
        /*1284*/ 	.word	0x0001cc30
        /*1288*/ 	.word	0x00000003
        /*128c*/ 	.word	0x0002d860
        /*1290*/ 	.short	0x010a
        /*1292*/ 	.byte	0x3f
	.zero		1


	//----- nvinfo : EIATTR_NUM_MBARRIERS
	.align		4
.L_149:
        /*1294*/ 	.byte	0x03, 0x38
        /*1296*/ 	.short	0x0016


	//----- nvinfo : EIATTR_EXIT_INSTR_OFFSETS
	.align		4
        /*1298*/ 	.byte	0x04, 0x1c
        /*129a*/ 	.short	(.L_151 - .L_150)


	//   ....[0]....
.L_150:
        /*129c*/ 	.word	0x00018fb0


	//----- nvinfo : EIATTR_MAX_THREADS
	.align		4
.L_151:
        /*12a0*/ 	.byte	0x04, 0x05
        /*12a2*/ 	.short	(.L_153 - .L_152)
.L_152:
        /*12a4*/ 	.word	0x00000200
        /*12a8*/ 	.word	0x00000001
        /*12ac*/ 	.word	0x00000001


	//----- nvinfo : EIATTR_CRS_STACK_SIZE
	.align		4
.L_153:
        /*12b0*/ 	.byte	0x04, 0x1e
        /*12b2*/ 	.short	(.L_155 - .L_154)
.L_154:
        /*12b4*/ 	.word	0x00000000


	//----- nvinfo : EIATTR_CBANK_PARAM_SIZE
	.align		4
.L_155:
        /*12b8*/ 	.byte	0x03, 0x19
        /*12ba*/ 	.short	0x0af0


	//----- nvinfo : EIATTR_PARAM_CBANK
	.align		4
        /*12bc*/ 	.byte	0x04, 0x0a
        /*12be*/ 	.short	(.L_157 - .L_156)
	.align		4
.L_156:
        /*12c0*/ 	.word	index@(.nv.constant0._ZN7cutlass13device_kernelIN5flash11enable_sm90INS1_16FlashAttnFwdSm90INS1_25CollectiveMainloopFwdSm90ILi2EN4cute5tupleIJNS5_1CILi1EEES8_S8_EEENS6_IJNS7_ILi192EEENS7_ILi128EEENS7_ILi96EEEEEELi96ENS_10bfloat16_tEfNS_4arch4Sm90ELb0ELb0ELb0ELb1ELb1ELb1ELb0ELb0ELb1ELb1ELb0ELb0EEENS1_21CollectiveEpilogueFwdINS6_IJSA_SC_SB_EEES9_SE_SG_Li384ELb1ELb1ELb0ELb0EEENS1_36VarlenDynamicPersistentTileSchedulerILi192ELi128ELi384ELi128ELb0ELb1ELb1ELb0ELb1ELb1EEEEEEEEEvNT_6ParamsE)
        /*12c4*/ 	.short	0x0210
        /*12c6*/ 	.short	0x0af0


	//----- nvinfo : EIATTR_SW_WAR
	.align		4
.L_157:
        /*12c8*/ 	.byte	0x04, 0x36
        /*12ca*/ 	.short	(.L_159 - .L_158)
.L_158:
        /*12cc*/ 	.word	0x00000008
.L_159:


//--------------------- .nv.info._ZN7cutlass13device_kernelIN5flash11enable_sm90INS1_16FlashAttnFwdSm90INS1_25CollectiveMainloopFwdSm90ILi2EN4cute5tupleIJNS5_1CILi1EEES8_S8_EEENS6_IJNS7_ILi192EEENS7_ILi128EEENS7_ILi96EEEEEELi96ENS_10bfloat16_tEfNS_4arch4Sm90ELb0ELb1ELb0ELb0ELb1ELb0ELb0ELb0ELb1ELb1ELb0ELb0EEENS1_21CollectiveEpilogueFwdINS6_IJSA_SC_SB_EEES9_SE_SG_Li384ELb0ELb1ELb0ELb0EEENS1_30DynamicPersistentTileSchedulerILi384ELi128ELb0ELb1ELb1EEEEEEEEEvNT_6ParamsE --------------------------
	.section	.nv.info._ZN7cutlass13device_kernelIN5flash11enable_sm90INS1_16FlashAttnFwdSm90INS1_25CollectiveMainloopFwdSm90ILi2EN4cute5tupleIJNS5_1CILi1EEES8_S8_EEENS6_IJNS7_ILi192EEENS7_ILi128EEENS7_ILi96EEEEEELi96ENS_10bfloat16_tEfNS_4arch4Sm90ELb0ELb1ELb0ELb0ELb1ELb0ELb0ELb0ELb1ELb1ELb0ELb0EEENS1_21CollectiveEpilogueFwdINS6_IJSA_SC_SB_EEES9_SE_SG_Li384ELb0ELb1ELb0ELb0EEENS1_30DynamicPersistentTileSchedulerILi384ELi128ELb0ELb1ELb1EEEEEEEEEvNT_6ParamsE,"",@"SHT_CUDA_INFO"
	.sectionflags	@""
	.align	4


	//----- nvinfo : EIATTR_CUDA_API_VERSION
	.align		4
        /*0000*/ 	.byte	0x04, 0x37
        /*0002*/ 	.short	(.L_161 - .L_160)
.L_160:
        /*0004*/ 	.word	0x00000082


	//----- nvinfo : EIATTR_KPARAM_INFO
	.align		4
.L_161:
        /*0008*/ 	.byte	0x04, 0x17
        /*000a*/ 	.short	(.L_163 - .L_162)
.L_162:
        /*000c*/ 	.word	0x00000000
        /*0010*/ 	.short	0x0000
        /*0012*/ 	.short	0x0070
        /*0014*/ 	.byte	0x00, 0xf0, 0x01, 0x2a


	//----- nvinfo : EIATTR_SPARSE_MMA_MASK
	.align		4
.L_163:
        /*0018*/ 	.byte	0x03, 0x50
        /*001a*/ 	.short	0x0000


	//----- nvinfo : EIATTR_MAXREG_COUNT
	.align		4
        /*001c*/ 	.byte	0x03, 0x1b
        /*001e*/ 	.short	0x0080


	//----- nvinfo : EIATTR_NUM_BARRIERS
	.align		4
        /*0020*/ 	.byte	0x02, 0x4c
        /*0022*/ 	.byte	0x10
	.zero		1


	//----- nvinfo : EIATTR_EXTERNS
	.align		4
        /*0024*/ 	.byte	0x04, 0x0f
        /*0026*/ 	.short	(.L_165 - .L_164)


	//   ....[0]....
	.align		4
.L_164:
        /*0028*/ 	.word	index@(__assertfail)


	//----- nvinfo : EIATTR_ANNOTATIONS
	.align		4
.L_165:
        /*002c*/ 	.byte	0x04, 0x55
        /*002e*/ 	.short	(.L_167 - .L_166)


	//   ....[0]....
.L_166:
        /* <DEDUP_REMOVED lines=12> */


	//----- nvinfo : EIATTR_MERCURY_ISA_VERSION
	.align		4
.L_167:
        /*00d8*/ 	.byte	0x03, 0x5f
        /*00da*/ 	.short	0x0101


	//----- nvinfo : EIATTR_INT_WARP_WIDE_INSTR_OFFSETS
	.align		4
        /*00dc*/ 	.byte	0x04, 0x31
        /*00de*/ 	.short	(.L_169 - .L_168)


	//   ....[0]....
.L_168:
        /*00e0*/ 	.word	0x000000c0


	//   ....[1]....
        /*00e4*/ 	.word	0x000000d0


	//   ....[2]....
        /*00e8*/ 	.word	0x00000170


	//   ....[3]....
        /*00ec*/ 	.word	0x00010660


	//   ....[4]....
        /*00f0*/ 	.word	0x000106f0


	//   ....[5]....
        /*00f4*/ 	.word	0x00013270


	//   ....[6]....
        /*00f8*/ 	.word	0x00013300


	//----- nvinfo : EIATTR_COOP_GROUP_MASK_REGIDS
	.align		4
.L_169:
        /*00fc*/ 	.byte	0x04, 0x29
        /*00fe*/ 	.short	(.L_171 - .L_170)


	//   ....[0]....
.L_170:
        /*0100*/ 	.word	0xffffffff


	//   ....[1]....
        /*0104*/ 	.word	0xffffffff


	//   ....[2]....
        /*0108*/ 	.word	0xffffffff


	//   ....[3]....
        /*010c*/ 	.word	0xffffffff


	//   ....[4]....
        /*0110*/ 	.word	0xffffffff


	//   ....[5]....
        /*0114*/ 	.word	0xffffffff


	//   ....[6]....
        /*0118*/ 	.word	0xffffffff


	//   ....[7]....
        /*011c*/ 	.word	0xffffffff


	//   ....[8]....
        /*0120*/ 	.word	0xffffffff


	//   ....[9]....
        /*0124*/ 	.word	0xffffffff


	//   ....[10]....
        /*0128*/ 	.word	0xffffffff


	//   ....[11]....
        /*012c*/ 	.word	0xffffffff


	//   ....[12]....
        /*0130*/ 	.word	0xffffffff


	//   ....[13]....
        /*0134*/ 	.word	0xffffffff


	//   ....[14]....
        /*0138*/ 	.word	0xffffffff


	//   ....[15]....
        /*013c*/ 	.word	0xffffffff


	//   ....[16]....
        /*0140*/ 	.word	0xffffffff


	//   ....[17]....
        /*0144*/ 	.word	0xffffffff


	//   ....[18]....
        /*0148*/ 	.word	0xffffffff


	//   ....[19]....
        /*014c*/ 	.word	0xffffffff


	//   ....[20]....
        /*0150*/ 	.word	0xffffffff


	//   ....[21]....
        /*0154*/ 	.word	0xffffffff


	//   ....[22]....
        /*0158*/ 	.word	0xffffffff


	//   ....[23]....
        /*015c*/ 	.word	0xffffffff


	//   ....[24]....
        /*0160*/ 	.word	0xffffffff


	//   ....[25]....
        /*0164*/ 	.word	0xffffffff


	//   ....[26]....
        /*0168*/ 	.word	0xffffffff


	//   ....[27]....
        /*016c*/ 	.word	0xffffffff


	//   ....[28]....
        /*0170*/ 	.word	0xffffffff


	//   ....[29]....
        /*0174*/ 	.word	0xffffffff


	//   ....[30]....
        /*0178*/ 	.word	0xffffffff


	//   ....[31]....
        /*017c*/ 	.word	0xffffffff


	//   ....[32]....
        /*0180*/ 	.word	0xffffffff


	//   ....[33]....
        /*0184*/ 	.word	0xffffffff


	//   ....[34]....
        /*0188*/ 	.word	0xffffffff


	//   ....[35]....
        /*018c*/ 	.word	0xffffffff


	//   ....[36]....
        /*0190*/ 	.word	0xffffffff


	//   ....[37]....
        /*0194*/ 	.word	0xffffffff


	//   ....[38]....
        /*0198*/ 	.word	0xffffffff


	//   ....[39]....
        /*019c*/ 	.word	0xffffffff


	//   ....[40]....
        /*01a0*/ 	.word	0xffffffff


	//   ....[41]....
        /*01a4*/ 	.word	0xffffffff


	//   ....[42]....
        /*01a8*/ 	.word	0xffffffff


	//   ....[43]....
        /*01ac*/ 	.word	0xffffffff


	//   ....[44]....
        /*01b0*/ 	.word	0xffffffff


	//   ....[45]....
        /*01b4*/ 	.word	0xffffffff


	//   ....[46]....
        /*01b8*/ 	.word	0xffffffff


	//   ....[47]....
        /*01bc*/ 	.word	0xffffffff


	//   ....[48]....
        /*01c0*/ 	.word	0xffffffff


	//   ....[49]....
        /*01c4*/ 	.word	0xffffffff


	//   ....[50]....
        /*01c8*/ 	.word	0xffffffff


	//   ....[51]....
        /*01cc*/ 	.word	0xffffffff


	//   ....[52]....
        /*01d0*/ 	.word	0xffffffff


	//   ....[53]....
        /*01d4*/ 	.word	0xffffffff


	//   ....[54]....
        /*01d8*/ 	.word	0xffffffff


	//   ....[55]....
        /*01dc*/ 	.word	0xffffffff


	//   ....[56]....
        /*01e0*/ 	.word	0xffffffff


	//   ....[57]....
        /*01e4*/ 	.word	0xffffffff


	//   ....[58]....
        /*01e8*/ 	.word	0xffffffff


	//   ....[59]....
        /*01ec*/ 	.word	0xffffffff


	//   ....[60]....
        /*01f0*/ 	.word	0xffffffff


	//   ....[61]....
        /*01f4*/ 	.word	0xffffffff


	//   ....[62]....
        /*01f8*/ 	.word	0xffffffff


	//   ....[63]....
        /*01fc*/ 	.word	0xffffffff


	//   ....[64]....
        /*0200*/ 	.word	0xffffffff


	//   ....[65]....
        /*0204*/ 	.word	0xffffffff


	//   ....[66]....
        /*0208*/ 	.word	0xffffffff


	//   ....[67]....
        /*020c*/ 	.word	0xffffffff


	//   ....[68]....
        /*0210*/ 	.word	0xffffffff


	//   ....[69]....
        /*0214*/ 	.word	0xffffffff


	//   ....[70]....
        /*0218*/ 	.word	0xffffffff


	//   ....[71]....
        /*021c*/ 	.word	0xffffffff


	//   ....[72]....
        /*0220*/ 	.word	0xffffffff


	//   ....[73]....
        /*0224*/ 	.word	0xffffffff


	//   ....[74]....
        /*0228*/ 	.word	0xffffffff


	//   ....[75]....
        /*022c*/ 	.word	0xffffffff


	//   ....[76]....
        /*0230*/ 	.word	0xffffffff


	//   ....[77]....
        /*0234*/ 	.word	0xffffffff


	//   ....[78]....
        /*0238*/ 	.word	0xffffffff


	//   ....[79]....
        /*023c*/ 	.word	0xffffffff


	//   ....[80]....
        /*0240*/ 	.word	0xffffffff


	//   ....[81]....
        /*0244*/ 	.word	0xffffffff


	//   ....[82]....
        /*0248*/ 	.word	0xffffffff


	//   ....[83]....
        /*024c*/ 	.word	0xffffffff


	//   ....[84]....
        /*0250*/ 	.word	0xffffffff


	//   ....[85]....
        /*0254*/ 	.word	0xffffffff


	//   ....[86]....
        /*0258*/ 	.word	0xffffffff


	//   ....[87]....
        /*025c*/ 	.word	0xffffffff


	//   ....[88]....
        /*0260*/ 	.word	0xffffffff


	//   ....[89]....
        /*0264*/ 	.word	0xffffffff


	//   ....[90]....
        /*0268*/ 	.word	0xffffffff


	//   ....[91]....
        /*026c*/ 	.word	0xffffffff


	//   ....[92]....
        /*0270*/ 	.word	0xffffffff


	//   ....[93]....
        /*0274*/ 	.word	0xffffffff


	//   ....[94]....
        /*0278*/ 	.word	0xffffffff


	//   ....[95]....
        /*027c*/ 	.word	0xffffffff


	//   ....[96]....
        /*0280*/ 	.word	0x0500000f


	//   ....[97]....
        /*0284*/ 	.word	0x0500000f


	//   ....[98]....
        /*0288*/ 	.word	0x0500000f


	//   ....[99]....
        /*028c*/ 	.word	0x0500000f


	//   ....[100]....
        /*0290*/ 	.word	0x0500000f


	//   ....[101]....
        /*0294*/ 	.word	0x0500000f


	//   ....[102]....
        /*0298*/ 	.word	0x0500000f


	//   ....[103]....
        /*029c*/ 	.word	0x0500000f


	//   ....[104]....
        /*02a0*/ 	.word	0x0500000f


	//   ....[105]....
        /*02a4*/ 	.word	0x0500000f


	//   ....[106]....
        /*02a8*/ 	.word	0x0500000f


	//   ....[107]....
        /*02ac*/ 	.word	0x0500000f


	//   ....[108]....
        /*02b0*/ 	.word	0x0500000f


	//   ....[109]....
        /*02b4*/ 	.word	0x0500000f


	//   ....[110]....
        /*02b8*/ 	.word	0x0500000f


	//   ....[111]....
        /*02bc*/ 	.word	0x0500000f


	//   ....[112]....
        /*02c0*/ 	.word	0x0500000f


	//   ....[113]....
        /*02c4*/ 	.word	0x0500000f


	//   ....[114]....
        /*02c8*/ 	.word	0x0500000f


	//   ....[115]....
        /*02cc*/ 	.word	0x0500000f


	//   ....[116]....
        /*02d0*/ 	.word	0x0500000f


	//   ....[117]....
        /*02d4*/ 	.word	0x0500000f


	//   ....[118]....
        /*02d8*/ 	.word	0x0500000f


	//   ....[119]....
        /*02dc*/ 	.word	0x0500000f


	//   ....[120]....
        /*02e0*/ 	.word	0x0500000f


	//   ....[121]....
        /*02e4*/ 	.word	0x0500000f


	//   ....[122]....
        /*02e8*/ 	.word	0x0500000f


	//   ....[123]....
        /*02ec*/ 	.word	0x0500000f


	//   ....[124]....
        /*02f0*/ 	.word	0x0500000f


	//   ....[125]....
        /*02f4*/ 	.word	0x0500000f


	//   ....[126]....
        /*02f8*/ 	.word	0x0500000f


	//   ....[127]....
        /*02fc*/ 	.word	0x0500000f


	//   ....[128]....
        /*0300*/ 	.word	0x0500000f


	//   ....[129]....
        /*0304*/ 	.word	0x0500000f


	//   ....[130]....
        /*0308*/ 	.word	0x0500000f


	//   ....[131]....
        /*030c*/ 	.word	0x0500000f


	//   ....[132]....
        /*0310*/ 	.word	0x0500000f


	//   ....[133]....
        /*0314*/ 	.word	0x0500000f


	//   ....[134]....
        /*0318*/ 	.word	0x0500000f


	//   ....[135]....
        /*031c*/ 	.word	0x0500000f


	//   ....[136]....
        /*0320*/ 	.word	0x0500000f


	//   ....[137]....
        /*0324*/ 	.word	0x0500000f


	//   ....[138]....
        /*0328*/ 	.word	0x0500000f


	//   ....[139]....
        /*032c*/ 	.word	0x0500000f


	//   ....[140]....
        /*0330*/ 	.word	0x0500000f


	//   ....[141]....
        /*0334*/ 	.word	0x0500000f


	//   ....[142]....
        /*0338*/ 	.word	0x0500000f


	//----- nvinfo : EIATTR_COOP_GROUP_INSTR_OFFSETS
	.align		4
.L_171:
        /*033c*/ 	.byte	0x04, 0x28
        /*033e*/ 	.short	(.L_173 - .L_172)


	//   ....[0]....
.L_172:
        /*0340*/ 	.word	0x00000080


	//   ....[1]....
        /*0344*/ 	.word	0x00000090


	//   ....[2]....
        /*0348*/ 	.word	0x000002d0


	//   ....[3]....
        /*034c*/ 	.word	0x00000430


	//   ....[4]....
        /*0350*/ 	.word	0x00000550


	//   ....[5]....
        /*0354*/ 	.word	0x000006b0


	//   ....[6]....
        /*0358*/ 	.word	0x00001860


	//   ....[7]....
        /*035c*/ 	.word	0x00002030


	//   ....[8]....
        /*0360*/ 	.word	0x00002dc0


	//   ....[9]....
        /*0364*/ 	.word	0x000035f0


	//   ....[10]....
        /*0368*/ 	.word	0x00003700


	//   ....[11]....
        /*036c*/ 	.word	0x00003f30


	//   ....[12]....
        /*0370*/ 	.word	0x00003f90


	//   ....[13]....
        /*0374*/ 	.word	0x00004b70


	//   ....[14]....
        /*0378*/ 	.word	0x00005940


	//   ....[15]....
        /*037c*/ 	.word	0x00005b60


	//   ....[16]....
        /*0380*/ 	.word	0x00006740


	//   ....[17]....
        /*0384*/ 	.word	0x00006840


	//   ....[18]....
        /*0388*/ 	.word	0x000070c0


	//   ....[19]....
        /*038c*/ 	.word	0x00007130


	//   ....[20]....
        /*0390*/ 	.word	0x00008130


	//   ....[21]....
        /*0394*/ 	.word	0x000090e0


	//   ....[22]....
        /*0398*/ 	.word	0x000090f0


	//   ....[23]....
        /*039c*/ 	.word	0x00009120


	//   ....[24]....
        /*03a0*/ 	.word	0x00009130


	//   ....[25]....
        /*03a4*/ 	.word	0x0000a480


	//   ....[26]....
        /*03a8*/ 	.word	0x0000af10


	//   ....[27]....
        /*03ac*/ 	.word	0x0000b130


	//   ....[28]....
        /*03b0*/ 	.word	0x0000bd10


	//   ....[29]....
        /*03b4*/ 	.word	0x0000be10


	//   ....[30]....
        /*03b8*/ 	.word	0x0000c690


	//   ....[31]....
        /*03bc*/ 	.word	0x0000c700


	//   ....[32]....
        /*03c0*/ 	.word	0x0000d700


	//   ....[33]....
        /*03c4*/ 	.word	0x0000d810


	//   ....[34]....
        /*03c8*/ 	.word	0x0000d870


	//   ....[35]....
        /*03cc*/ 	.word	0x0000d980


	//   ....[36]....
        /*03d0*/ 	.word	0x0000d990


	//   ....[37]....
        /*03d4*/ 	.word	0x0000e8b0


	//   ....[38]....
        /*03d8*/ 	.word	0x0000e8e0


	//   ....[39]....
        /*03dc*/ 	.word	0x0000e910


	//   ....[40]....
        /*03e0*/ 	.word	0x0000e940


	//   ....[41]....
        /*03e4*/ 	.word	0x0000ee50


	//   ....[42]....
        /*03e8*/ 	.word	0x0000ee80


	//   ....[43]....
        /*03ec*/ 	.word	0x0000ef80


	//   ....[44]....
        /*03f0*/ 	.word	0x0000efa0


	//   ....[45]....
        /*03f4*/ 	.word	0x0000f640


	//   ....[46]....
        /*03f8*/ 	.word	0x0000f650


	//   ....[47]....
        /*03fc*/ 	.word	0x0000f750


	//   ....[48]....
        /*0400*/ 	.word	0x0000f770


	//   ....[49]....
        /*0404*/ 	.word	0x0000f930


	//   ....[50]....
        /*0408*/ 	.word	0x00011290


	//   ....[51]....
        /*040c*/ 	.word	0x000112b0


	//   ....[52]....
        /*0410*/ 	.word	0x000112c0


	//   ....[53]....
        /*0414*/ 	.word	0x00011360


	//   ....[54]....
        /*0418*/ 	.word	0x00011380


	//   ....[55]....
        /*041c*/ 	.word	0x00011420


	//   ....[56]....
        /*0420*/ 	.word	0x00011440


	//   ....[57]....
        /*0424*/ 	.word	0x00011450


	//   ....[58]....
        /*0428*/ 	.word	0x00011ce0


	//   ....[59]....
        /*042c*/ 	.word	0x00011d00


	//   ....[60]....
        /*0430*/ 	.word	0x00011d30


	//   ....[61]....
        /*0434*/ 	.word	0x00011de0


	//   ....[62]....
        /*0438*/ 	.word	0x00011df0


	//   ....[63]....
        /*043c*/ 	.word	0x00011e90


	//   ....[64]....
        /*0440*/ 	.word	0x00011ea0


	//   ....[65]....
        /*0444*/ 	.word	0x00011eb0


	//   ....[66]....
        /*0448*/ 	.word	0x00011ec0


	//   ....[67]....
        /*044c*/ 	.word	0x00011f80


	//   ....[68]....
        /*0450*/ 	.word	0x00011fa0


	//   ....[69]....
        /*0454*/ 	.word	0x00012000


	//   ....[70]....
        /*0458*/ 	.word	0x00012840


	//   ....[71]....
        /*045c*/ 	.word	0x00012850


	//   ....[72]....
        /*0460*/ 	.word	0x00012870


	//   ....[73]....
        /*0464*/ 	.word	0x000128f0


	//   ....[74]....
        /*0468*/ 	.word	0x00012900


	//   ....[75]....
        /*046c*/ 	.word	0x00012960


	//   ....[76]....
        /*0470*/ 	.word	0x00012990


	//   ....[77]....
        /*0474*/ 	.word	0x000129d0


	//   ....[78]....
        /*0478*/ 	.word	0x00012cd0


	//   ....[79]....
        /*047c*/ 	.word	0x00012cf0


	//   ....[80]....
        /*0480*/ 	.word	0x00012d90


	//   ....[81]....
        /*0484*/ 	.word	0x00012da0


	//   ....[82]....
        /*0488*/ 	.word	0x00012e30


	//   ....[83]....
        /*048c*/ 	.word	0x00012e40


	//   ....[84]....
        /*0490*/ 	.word	0x00012e50


	//   ....[85]....
        /*0494*/ 	.word	0x00012ee0


	//   ....[86]....
        /*0498*/ 	.word	0x00013500


	//   ....[87]....
        /*049c*/ 	.word	0x00013510


	//   ....[88]....
        /*04a0*/ 	.word	0x00013560


	//   ....[89]....
        /*04a4*/ 	.word	0x000135a0


	//   ....[90]....
        /*04a8*/ 	.word	0x00013600


	//   ....[91]....
        /*04ac*/ 	.word	0x00013620


	//   ....[92]....
        /*04b0*/ 	.word	0x000136a0


	//   ....[93]....
        /*04b4*/ 	.word	0x000136c0


	//   ....[94]....
        /*04b8*/ 	.word	0x00013a20


	//   ....[95]....
        /*04bc*/ 	.word	0x00013c10


	//   ....[96]....
        /*04c0*/ 	.word	0x00014260


	//   ....[97]....
        /*04c4*/ 	.word	0x00014340


	//   ....[98]....
        /*04c8*/ 	.word	0x000143e0


	//   ....[99]....
        /*04cc*/ 	.word	0x00014440


	//   ....[100]....
        /*04d0*/ 	.word	0x00014550


	//   ....[101]....
        /*04d4*/ 	.word	0x000145c0


	//   ....[102]....
        /*04d8*/ 	.word	0x000146d0


	//   ....[103]....
        /*04dc*/ 	.word	0x00014740


	//   ....[104]....
        /*04e0*/ 	.word	0x00014840


	//   ....[105]....
        /*04e4*/ 	.word	0x000148d0


	//   ....[106]....
        /*04e8*/ 	.word	0x00014940


	//   ....[107]....
        /*04ec*/ 	.word	0x000149a0


	//   ....[108]....
        /*04f0*/ 	.word	0x00014ab0


	//   ....[109]....
        /*04f4*/ 	.word	0x00014b10


	//   ....[110]....
        /*04f8*/ 	.word	0x00014c30


	//   ....[111]....
        /*04fc*/ 	.word	0x00014c90


	//   ....[112]....
        /*0500*/ 	.word	0x00014d30


	//   ....[113]....
        /*0504*/ 	.word	0x00014e00


	//   ....[114]....
        /*0508*/ 	.word	0x00014f20


	//   ....[115]....
        /*050c*/ 	.word	0x00014f80


	//   ....[116]....
        /*0510*/ 	.word	0x00015070


	//   ....[117]....
        /*0514*/ 	.word	0x000151a0


	//   ....[118]....
        /*0518*/ 	.word	0x00015250


	//   ....[119]....
        /*051c*/ 	.word	0x000152d0


	//   ....[120]....
        /*0520*/ 	.word	0x000153b0


	//   ....[121]....
        /*0524*/ 	.word	0x00015410


	//   ....[122]....
        /*0528*/ 	.word	0x000154e0


	//   ....[123]....
        /*052c*/ 	.word	0x00015540


	//   ....[124]....
        /*0530*/ 	.word	0x00015610


	//   ....[125]....
        /*0534*/ 	.word	0x00015700


	//   ....[126]....
        /*0538*/ 	.word	0x000157a0


	//   ....[127]....
        /*053c*/ 	.word	0x00015800


	//   ....[128]....
        /*0540*/ 	.word	0x00015900


	//   ....[129]....
        /*0544*/ 	.word	0x00015960


	//   ....[130]....
        /*0548*/ 	.word	0x00015a60


	//   ....[131]....
        /*054c*/ 	.word	0x00015ac0


	//   ....[132]....
        /*0550*/ 	.word	0x00015b90


	//   ....[133]....
        /*0554*/ 	.word	0x00015ce0


	//   ....[134]....
        /*0558*/ 	.word	0x00015d80


	//   ....[135]....
        /*055c*/ 	.word	0x00015e10


	//   ....[136]....
        /*0560*/ 	.word	0x00015f10


	//   ....[137]....
        /*0564*/ 	.word	0x00015f70


	//   ....[138]....
        /*0568*/ 	.word	0x00016060


	//   ....[139]....
        /*056c*/ 	.word	0x000160c0


	//   ....[140]....
        /*0570*/ 	.word	0x00016180


	//   ....[141]....
        /*0574*/ 	.word	0x00016270


	//   ....[142]....
        /*0578*/ 	.word	0x00016390


	//----- nvinfo : EIATTR_REG_RECONFIG
	.align		4
.L_173:
        /*057c*/ 	.byte	0x01, 0x54
	.zero		2


	//----- nvinfo : EIATTR_SYSCALL_OFFSETS
	.align		4
        /*0580*/ 	.byte	0x04, 0x46
        /*0582*/ 	.short	(.L_175 - .L_174)


	//   ....[0]....
.L_174:
        /*0584*/ 	.word	0x00001a50


	//   ....[1]....
        /*0588*/ 	.word	0x00010860


	//   ....[2]....
        /*058c*/ 	.word	0x000109b0


	//   ....[3]....
        /*0590*/ 	.word	0x00010aa0


	//   ....[4]....
        /*0594*/ 	.word	0x000117b0


	//----- nvinfo : EIATTR_MBARRIER_INSTR_OFFSETS
	.align		4
.L_175:
        /*0598*/ 	.byte	0x04, 0x39
        /*059a*/ 	.short	(.L_177 - .L_176)


	//   ....[0]....
.L_176:
        /*059c*/ 	.word	0x00000180
        /*05a0*/ 	.word	0x000000ff
        /*05a4*/ 	.word	0x0002d800
        /*05a8*/ 	.short	0x0100
        /*05aa*/ 	.byte	0x08
	.zero		1


	//   ....[1]....
        /*05ac*/ 	.word	0x00000190
        /*05b0*/ 	.word	0x000000ff
        /*05b4*/ 	.word	0x0002d820
        /*05b8*/ 	.short	0x0100
        /*05ba*/ 	.byte	0x08
	.zero		1


	//   ....[2]....
        /*05bc*/ 	.word	0x00000280
        /*05c0*/ 	.word	0x000000ff
        /*05c4*/ 	.word	0x0002d830
        /*05c8*/ 	.short	0x0100
        /*05ca*/ 	.byte	0x08
	.zero		1


	//   ....[3]....
        /*05cc*/ 	.word	0x00000290
        /*05d0*/ 	.word	0x000000ff
        /*05d4*/ 	.word	0x0002d840
        /*05d8*/ 	.short	0x0100
        /*05da*/ 	.byte	0x08
	.zero		1


	//   ....[4]....
        /*05dc*/ 	.word	0x000002a0
        /*05e0*/ 	.word	0x000000ff
        /*05e4*/ 	.word	0x0002d838
        /*05e8*/ 	.short	0x0100
        /*05ea*/ 	.byte	0x08
	.zero		1


	//   ....[5]....
        /*05ec*/ 	.word	0x000002b0
        /*05f0*/ 	.word	0x000000ff
        /*05f4*/ 	.word	0x0002d848
        /*05f8*/ 	.short	0x0100
        /*05fa*/ 	.byte	0x08
	.zero		1


	//   ....[6]....
        /*05fc*/ 	.word	0x000003e0
        /*0600*/ 	.word	0x000000ff
        /*0604*/ 	.word	0x0002d850
        /*0608*/ 	.short	0x0100
        /*060a*/ 	.byte	0x08
	.zero		1


	//   ....[7]....
        /*060c*/ 	.word	0x000003f0
        /*0610*/ 	.word	0x000000ff
        /*0614*/ 	.word	0x0002d860
        /*0618*/ 	.short	0x0100
        /*061a*/ 	.byte	0x08
	.zero		1


	//   ....[8]....
        /*061c*/ 	.word	0x00000400
        /*0620*/ 	.word	0x000000ff
        /*0624*/ 	.word	0x0002d858
        /*0628*/ 	.short	0x0100
        /*062a*/ 	.byte	0x08
	.zero		1


	//   ....[9]....
        /*062c*/ 	.word	0x00000410
        /*0630*/ 	.word	0x000000ff
        /*0634*/ 	.word	0x0002d868
        /*0638*/ 	.short	0x0100
        /*063a*/ 	.byte	0x08
	.zero		1


	//   ....[10]....
        /*063c*/ 	.word	0x00000500
        /*0640*/ 	.word	0x000000ff
        /*0644*/ 	.word	0x0002d870
        /*0648*/ 	.short	0x0100
        /*064a*/ 	.byte	0x06
	.zero		1


	//   ....[11]....
        /*064c*/ 	.word	0x00000510
        /*0650*/ 	.word	0x000000ff
        /*0654*/ 	.word	0x0002d880
        /*0658*/ 	.short	0x0100
        /*065a*/ 	.byte	0x06
	.zero		1


	//   ....[12]....
        /*065c*/ 	.word	0x00000520
        /*0660*/ 	.word	0x000000ff
        /*0664*/ 	.word	0x0002d878
        /*0668*/ 	.short	0x0100
        /*066a*/ 	.byte	0x06
	.zero		1


	//   ....[13]....
        /*066c*/ 	.word	0x00000530
        /*0670*/ 	.word	0x000000ff
        /*0674*/ 	.word	0x0002d888
        /*0678*/ 	.short	0x0100
        /*067a*/ 	.byte	0x06
	.zero		1


	//   ....[14]....
        /*067c*/ 	.word	0x00000660
        /*0680*/ 	.word	0x000000ff
        /*0684*/ 	.word	0x0002d890
        /*0688*/ 	.short	0x0100
        /*068a*/ 	.byte	0x08
	.zero		1


	//   ....[15]....
        /*068c*/ 	.word	0x00000670
        /*0690*/ 	.word	0x000000ff
        /*0694*/ 	.word	0x0002d8a0
        /*0698*/ 	.short	0x0100
        /*069a*/ 	.byte	0x08
	.zero		1


	//   ....[16]....
        /*069c*/ 	.word	0x00000680
        /*06a0*/ 	.word	0x000000ff
        /*06a4*/ 	.word	0x0002d898
        /*06a8*/ 	.short	0x0100
        /*06aa*/ 	.byte	0x08
	.zero		1


	//   ....[17]....
        /*06ac*/ 	.word	0x00000690
        /*06b0*/ 	.word	0x000000ff
        /*06b4*/ 	.word	0x0002d8a8
        /*06b8*/ 	.short	0x0100
        /*06ba*/ 	.byte	0x08
	.zero		1


	//   ....[18]....
        /*06bc*/ 	.word	0x000007d0
        /*06c0*/ 	.word	0x000000ff
        /*06c4*/ 	.word	0x0002d8b0
        /*06c8*/ 	.short	0x0100
        /*06ca*/ 	.byte	0x08
	.zero		1


	//   ....[19]....
        /*06cc*/ 	.word	0x000007e0
        /*06d0*/ 	.word	0x000000ff
        /*06d4*/ 	.word	0x0002d8c0
        /*06d8*/ 	.short	0x0100
        /*06da*/ 	.byte	0x08
	.zero		1


	//   ....[20]....
        /*06dc*/ 	.word	0x000007f0
        /*06e0*/ 	.word	0x000000ff
        /*06e4*/ 	.word	0x0002d8b8
        /*06e8*/ 	.short	0x0100
        /*06ea*/ 	.byte	0x08
	.zero		1


	//   ....[21]....
        /*06ec*/ 	.word	0x00000800
        /*06f0*/ 	.word	0x000000ff
        /*06f4*/ 	.word	0x0002d8c8
        /*06f8*/ 	.short	0x0100
        /*06fa*/ 	.byte	0x08
	.zero		1


	//   ....[22]....
        /*06fc*/ 	.word	0x00001ad0
        /*0700*/ 	.word	0x000000ff
        /*0704*/ 	.word	0x0002d800
        /*0708*/ 	.short	0x010a
        /*070a*/ 	.byte	0x28
	.zero		1


	//   ....[23]....
        /*070c*/ 	.word	0x00001b50
        /*0710*/ 	.word	0x00000003
        /*0714*/ 	.word	0x0002d830
        /*0718*/ 	.short	0x010a
        /*071a*/ 	.byte	0x3f
	.zero		1


	//   ....[24]....
        /*071c*/ 	.word	0x00001b90
        /*0720*/ 	.word	0x00000003
        /*0724*/ 	.word	0x0002d830
        /*0728*/ 	.short	0x010a
        /*072a*/ 	.byte	0x3f
	.zero		1


	//   ....[25]....
        /*072c*/ 	.word	0x00002040
        /*0730*/ 	.word	0x000000ff
        /*0734*/ 	.word	0x00000000
        /*0738*/ 	.short	0x0101
        /*073a*/ 	.byte	0x06
	.zero		1


	//   ....[26]....
        /*073c*/ 	.word	0x00005010
        /*0740*/ 	.word	0x000000ff
        /*0744*/ 	.word	0x0002d830
        /*0748*/ 	.short	0x010a
        /*074a*/ 	.byte	0x06
	.zero		1


	//   ....[27]....
        /*074c*/ 	.word	0x00005050
        /*0750*/ 	.word	0x000000ff
        /*0754*/ 	.word	0x0002d830
        /*0758*/ 	.short	0x010a
        /*075a*/ 	.byte	0x06
	.zero		1


	//   ....[28]....
        /*075c*/ 	.word	0x00005320
        /*0760*/ 	.word	0x000000ff
        /*0764*/ 	.word	0x0002d850
        /*0768*/ 	.short	0x010a
        /*076a*/ 	.byte	0x06
	.zero		1


	//   ....[29]....
        /*076c*/ 	.word	0x00005360
        /*0770*/ 	.word	0x000000ff
        /*0774*/ 	.word	0x0002d850
        /*0778*/ 	.short	0x010a
        /*077a*/ 	.byte	0x06
	.zero		1


	//   ....[30]....
        /*077c*/ 	.word	0x00005900
        /*0780*/ 	.word	0x000000ff
        /*0784*/ 	.word	0x00000000
        /*0788*/ 	.short	0x0101
        /*078a*/ 	.byte	0x06
	.zero		1


	//   ....[31]....
        /*078c*/ 	.word	0x00007bd0
        /*0790*/ 	.word	0x000000ff
        /*0794*/ 	.word	0x00000000
        /*0798*/ 	.short	0x0101
        /*079a*/ 	.byte	0x06
	.zero		1


	//   ....[32]....
        /*079c*/ 	.word	0x000084d0
        /*07a0*/ 	.word	0x000000ff
        /*07a4*/ 	.word	0x0002d830
        /*07a8*/ 	.short	0x010a
        /*07aa*/ 	.byte	0x06
	.zero		1


	//   ....[33]....
        /*07ac*/ 	.word	0x00008510
        /*07b0*/ 	.word	0x000000ff
        /*07b4*/ 	.word	0x0002d830
        /*07b8*/ 	.short	0x010a
        /*07ba*/ 	.byte	0x06
	.zero		1


	//   ....[34]....
        /*07bc*/ 	.word	0x000087e0
        /*07c0*/ 	.word	0x000000ff
        /*07c4*/ 	.word	0x0002d850
        /*07c8*/ 	.short	0x010a
        /*07ca*/ 	.byte	0x06
	.zero		1


	//   ....[35]....
        /*07cc*/ 	.word	0x00008820
        /*07d0*/ 	.word	0x000000ff
        /*07d4*/ 	.word	0x0002d850
        /*07d8*/ 	.short	0x010a
        /*07da*/ 	.byte	0x06
	.zero		1


	//   ....[36]....
        /*07dc*/ 	.word	0x00008d70
        /*07e0*/ 	.word	0x000000ff
        /*07e4*/ 	.word	0x00000000
        /*07e8*/ 	.short	0x0101
        /*07ea*/ 	.byte	0x06
	.zero		1


	//   ....[37]....
        /*07ec*/ 	.word	0x00009f20
        /*07f0*/ 	.word	0x000000ff
        /*07f4*/ 	.word	0x00000000
        /*07f8*/ 	.short	0x0101
        /*07fa*/ 	.byte	0x06
	.zero		1


	//   ....[38]....
        /*07fc*/ 	.word	0x0000a630
        /*0800*/ 	.word	0x000000ff
        /*0804*/ 	.word	0x0002d830
        /*0808*/ 	.short	0x010a
        /*080a*/ 	.byte	0x06
	.zero		1


	//   ....[39]....
        /*080c*/ 	.word	0x0000a670
        /*0810*/ 	.word	0x000000ff
        /*0814*/ 	.word	0x0002d830
        /*0818*/ 	.short	0x010a
        /*081a*/ 	.byte	0x06
	.zero		1


	//   ....[40]....
        /*081c*/ 	.word	0x0000a940
        /*0820*/ 	.word	0x000000ff
        /*0824*/ 	.word	0x0002d850
        /*0828*/ 	.short	0x010a
        /*082a*/ 	.byte	0x06
	.zero		1


	//   ....[41]....
        /*082c*/ 	.word	0x0000a980
        /*0830*/ 	.word	0x000000ff
        /*0834*/ 	.word	0x0002d850
        /*0838*/ 	.short	0x010a
        /*083a*/ 	.byte	0x06
	.zero		1


	//   ....[42]....
        /*083c*/ 	.word	0x0000aed0
        /*0840*/ 	.word	0x000000ff
        /*0844*/ 	.word	0x00000000
        /*0848*/ 	.short	0x0101
        /*084a*/ 	.byte	0x06
	.zero		1


	//   ....[43]....
        /*084c*/ 	.word	0x0000d1a0
        /*0850*/ 	.word	0x000000ff
        /*0854*/ 	.word	0x00000000
        /*0858*/ 	.short	0x0101
        /*085a*/ 	.byte	0x06
	.zero		1


	//   ....[44]....
        /*085c*/ 	.word	0x0000d780
        /*0860*/ 	.word	0x000000ff
        /*0864*/ 	.word	0x0002d850
        /*0868*/ 	.short	0x010a
        /*086a*/ 	.byte	0x08
	.zero		1


	//   ....[45]....
        /*086c*/ 	.word	0x0000d7c0
        /*0870*/ 	.word	0x000000ff
        /*0874*/ 	.word	0x0002d850
        /*0878*/ 	.short	0x010a
        /*087a*/ 	.byte	0x08
	.zero		1


	//   ....[46]....
        /*087c*/ 	.word	0x0000de50
        /*0880*/ 	.word	0x000000ff
        /*0884*/ 	.word	0x00000000
        /*0888*/ 	.short	0x0101
        /*088a*/ 	.byte	0x08
	.zero		1


	//   ....[47]....
        /*088c*/ 	.word	0x0000ee70
        /*0890*/ 	.word	0x000000ff
        /*0894*/ 	.word	0x00000000
        /*0898*/ 	.short	0x0101
        /*089a*/ 	.byte	0x05
	.zero		1


	//   ....[48]....
        /*089c*/ 	.word	0x00011010
        /*08a0*/ 	.word	0x00000006
        /*08a4*/ 	.word	0x0002d840
        /*08a8*/ 	.short	0x010a
        /*08aa*/ 	.byte	0x3f
	.zero		1


	//   ....[49]....
        /*08ac*/ 	.word	0x00011590
        /*08b0*/ 	.word	0x00000006
        /*08b4*/ 	.word	0x0002d830
        /*08b8*/ 	.short	0x0107
        /*08ba*/ 	.byte	0x3f
	.zero		1


	//   ....[50]....
        /*08bc*/ 	.word	0x00011660
        /*08c0*/ 	.word	0x00000006
        /*08c4*/ 	.word	0x0002d830
        /*08c8*/ 	.short	0x0101
        /*08ca*/ 	.byte	0x3f
	.zero		1


	//   ....[51]....
        /*08cc*/ 	.word	0x00012150
        /*08d0*/ 	.word	0x00000010
        /*08d4*/ 	.word	0x0002d800
        /*08d8*/ 	.short	0x0107
        /*08da*/ 	.byte	0x3f
	.zero		1


	//   ....[52]....
        /*08dc*/ 	.word	0x00012240
        /*08e0*/ 	.word	0x00000010
        /*08e4*/ 	.word	0x0002d800
        /*08e8*/ 	.short	0x0101
        /*08ea*/ 	.byte	0x3f
	.zero		1


	//   ....[53]....
        /*08ec*/ 	.word	0x00012260
        /*08f0*/ 	.word	0x00000010
        /*08f4*/ 	.word	0x0002d820
        /*08f8*/ 	.short	0x010a
        /*08fa*/ 	.byte	0x3f
	.zero		1


	//   ....[54]....
        /*08fc*/ 	.word	0x00012600
        /*0900*/ 	.word	0x00000006
        /*0904*/ 	.word	0x0002d840
        /*0908*/ 	.short	0x010a
        /*090a*/ 	.byte	0x3f
	.zero		1


	//   ....[55]....
        /*090c*/ 	.word	0x00012a70
        /*0910*/ 	.word	0x00000006
        /*0914*/ 	.word	0x0002d830
        /*0918*/ 	.short	0x0107
        /*091a*/ 	.byte	0x3f
	.zero		1


	//   ....[56]....
        /*091c*/ 	.word	0x00012b30
        /*0920*/ 	.word	0x00000006
        /*0924*/ 	.word	0x0002d830
        /*0928*/ 	.short	0x0101
        /*092a*/ 	.byte	0x3f
	.zero		1


	//   ....[57]....
        /*092c*/ 	.word	0x00012b90
        /*0930*/ 	.word	0x00000006
        /*0934*/ 	.word	0x0002d860
        /*0938*/ 	.short	0x010a
        /*093a*/ 	.byte	0x3f
	.zero		1


	//   ....[58]....
        /*093c*/ 	.word	0x00012fd0
        /*0940*/ 	.word	0x00000006
        /*0944*/ 	.word	0x0002d850
        /*0948*/ 	.short	0x0107
        /*094a*/ 	.byte	0x3f
	.zero		1


	//   ....[59]....
        /*094c*/ 	.word	0x000131a0
        /*0950*/ 	.word	0x00000006
        /*0954*/ 	.word	0x0002d850
        /*0958*/ 	.short	0x0101
        /*095a*/ 	.byte	0x3f
	.zero		1


	//   ....[60]....
        /*095c*/ 	.word	0x000133b0
        /*0960*/ 	.word	0x00000004
        /*0964*/ 	.word	0x0002d860
        /*0968*/ 	.short	0x010a
        /*096a*/ 	.byte	0x3f
	.zero		1


	//   ....[61]....
        /*096c*/ 	.word	0x00013800
        /*0970*/ 	.word	0x00000004
        /*0974*/ 	.word	0x0002d850
        /*0978*/ 	.short	0x0107
        /*097a*/ 	.byte	0x3f
	.zero		1


	//   ....[62]....
        /*097c*/ 	.word	0x000138c0
        /*0980*/ 	.word	0x00000004
        /*0984*/ 	.word	0x0002d850
        /*0988*/ 	.short	0x0101
        /*098a*/ 	.byte	0x3f
	.zero		1


	//   ....[63]....
        /*098c*/ 	.word	0x00013b90
        /*0990*/ 	.word	0x00000004
        /*0994*/ 	.word	0x0002d820
        /*0998*/ 	.short	0x010a
        /*099a*/ 	.byte	0x3f
	.zero		1


	//   ....[64]....
        /*099c*/ 	.word	0x00013d10
        /*09a0*/ 	.word	0x00000005
        /*09a4*/ 	.word	0x0002d840
        /*09a8*/ 	.short	0x010a
        /*09aa*/ 	.byte	0x3f
	.zero		1


	//   ....[65]....
        /*09ac*/ 	.word	0x00013db0
        /*09b0*/ 	.word	0x00000017
        /*09b4*/ 	.word	0x0002d840
        /*09b8*/ 	.short	0x010a
        /*09ba*/ 	.byte	0x3f
	.zero		1


	//   ....[66]....
        /*09bc*/ 	.word	0x00013df0
        /*09c0*/ 	.word	0x00000005
        /*09c4*/ 	.word	0x0002d860
        /*09c8*/ 	.short	0x010a
        /*09ca*/ 	.byte	0x3f
	.zero		1


	//   ....[67]....
        /*09cc*/ 	.word	0x00013e30
        /*09d0*/ 	.word	0x00000017
        /*09d4*/ 	.word	0x0002d860
        /*09d8*/ 	.short	0x010a
        /*09da*/ 	.byte	0x3f
	.zero		1


	//   ....[68]....
        /*09dc*/ 	.word	0x00013ea0
        /*09e0*/ 	.word	0x00000003
        /*09e4*/ 	.word	0x0002d800
        /*09e8*/ 	.short	0x010a
        /*09ea*/ 	.byte	0x3f
	.zero		1


	//   ....[69]....
        /*09ec*/ 	.word	0x00013ef0
        /*09f0*/ 	.word	0x00000003
        /*09f4*/ 	.word	0x0002d830
        /*09f8*/ 	.short	0x010a
        /*09fa*/ 	.byte	0x3f
	.zero		1


	//   ....[70]....
        /*09fc*/ 	.word	0x00013f50
        /*0a00*/ 	.word	0x00000009
        /*0a04*/ 	.word	0x0002d830
        /*0a08*/ 	.short	0x010a
        /*0a0a*/ 	.byte	0x3f
	.zero		1


	//   ....[71]....
        /*0a0c*/ 	.word	0x00013fb0
        /*0a10*/ 	.word	0x00000009
        /*0a14*/ 	.word	0x0002d850
        /*0a18*/ 	.short	0x010a
        /*0a1a*/ 	.byte	0x3f
	.zero		1


	//   ....[72]....
        /*0a1c*/ 	.word	0x00014010
        /*0a20*/ 	.word	0x00000007
        /*0a24*/ 	.word	0x0002d830
        /*0a28*/ 	.short	0x010a
        /*0a2a*/ 	.byte	0x3f
	.zero		1


	//   ....[73]....
        /*0a2c*/ 	.word	0x00014070
        /*0a30*/ 	.word	0x00000007
        /*0a34*/ 	.word	0x0002d850
        /*0a38*/ 	.short	0x010a
        /*0a3a*/ 	.byte	0x3f
	.zero		1


	//   ....[74]....
        /*0a3c*/ 	.word	0x000140d0
        /*0a40*/ 	.word	0x00000009
        /*0a44*/ 	.word	0x0002d830
        /*0a48*/ 	.short	0x010a
        /*0a4a*/ 	.byte	0x3f
	.zero		1


	//   ....[75]....
        /*0a4c*/ 	.word	0x00014130
        /*0a50*/ 	.word	0x00000009
        /*0a54*/ 	.word	0x0002d850
        /*0a58*/ 	.short	0x010a
        /*0a5a*/ 	.byte	0x3f
	.zero		1


	//   ....[76]....
        /*0a5c*/ 	.word	0x00014190
        /*0a60*/ 	.word	0x00000006
        /*0a64*/ 	.word	0x0002d850
        /*0a68*/ 	.short	0x010a
        /*0a6a*/ 	.byte	0x3f
	.zero		1


	//   ....[77]....
        /*0a6c*/ 	.word	0x00014290
        /*0a70*/ 	.word	0x00000006
        /*0a74*/ 	.word	0x0002d840
        /*0a78*/ 	.short	0x010a
        /*0a7a*/ 	.byte	0x3f
	.zero		1


	//   ....[78]....
        /*0a7c*/ 	.word	0x000150a0
        /*0a80*/ 	.word	0x00000010
        /*0a84*/ 	.word	0x0002d820
        /*0a88*/ 	.short	0x010a
        /*0a8a*/ 	.byte	0x3f
	.zero		1


	//   ....[79]....
        /*0a8c*/ 	.word	0x000150f0
        /*0a90*/ 	.word	0x00000006
        /*0a94*/ 	.word	0x0002d840
        /*0a98*/ 	.short	0x010a
        /*0a9a*/ 	.byte	0x3f
	.zero		1


	//   ....[80]....
        /*0a9c*/ 	.word	0x00015650
        /*0aa0*/ 	.word	0x00000006
        /*0aa4*/ 	.word	0x0002d860
        /*0aa8*/ 	.short	0x010a
        /*0aaa*/ 	.byte	0x3f
	.zero		1


	//   ....[81]....
        /*0aac*/ 	.word	0x00015c30
        /*0ab0*/ 	.word	0x00000004
        /*0ab4*/ 	.word	0x0002d860
        /*0ab8*/ 	.short	0x010a
        /*0aba*/ 	.byte	0x3f
	.zero		1


	//   ....[82]....
        /*0abc*/ 	.word	0x000162b0
        /*0ac0*/ 	.word	0x00000004
        /*0ac4*/ 	.word	0x0002d820
        /*0ac8*/ 	.short	0x010a
        /*0aca*/ 	.byte	0x3f
	.zero		1


	//   ....[83]....
        /*0acc*/ 	.word	0x00016450
        /*0ad0*/ 	.word	0x00000005
        /*0ad4*/ 	.word	0x0002d840
        /*0ad8*/ 	.short	0x010a
        /*0ada*/ 	.byte	0x3f
	.zero		1


	//   ....[84]....
        /*0adc*/ 	.word	0x000164a0
        /*0ae0*/ 	.word	0x00000017
        /*0ae4*/ 	.word	0x0002d840
        /*0ae8*/ 	.short	0x010a
        /*0aea*/ 	.byte	0x3f
	.zero		1


	//   ....[85]....
        /*0aec*/ 	.word	0x000164f0
        /*0af0*/ 	.word	0x00000005
        /*0af4*/ 	.word	0x0002d860
        /*0af8*/ 	.short	0x010a
        /*0afa*/ 	.byte	0x3f
	.zero		1


	//----- nvinfo : EIATTR_NUM_MBARRIERS
	.align		4
.L_177:
        /*0afc*/ 	.byte	0x03, 0x38
        /*0afe*/ 	.short	0x0016


	//----- nvinfo : EIATTR_EXIT_INSTR_OFFSETS
	.align		4
        /*0b00*/ 	.byte	0x04, 0x1c
        /*0b02*/ 	.short	(.L_179 - .L_178)


	//   ....[0]....
.L_178:
        /*0b04*/ 	.word	0x00000970


	//   ....[1]....
        /*0b08*/ 	.word	0x0000f8a0


	//   ....[2]....
        /*0b0c*/ 	.word	0x00013e80


	//----- nvinfo : EIATTR_MAX_THREADS
	.align		4
.L_179:
        /*0b10*/ 	.byte	0x04, 0x05
        /*0b12*/ 	.short	(.L_181 - .L_180)
.L_180:
        /*0b14*/ 	.word	0x00000200
        /*0b18*/ 	.word	0x00000001
        /*0b1c*/ 	.word	0x00000001


	//----- nvinfo : EIATTR_CRS_STACK_SIZE
	.align		4
.L_181:
        /*0b20*/ 	.byte	0x04, 0x1e
        /*0b22*/ 	.short	(.L_183 - .L_182)
.L_182:
        /*0b24*/ 	.word	0x00000000


	//----- nvinfo : EIATTR_CBANK_PARAM_SIZE
	.align		4
.L_183:
        /*0b28*/ 	.byte	0x03, 0x19
        /*0b2a*/ 	.short	0x0af0


	//----- nvinfo : EIATTR_PARAM_CBANK
	.align		4
        /*0b2c*/ 	.byte	0x04, 0x0a
        /*0b2e*/ 	.short	(.L_185 - .L_184)
	.align		4
.L_184:
        /*0b30*/ 	.word	index@(.nv.constant0._ZN7cutlass13device_kernelIN5flash11enable_sm90INS1_16FlashAttnFwdSm90INS1_25CollectiveMainloopFwdSm90ILi2EN4cute5tupleIJNS5_1CILi1EEES8_S8_EEENS6_IJNS7_ILi192EEENS7_ILi128EEENS7_ILi96EEEEEELi96ENS_10bfloat16_tEfNS_4arch4Sm90ELb0ELb1ELb0ELb0ELb1ELb0ELb0ELb0ELb1ELb1ELb0ELb0EEENS1_21CollectiveEpilogueFwdINS6_IJSA_SC_SB_EEES9_SE_SG_Li384ELb0ELb1ELb0ELb0EEENS1_30DynamicPersistentTileSchedulerILi384ELi128ELb0ELb1ELb1EEEEEEEEEvNT_6ParamsE)
        /*0b34*/ 	.short	0x0210
        /*0b36*/ 	.short	0x0af0


	//----- nvinfo : EIATTR_SW_WAR
	.align		4
.L_185:
        /*0b38*/ 	.byte	0x04, 0x36
        /*0b3a*/ 	.short	(.L_187 - .L_186)
.L_186:
        /*0b3c*/ 	.word	0x00000008
.L_187:


//--------------------- .nv.info._ZN7cutlass13device_kernelIN5flash11enable_sm90INS1_16FlashAttnFwdSm90INS1_25CollectiveMainloopFwdSm90ILi2EN4cute5tupleIJNS5_1CILi1EEES8_S8_EEENS6_IJNS7_ILi192EEENS7_ILi128EEENS7_ILi96EEEEEELi96ENS_10bfloat16_tEfNS_4arch4Sm90ELb0ELb1ELb0ELb1ELb1ELb0ELb0ELb0ELb1ELb1ELb0ELb0EEENS1_21CollectiveEpilogueFwdINS6_IJSA_SC_SB_EEES9_SE_SG_Li384ELb1ELb1ELb0ELb0EEENS1_36VarlenDynamicPersistentTileSchedulerILi192ELi128ELi384ELi128ELb0ELb1ELb1ELb1ELb0ELb1EEEEEEEEEvNT_6ParamsE --------------------------
	.section	.nv.info._ZN7cutlass13device_kernelIN5flash11enable_sm90INS1_16FlashAttnFwdSm90INS1_25CollectiveMainloopFwdSm90ILi2EN4cute5tupleIJNS5_1CILi1EEES8_S8_EEENS6_IJNS7_ILi192EEENS7_ILi128EEENS7_ILi96EEEEEELi96ENS_10bfloat16_tEfNS_4arch4Sm90ELb0ELb1ELb0ELb1ELb1ELb0ELb0ELb0ELb1ELb1ELb0ELb0EEENS1_21CollectiveEpilogueFwdINS6_IJSA_SC_SB_EEES9_SE_SG_Li384ELb1ELb1ELb0ELb0EEENS1_36VarlenDynamicPersistentTileSchedulerILi192ELi128ELi384ELi128ELb0ELb1ELb1ELb1ELb0ELb1EEEEEEEEEvNT_6ParamsE,"",@"SHT_CUDA_INFO"
	.sectionflags	@""
	.align	4


	//----- nvinfo : EIATTR_CUDA_API_VERSION
	.align		4
        /*0000*/ 	.byte	0x04, 0x37
        /*0002*/ 	.short	(.L_189 - .L_188)
.L_188:
        /*0004*/ 	.word	0x00000082


	//----- nvinfo : EIATTR_KPARAM_INFO
	.align		4
.L_189:
        /*0008*/ 	.byte	0x04, 0x17
        /*000a*/ 	.short	(.L_191 - .L_190)
.L_190:
        /*000c*/ 	.word	0x00000000
        /*0010*/ 	.short	0x0000
        /*0012*/ 	.short	0x0070
        /*0014*/ 	.byte	0x00, 0xf0, 0x01, 0x2a


	//----- nvinfo : EIATTR_SPARSE_MMA_MASK
	.align		4
.L_191:
        /*0018*/ 	.byte	0x03, 0x50
        /*001a*/ 	.short	0x0000


	//----- nvinfo : EIATTR_MAXREG_COUNT
	.align		4
        /*001c*/ 	.byte	0x03, 0x1b
        /*001e*/ 	.short	0x0080


	//----- nvinfo : EIATTR_NUM_BARRIERS
	.align		4
        /*0020*/ 	.byte	0x02, 0x4c
        /*0022*/ 	.byte	0x10
	.zero		1


	//----- nvinfo : EIATTR_EXTERNS
	.align		4
        /*0024*/ 	.byte	0x04, 0x0f
        /*0026*/ 	.short	(.L_193 - .L_192)


	//   ....[0]....
	.align		4
.L_192:
        /*0028*/ 	.word	index@(__assertfail)


	//----- nvinfo : EIATTR_ANNOTATIONS
	.align		4
.L_193:
        /*002c*/ 	.byte	0x04, 0x55
        /*002e*/ 	.short	(.L_195 - .L_194)


	//   ....[0]....
.L_194:
        /* <DEDUP_REMOVED lines=21> */


	//----- nvinfo : EIATTR_MERCURY_ISA_VERSION
	.align		4
.L_195:
        /*0168*/ 	.byte	0x03, 0x5f
        /*016a*/ 	.short	0x0101


	//----- nvinfo : EIATTR_UNUSED_LOAD_BYTE_OFFSET
	.align		4
        /*016c*/ 	.byte	0x04, 0x44
        /*016e*/ 	.short	(.L_197 - .L_196)


	//   ....[0]....
.L_196:
        /*0170*/ 	.word	0x00000980
        /*0174*/ 	.word	0x0000fff0


	//   ....[1]....
        /*0178*/ 	.word	0x0000e290
        /*017c*/ 	.word	0x0000fff0


	//----- nvinfo : EIATTR_INT_WARP_WIDE_INSTR_OFFSETS
	.align		4
.L_197:
        /*0180*/ 	.byte	0x04, 0x31
        /*0182*/ 	.short	(.L_199 - .L_198)


	//   ....[0]....
.L_198:
        /*0184*/ 	.word	0x000000c0


	//   ....[1]....
        /*0188*/ 	.word	0x000000d0


	//   ....[2]....
        /*018c*/ 	.word	0x00000170


	//   ....[3]....
        /*0190*/ 	.word	0x00011450


	//   ....[4]....
        /*0194*/ 	.word	0x000114e0


	//   ....[5]....
        /*0198*/ 	.word	0x00014240


	//   ....[6]....
        /*019c*/ 	.word	0x000142d0


	//----- nvinfo : EIATTR_COOP_GROUP_MASK_REGIDS
	.align		4
.L_199:
        /*01a0*/ 	.byte	0x04, 0x29
        /*01a2*/ 	.short	(.L_201 - .L_200)


	//   ....[0]....
.L_200:
        /*01a4*/ 	.word	0xffffffff


	//   ....[1]....
        /*01a8*/ 	.word	0xffffffff


	//   ....[2]....
        /*01ac*/ 	.word	0xffffffff


	//   ....[3]....
        /*01b0*/ 	.word	0xffffffff


	//   ....[4]....
        /*01b4*/ 	.word	0xffffffff


	//   ....[5]....
        /*01b8*/ 	.word	0xffffffff


	//   ....[6]....
        /*01bc*/ 	.word	0xffffffff


	//   ....[7]....
        /*01c0*/ 	.word	0xffffffff


	//   ....[8]....
        /*01c4*/ 	.word	0xffffffff


	//   ....[9]....
        /*01c8*/ 	.word	0xffffffff


	//   ....[10]....
        /*01cc*/ 	.word	0xffffffff


	//   ....[11]....
        /*01d0*/ 	.word	0xffffffff


	//   ....[12]....
        /*01d4*/ 	.word	0xffffffff


	//   ....[13]....
        /*01d8*/ 	.word	0xffffffff


	//   ....[14]....
        /*01dc*/ 	.word	0xffffffff


	//   ....[15]....
        /*01e0*/ 	.word	0xffffffff


	//   ....[16]....
        /*01e4*/ 	.word	0xffffffff


	//   ....[17]....
        /*01e8*/ 	.word	0xffffffff


	//   ....[18]....
        /*01ec*/ 	.word	0xffffffff


	//   ....[19]....
        /*01f0*/ 	.word	0xffffffff


	//   ....[20]....
        /*01f4*/ 	.word	0xffffffff


	//   ....[21]....
        /*01f8*/ 	.word	0xffffffff


	//   ....[22]....
        /*01fc*/ 	.word	0xffffffff


	//   ....[23]....
        /*0200*/ 	.word	0xffffffff


	//   ....[24]....
        /*0204*/ 	.word	0xffffffff


	//   ....[25]....
        /*0208*/ 	.word	0xffffffff


	//   ....[26]....
        /*020c*/ 	.word	0xffffffff


	//   ....[27]....
        /*0210*/ 	.word	0xffffffff


	//   ....[28]....
        /*0214*/ 	.word	0xffffffff


	//   ....[29]....
        /*0218*/ 	.word	0xffffffff


	//   ....[30]....
        /*021c*/ 	.word	0xffffffff


	//   ....[31]....
        /*0220*/ 	.word	0xffffffff


	//   ....[32]....
        /*0224*/ 	.word	0xffffffff


	//   ....[33]....
        /*0228*/ 	.word	0xffffffff


	//   ....[34]....
        /*022c*/ 	.word	0xffffffff


	//   ....[35]....
        /*0230*/ 	.word	0xffffffff


	//   ....[36]....
        /*0234*/ 	.word	0xffffffff


	//   ....[37]....
        /*0238*/ 	.word	0xffffffff


	//   ....[38]....
        /*023c*/ 	.word	0xffffffff


	//   ....[39]....
        /*0240*/ 	.word	0xffffffff


	//   ....[40]....
        /*0244*/ 	.word	0xffffffff


	//   ....[41]....
        /*0248*/ 	.word	0xffffffff


	//   ....[42]....
        /*024c*/ 	.word	0xffffffff


	//   ....[43]....
        /*0250*/ 	.word	0xffffffff


	//   ....[44]....
        /*0254*/ 	.word	0xffffffff


	//   ....[45]....
        /*0258*/ 	.word	0xffffffff


	//   ....[46]....
        /*025c*/ 	.word	0xffffffff


	//   ....[47]....
        /*0260*/ 	.word	0xffffffff


	//   ....[48]....
        /*0264*/ 	.word	0xffffffff


	//   ....[49]....
        /*0268*/ 	.word	0xffffffff


	//   ....[50]....
        /*026c*/ 	.word	0xffffffff


	//   ....[51]....
        /*0270*/ 	.word	0xffffffff


	//   ....[52]....
        /*0274*/ 	.word	0xffffffff


	//   ....[53]....
        /*0278*/ 	.word	0xffffffff


	//   ....[54]....
        /*027c*/ 	.word	0xffffffff


	//   ....[55]....
        /*0280*/ 	.word	0xffffffff


	//   ....[56]....
        /*0284*/ 	.word	0xffffffff


	//   ....[57]....
        /*0288*/ 	.word	0xffffffff


	//   ....[58]....
        /*028c*/ 	.word	0xffffffff


	//   ....[59]....
        /*0290*/ 	.word	0xffffffff


	//   ....[60]....
        /*0294*/ 	.word	0xffffffff


	//   ....[61]....
        /*0298*/ 	.word	0xffffffff


	//   ....[62]....
        /*029c*/ 	.word	0xffffffff


	//   ....[63]....
        /*02a0*/ 	.word	0xffffffff


	//   ....[64]....
        /*02a4*/ 	.word	0xffffffff


	//   ....[65]....
        /*02a8*/ 	.word	0xffffffff


	//   ....[66]....
        /*02ac*/ 	.word	0xffffffff


	//   ....[67]....
        /*02b0*/ 	.word	0xffffffff


	//   ....[68]....
        /*02b4*/ 	.word	0xffffffff


	//   ....[69]....
        /*02b8*/ 	.word	0xffffffff


	//   ....[70]....
        /*02bc*/ 	.word	0xffffffff


	//   ....[71]....
        /*02c0*/ 	.word	0xffffffff


	//   ....[72]....
        /*02c4*/ 	.word	0xffffffff


	//   ....[73]....
        /*02c8*/ 	.word	0xffffffff


	//   ....[74]....
        /*02cc*/ 	.word	0xffffffff


	//   ....[75]....
        /*02d0*/ 	.word	0xffffffff


	//   ....[76]....
        /*02d4*/ 	.word	0xffffffff


	//   ....[77]....
        /*02d8*/ 	.word	0xffffffff


	//   ....[78]....
        /*02dc*/ 	.word	0xffffffff


	//   ....[79]....
        /*02e0*/ 	.word	0xffffffff


	//   ....[80]....
        /*02e4*/ 	.word	0xffffffff


	//   ....[81]....
        /*02e8*/ 	.word	0xffffffff


	//   ....[82]....
        /*02ec*/ 	.word	0xffffffff


	//   ....[83]....
        /*02f0*/ 	.word	0xffffffff


	//   ....[84]....
        /*02f4*/ 	.word	0xffffffff


	//   ....[85]....
        /*02f8*/ 	.word	0xffffffff


	//   ....[86]....
        /*02fc*/ 	.word	0xffffffff


	//   ....[87]....
        /*0300*/ 	.word	0xffffffff


	//   ....[88]....
        /*0304*/ 	.word	0xffffffff


	//   ....[89]....
        /*0308*/ 	.word	0xffffffff


	//   ....[90]....
        /*030c*/ 	.word	0xffffffff


	//   ....[91]....
        /*0310*/ 	.word	0xffffffff


	//   ....[92]....
        /*0314*/ 	.word	0xffffffff


	//   ....[93]....
        /*0318*/ 	.word	0xffffffff


	//   ....[94]....
        /*031c*/ 	.word	0xffffffff


	//   ....[95]....
        /*0320*/ 	.word	0xffffffff


	//   ....[96]....
        /*0324*/ 	.word	0xffffffff


	//   ....[97]....
        /*0328*/ 	.word	0xffffffff


	//   ....[98]....
        /*032c*/ 	.word	0xffffffff


	//   ....[99]....
        /*0330*/ 	.word	0xffffffff


	//   ....[100]....
        /*0334*/ 	.word	0xffffffff


	//   ....[101]....
        /*0338*/ 	.word	0xffffffff


	//   ....[102]....
        /*033c*/ 	.word	0xffffffff


	//   ....[103]....
        /*0340*/ 	.word	0xffffffff


	//   ....[104]....
        /*0344*/ 	.word	0xffffffff


	//   ....[105]....
        /*0348*/ 	.word	0xffffffff


	//   ....[106]....
        /*034c*/ 	.word	0xffffffff


	//   ....[107]....
        /*0350*/ 	.word	0xffffffff


	//   ....[108]....
        /*0354*/ 	.word	0xffffffff


	//   ....[109]....
        /*0358*/ 	.word	0xffffffff


	//   ....[110]....
        /*035c*/ 	.word	0xffffffff


	//   ....[111]....
        /*0360*/ 	.word	0xffffffff


	//   ....[112]....
        /*0364*/ 	.word	0xffffffff


	//   ....[113]....
        /*0368*/ 	.word	0xffffffff


	//   ....[114]....
        /*036c*/ 	.word	0xffffffff


	//   ....[115]....
        /*0370*/ 	.word	0xffffffff


	//   ....[116]....
        /*0374*/ 	.word	0xffffffff


	//   ....[117]....
        /*0378*/ 	.word	0xffffffff


	//   ....[118]....
        /*037c*/ 	.word	0xffffffff


	//   ....[119]....
        /*0380*/ 	.word	0xffffffff


	//   ....[120]....
        /*0384*/ 	.word	0xffffffff


	//   ....[121]....
        /*0388*/ 	.word	0xffffffff


	//   ....[122]....
        /*038c*/ 	.word	0xffffffff


	//   ....[123]....
        /*0390*/ 	.word	0xffffffff


	//   ....[124]....
        /*0394*/ 	.word	0xffffffff


	//   ....[125]....
        /*0398*/ 	.word	0xffffffff


	//   ....[126]....
        /*039c*/ 	.word	0xffffffff


	//   ....[127]....
        /*03a0*/ 	.word	0x0500000f


	//   ....[128]....
        /*03a4*/ 	.word	0x0500000f


	//   ....[129]....
        /*03a8*/ 	.word	0x0500000f


	//   ....[130]....
        /*03ac*/ 	.word	0x0500000f


	//   ....[131]....
        /*03b0*/ 	.word	0x0500000f


	//   ....[132]....
        /*03b4*/ 	.word	0x0500000f


	//   ....[133]....
        /*03b8*/ 	.word	0x0500000f


	//   ....[134]....
        /*03bc*/ 	.word	0x0500000f


	//   ....[135]....
        /*03c0*/ 	.word	0x0500000f


	//   ....[136]....
        /*03c4*/ 	.word	0x0500000f


	//   ....[137]....
        /*03c8*/ 	.word	0x0500000f


	//   ....[138]....
        /*03cc*/ 	.word	0x0500000f


	//   ....[139]....
        /*03d0*/ 	.word	0x0500000f


	//   ....[140]....
        /*03d4*/ 	.word	0x0500000f


	//   ....[141]....
        /*03d8*/ 	.word	0x0500000f


	//   ....[142]....
        /*03dc*/ 	.word	0x0500000f


	//   ....[143]....
        /*03e0*/ 	.word	0x0500000f


	//   ....[144]....
        /*03e4*/ 	.word	0x0500000f


	//   ....[145]....
        /*03e8*/ 	.word	0x0500000f


	//   ....[146]....
        /*03ec*/ 	.word	0x0500000f


	//   ....[147]....
        /*03f0*/ 	.word	0x0500000f


	//   ....[148]....
        /*03f4*/ 	.word	0x0500000f


	//   ....[149]....
        /*03f8*/ 	.word	0x0500000f


	//   ....[150]....
        /*03fc*/ 	.word	0x0500000f


	//   ....[151]....
        /*0400*/ 	.word	0x0500000f


	//   ....[152]....
        /*0404*/ 	.word	0x0500000f


	//   ....[153]....
        /*0408*/ 	.word	0x0500000f


	//   ....[154]....
        /*040c*/ 	.word	0x0500000f


	//   ....[155]....
        /*0410*/ 	.word	0x0500000f


	//   ....[156]....
        /*0414*/ 	.word	0x0500000f


	//   ....[157]....
        /*0418*/ 	.word	0x0500000f


	//   ....[158]....
        /*041c*/ 	.word	0x0500000f


	//   ....[159]....
        /*0420*/ 	.word	0x0500000f


	//   ....[160]....
        /*0424*/ 	.word	0x0500000f


	//   ....[161]....
        /*0428*/ 	.word	0x0500000f


	//   ....[162]....
        /*042c*/ 	.word	0x0500000f


	//   ....[163]....
        /*0430*/ 	.word	0x0500000f


	//   ....[164]....
        /*0434*/ 	.word	0x0500000f


	//   ....[165]....
        /*0438*/ 	.word	0x0500000f


	//   ....[166]....
        /*043c*/ 	.word	0x0500000f


	//   ....[167]....
        /*0440*/ 	.word	0x0500000f


	//   ....[168]....
        /*0444*/ 	.word	0x0500000f


	//   ....[169]....
        /*0448*/ 	.word	0x0500000f


	//   ....[170]....
        /*044c*/ 	.word	0x0500000f


	//   ....[171]....
        /*0450*/ 	.word	0x0500000f


	//   ....[172]....
        /*0454*/ 	.word	0x0500000f


	//   ....[173]....
        /*0458*/ 	.word	0x0500000f


	//   ....[174]....
        /*045c*/ 	.word	0x0500000f


	//   ....[175]....
        /*0460*/ 	.word	0x0500000f


	//   ....[176]....
        /*0464*/ 	.word	0x0500000f


	//   ....[177]....
        /*0468*/ 	.word	0x0500000f


	//   ....[178]....
        /*046c*/ 	.word	0x0500000f


	//   ....[179]....
        /*0470*/ 	.word	0x0500000f


	//   ....[180]....
        /*0474*/ 	.word	0x0500000f


	//   ....[181]....
        /*0478*/ 	.word	0x0500000f


	//   ....[182]....
        /*047c*/ 	.word	0x0500000f


	//   ....[183]....
        /*0480*/ 	.word	0x0500000f


	//   ....[184]....
        /*0484*/ 	.word	0x0500000f


	//   ....[185]....
        /*0488*/ 	.word	0x0500000f


	//   ....[186]....
        /*048c*/ 	.word	0x0500000f


	//   ....[187]....
        /*0490*/ 	.word	0x0500000f


	//   ....[188]....
        /*0494*/ 	.word	0x0500000f


	//   ....[189]....
        /*0498*/ 	.word	0x0500000f


	//----- nvinfo : EIATTR_COOP_GROUP_INSTR_OFFSETS
	.align		4
.L_201:
        /*049c*/ 	.byte	0x04, 0x28
        /*049e*/ 	.short	(.L_203 - .L_202)


	//   ....[0]....
.L_202:
        /*04a0*/ 	.word	0x00000080


	//   ....[1]....
        /*04a4*/ 	.word	0x00000090


	//   ....[2]....
        /*04a8*/ 	.word	0x000002d0


	//   ....[3]....
        /*04ac*/ 	.word	0x00000430


	//   ....[4]....
        /*04b0*/ 	.word	0x00000550


	//   ....[5]....
        /*04b4*/ 	.word	0x000006b0


	//   ....[6]....
        /*04b8*/ 	.word	0x000019b0


	//   ....[7]....
        /*04bc*/ 	.word	0x00002170


	//   ....[8]....
        /*04c0*/ 	.word	0x000023b0


	//   ....[9]....
        /*04c4*/ 	.word	0x00003720


	//   ....[10]....
        /*04c8*/ 	.word	0x00003830


	//   ....[11]....
        /*04cc*/ 	.word	0x00004030


	//   ....[12]....
        /*04d0*/ 	.word	0x000040a0


	//   ....[13]....
        /*04d4*/ 	.word	0x00004ca0


	//   ....[14]....
        /*04d8*/ 	.word	0x00005a60


	//   ....[15]....
        /*04dc*/ 	.word	0x00005c70


	//   ....[16]....
        /*04e0*/ 	.word	0x00006850


	//   ....[17]....
        /*04e4*/ 	.word	0x00006950


	//   ....[18]....
        /*04e8*/ 	.word	0x000071d0


	//   ....[19]....
        /*04ec*/ 	.word	0x00007240


	//   ....[20]....
        /*04f0*/ 	.word	0x00008240


	//   ....[21]....
        /*04f4*/ 	.word	0x00009220


	//   ....[22]....
        /*04f8*/ 	.word	0x00009230


	//   ....[23]....
        /*04fc*/ 	.word	0x00009260


	//   ....[24]....
        /*0500*/ 	.word	0x00009270


	//   ....[25]....
        /*0504*/ 	.word	0x0000a5c0


	//   ....[26]....
        /*0508*/ 	.word	0x0000b040


	//   ....[27]....
        /*050c*/ 	.word	0x0000b250


	//   ....[28]....
        /*0510*/ 	.word	0x0000be30


	//   ....[29]....
        /*0514*/ 	.word	0x0000bf30


	//   ....[30]....
        /*0518*/ 	.word	0x0000c7b0


	//   ....[31]....
        /*051c*/ 	.word	0x0000c820


	//   ....[32]....
        /*0520*/ 	.word	0x0000d820


	//   ....[33]....
        /*0524*/ 	.word	0x0000d930


	//   ....[34]....
        /*0528*/ 	.word	0x0000d990


	//   ....[35]....
        /*052c*/ 	.word	0x0000da80


	//   ....[36]....
        /*0530*/ 	.word	0x0000da90


	//   ....[37]....
        /*0534*/ 	.word	0x0000ec60


	//   ....[38]....
        /*0538*/ 	.word	0x0000eca0


	//   ....[39]....
        /*053c*/ 	.word	0x0000ecd0


	//   ....[40]....
        /*0540*/ 	.word	0x0000ed10


	//   ....[41]....
        /*0544*/ 	.word	0x0000f1c0


	//   ....[42]....
        /*0548*/ 	.word	0x0000f1e0


	//   ....[43]....
        /*054c*/ 	.word	0x0000f2f0


	//   ....[44]....
        /*0550*/ 	.word	0x0000f310


	//   ....[45]....
        /*0554*/ 	.word	0x0000fbe0


	//   ....[46]....
        /*0558*/ 	.word	0x0000fbf0


	//   ....[47]....
        /*055c*/ 	.word	0x0000fcf0


	//   ....[48]....
        /*0560*/ 	.word	0x0000fd10


	//   ....[49]....
        /*0564*/ 	.word	0x0000fe90


	//   ....[50]....
        /*0568*/ 	.word	0x00010060


	//   ....[51]....
        /*056c*/ 	.word	0x00010090


	//   ....[52]....
        /*0570*/ 	.word	0x000100c0


	//   ....[53]....
        /*0574*/ 	.word	0x000100f0


	//   ....[54]....
        /*0578*/ 	.word	0x00010120


	//   ....[55]....
        /*057c*/ 	.word	0x00010150


	//   ....[56]....
        /*0580*/ 	.word	0x000102a0


	//   ....[57]....
        /*0584*/ 	.word	0x000102d0


	//   ....[58]....
        /*0588*/ 	.word	0x00010300


	//   ....[59]....
        /*058c*/ 	.word	0x00010330


	//   ....[60]....
        /*0590*/ 	.word	0x00010360


	//   ....[61]....
        /*0594*/ 	.word	0x00010390


	//   ....[62]....
        /*0598*/ 	.word	0x00010420


	//   ....[63]....
        /*059c*/ 	.word	0x00010480


	//   ....[64]....
        /*05a0*/ 	.word	0x00010510


	//   ....[65]....
        /*05a4*/ 	.word	0x00012100


	//   ....[66]....
        /*05a8*/ 	.word	0x00012120


	//   ....[67]....
        /*05ac*/ 	.word	0x000121d0


	//   ....[68]....
        /*05b0*/ 	.word	0x000121f0


	//   ....[69]....
        /*05b4*/ 	.word	0x00012290


	//   ....[70]....
        /*05b8*/ 	.word	0x000122b0


	//   ....[71]....
        /*05bc*/ 	.word	0x000122c0


	//   ....[72]....
        /*05c0*/ 	.word	0x000122d0


	//   ....[73]....
        /*05c4*/ 	.word	0x00012c70


	//   ....[74]....
        /*05c8*/ 	.word	0x00012c80


	//   ....[75]....
        /*05cc*/ 	.word	0x00012ce0


	//   ....[76]....
        /*05d0*/ 	.word	0x00012d20


	//   ....[77]....
        /*05d4*/ 	.word	0x00012d80


	//   ....[78]....
        /*05d8*/ 	.word	0x00012dc0


	//   ....[79]....
        /*05dc*/ 	.word	0x00012dd0


	//   ....[80]....
        /*05e0*/ 	.word	0x00012df0


	//   ....[81]....
        /*05e4*/ 	.word	0x00012ec0


	//   ....[82]....
        /*05e8*/ 	.word	0x00012f00


	//   ....[83]....
        /*05ec*/ 	.word	0x00012f10


	//   ....[84]....
        /*05f0*/ 	.word	0x00012f30


	//   ....[85]....
        /*05f4*/ 	.word	0x000137f0


	//   ....[86]....
        /*05f8*/ 	.word	0x00013800


	//   ....[87]....
        /*05fc*/ 	.word	0x00013820


	//   ....[88]....
        /*0600*/ 	.word	0x000138a0


	//   ....[89]....
        /*0604*/ 	.word	0x000138b0


	//   ....[90]....
        /*0608*/ 	.word	0x00013910


	//   ....[91]....
        /*060c*/ 	.word	0x00013940


	//   ....[92]....
        /*0610*/ 	.word	0x00013980


	//   ....[93]....
        /*0614*/ 	.word	0x00013c70


	//   ....[94]....
        /*0618*/ 	.word	0x00013c90


	//   ....[95]....
        /*061c*/ 	.word	0x00013d30


	//   ....[96]....
        /*0620*/ 	.word	0x00013d40


	//   ....[97]....
        /*0624*/ 	.word	0x00013dd0


	//   ....[98]....
        /*0628*/ 	.word	0x00013de0


	//   ....[99]....
        /*062c*/ 	.word	0x00013df0


	//   ....[100]....
        /*0630*/ 	.word	0x00013e80


	//   ....[101]....
        /*0634*/ 	.word	0x000144c0


	//   ....[102]....
        /*0638*/ 	.word	0x000144d0


	//   ....[103]....
        /*063c*/ 	.word	0x00014560


	//   ....[104]....
        /*0640*/ 	.word	0x00014600


	//   ....[105]....
        /*0644*/ 	.word	0x00014620


	//   ....[106]....
        /*0648*/ 	.word	0x000146a0


	//   ....[107]....
        /*064c*/ 	.word	0x000146c0


	//   ....[108]....
        /*0650*/ 	.word	0x000146d0


	//   ....[109]....
        /*0654*/ 	.word	0x00014ab0


	//   ....[110]....
        /*0658*/ 	.word	0x00014ae0


	//   ....[111]....
        /*065c*/ 	.word	0x00014b20


	//   ....[112]....
        /*0660*/ 	.word	0x00014b50


	//   ....[113]....
        /*0664*/ 	.word	0x00014b80


	//   ....[114]....
        /*0668*/ 	.word	0x00014bb0


	//   ....[115]....
        /*066c*/ 	.word	0x00014be0


	//   ....[116]....
        /*0670*/ 	.word	0x00014c10


	//   ....[117]....
        /*0674*/ 	.word	0x00014d90


	//   ....[118]....
        /*0678*/ 	.word	0x00014dc0


	//   ....[119]....
        /*067c*/ 	.word	0x00014df0


	//   ....[120]....
        /*0680*/ 	.word	0x00014e20


	//   ....[121]....
        /*0684*/ 	.word	0x00014e50


	//   ....[122]....
        /*0688*/ 	.word	0x00014e80


	//   ....[123]....
        /*068c*/ 	.word	0x00014f40


	//   ....[124]....
        /*0690*/ 	.word	0x00014f60


	//   ....[125]....
        /*0694*/ 	.word	0x00014fd0


	//   ....[126]....
        /*0698*/ 	.word	0x00015670


	//   ....[127]....
        /*069c*/ 	.word	0x00015cd0


	//   ....[128]....
        /*06a0*/ 	.word	0x00015dc0


	//   ....[129]....
        /*06a4*/ 	.word	0x00015e60


	//   ....[130]....
        /*06a8*/ 	.word	0x00015ec0


	//   ....[131]....
        /*06ac*/ 	.word	0x00015fd0


	//   ....[132]....
        /*06b0*/ 	.word	0x00016040


	//   ....[133]....
        /*06b4*/ 	.word	0x00016150


	//   ....[134]....
        /*06b8*/ 	.word	0x000161c0


	//   ....[135]....
        /*06bc*/ 	.word	0x00016260


	//   ....[136]....
        /*06c0*/ 	.word	0x00016380


	//   ....[137]....
        /*06c4*/ 	.word	0x000163d0


	//   ....[138]....
        /*06c8*/ 	.word	0x00016440


	//   ....[139]....
        /*06cc*/ 	.word	0x00016540


	//   ....[140]....
        /*06d0*/ 	.word	0x000165b0


	//   ....[141]....
        /*06d4*/ 	.word	0x00016690


	//   ....[142]....
        /*06d8*/ 	.word	0x00016710


	//   ....[143]....
        /*06dc*/ 	.word	0x00016770


	//   ....[144]....
        /*06e0*/ 	.word	0x00016870


	//   ....[145]....
        /*06e4*/ 	.word	0x00016970


	//   ....[146]....
        /*06e8*/ 	.word	0x000169d0


	//   ....[147]....
        /*06ec*/ 	.word	0x00016ab0


	//   ....[148]....
        /*06f0*/ 	.word	0x00016bf0


	//   ....[149]....
        /*06f4*/ 	.word	0x00016cd0


	//   ....[150]....
        /*06f8*/ 	.word	0x00016d50


	//   ....[151]....
        /*06fc*/ 	.word	0x00016e30


	//   ....[152]....
        /*0700*/ 	.word	0x00016e90


	//   ....[153]....
        /*0704*/ 	.word	0x00016f60


	//   ....[154]....
        /*0708*/ 	.word	0x00016fc0


	//   ....[155]....
        /*070c*/ 	.word	0x000170a0


	//   ....[156]....
        /*0710*/ 	.word	0x00017190


	//   ....[157]....
        /*0714*/ 	.word	0x00017230


	//   ....[158]....
        /*0718*/ 	.word	0x00017290


	//   ....[159]....
        /*071c*/ 	.word	0x00017390


	//   ....[160]....
        /*0720*/ 	.word	0x000173f0


	//   ....[161]....
        /*0724*/ 	.word	0x000174f0


	//   ....[162]....
        /*0728*/ 	.word	0x00017550


	//   ....[163]....
        /*072c*/ 	.word	0x00017620


	//   ....[164]....
        /*0730*/ 	.word	0x00017770


	//   ....[165]....
        /*0734*/ 	.word	0x00017820


	//   ....[166]....
        /*0738*/ 	.word	0x00017930


	//   ....[167]....
        /*073c*/ 	.word	0x00017a10


	//   ....[168]....
        /*0740*/ 	.word	0x00017a70


	//   ....[169]....
        /*0744*/ 	.word	0x00017b60


	//   ....[170]....
        /*0748*/ 	.word	0x00017bc0


	//   ....[171]....
        /*074c*/ 	.word	0x00017ca0


	//   ....[172]....
        /*0750*/ 	.word	0x00017d30


	//   ....[173]....
        /*0754*/ 	.word	0x00017dd0


	//   ....[174]....
        /*0758*/ 	.word	0x00017ef0


	//   ....[175]....
        /*075c*/ 	.word	0x00017f60


	//   ....[176]....
        /*0760*/ 	.word	0x00017fd0


	//   ....[177]....
        /*0764*/ 	.word	0x00018040


	//   ....[178]....
        /*0768*/ 	.word	0x000180b0


	//   ....[179]....
        /*076c*/ 	.word	0x00018130


	//   ....[180]....
        /*0770*/ 	.word	0x000181c0


	//   ....[181]....
        /*0774*/ 	.word	0x00018250


	//   ....[182]....
        /*0778*/ 	.word	0x000182c0


	//   ....[183]....
        /*077c*/ 	.word	0x00018330


	//   ....[184]....
        /*0780*/ 	.word	0x000183a0


	//   ....[185]....
        /*0784*/ 	.word	0x00018420


	//   ....[186]....
        /*0788*/ 	.word	0x00018490


	//   ....[187]....
        /*078c*/ 	.word	0x00018530


	//   ....[188]....
        /*0790*/ 	.word	0x000185c0


	//   ....[189]....
        /*0794*/ 	.word	0x000186f0


	//----- nvinfo : EIATTR_REG_RECONFIG
	.align		4
.L_203:
        /*0798*/ 	.byte	0x01, 0x54
	.zero		2


	//----- nvinfo : EIATTR_SYSCALL_OFFSETS
	.align		4
        /*079c*/ 	.byte	0x04, 0x46
        /*079e*/ 	.short	(.L_205 - .L_204)


	//   ....[0]....
.L_204:
        /*07a0*/ 	.word	0x00001ba0


	//   ....[1]....
        /*07a4*/ 	.word	0x00011640


	//   ....[2]....
        /*07a8*/ 	.word	0x00011790


	//   ....[3]....
        /*07ac*/ 	.word	0x00011880


	//   ....[4]....
        /*07b0*/ 	.word	0x000126c0


	//----- nvinfo : EIATTR_MBARRIER_INSTR_OFFSETS
	.align		4
.L_205:
        /*07b4*/ 	.byte	0x04, 0x39
        /*07b6*/ 	.short	(.L_207 - .L_206)


	//   ....[0]....
.L_206:
        /*07b8*/ 	.word	0x00000180
        /*07bc*/ 	.word	0x000000ff
        /*07c0*/ 	.word	0x0002d800
        /*07c4*/ 	.short	0x0100
        /*07c6*/ 	.byte	0x08
	.zero		1


	//   ....[1]....
        /*07c8*/ 	.word	0x00000190
        /*07cc*/ 	.word	0x000000ff
        /*07d0*/ 	.word	0x0002d820
        /*07d4*/ 	.short	0x0100
        /*07d6*/ 	.byte	0x08
	.zero		1


	//   ....[2]....
        /*07d8*/ 	.word	0x00000280
        /*07dc*/ 	.word	0x000000ff
        /*07e0*/ 	.word	0x0002d830
        /*07e4*/ 	.short	0x0100
        /*07e6*/ 	.byte	0x08
	.zero		1


	//   ....[3]....
        /*07e8*/ 	.word	0x00000290
        /*07ec*/ 	.word	0x000000ff
        /*07f0*/ 	.word	0x0002d840
        /*07f4*/ 	.short	0x0100
        /*07f6*/ 	.byte	0x08
	.zero		1


	//   ....[4]....
        /*07f8*/ 	.word	0x000002a0
        /*07fc*/ 	.word	0x000000ff
        /*0800*/ 	.word	0x0002d838
        /*0804*/ 	.short	0x0100
        /*0806*/ 	.byte	0x08
	.zero		1


	//   ....[5]....
        /*0808*/ 	.word	0x000002b0
        /*080c*/ 	.word	0x000000ff
        /*0810*/ 	.word	0x0002d848
        /*0814*/ 	.short	0x0100
        /*0816*/ 	.byte	0x08
	.zero		1


	//   ....[6]....
        /*0818*/ 	.word	0x000003e0
        /*081c*/ 	.word	0x000000ff
        /*0820*/ 	.word	0x0002d850
        /*0824*/ 	.short	0x0100
        /*0826*/ 	.byte	0x08
	.zero		1


	//   ....[7]....
        /*0828*/ 	.word	0x000003f0
        /*082c*/ 	.word	0x000000ff
        /*0830*/ 	.word	0x0002d860
        /*0834*/ 	.short	0x0100
        /*0836*/ 	.byte	0x08
	.zero		1


	//   ....[8]....
        /*0838*/ 	.word	0x00000400
        /*083c*/ 	.word	0x000000ff
        /*0840*/ 	.word	0x0002d858
        /*0844*/ 	.short	0x0100
        /*0846*/ 	.byte	0x08
	.zero		1


	//   ....[9]....
        /*0848*/ 	.word	0x00000410
        /*084c*/ 	.word	0x000000ff
        /*0850*/ 	.word	0x0002d868
        /*0854*/ 	.short	0x0100
        /*0856*/ 	.byte	0x08
	.zero		1


	//   ....[10]....
        /*0858*/ 	.word	0x00000500
        /*085c*/ 	.word	0x000000ff
        /*0860*/ 	.word	0x0002d870
        /*0864*/ 	.short	0x0100
        /*0866*/ 	.byte	0x06
	.zero		1


	//   ....[11]....
        /*0868*/ 	.word	0x00000510
        /*086c*/ 	.word	0x000000ff
        /*0870*/ 	.word	0x0002d880
        /*0874*/ 	.short	0x0100
        /*0876*/ 	.byte	0x06
	.zero		1


	//   ....[12]....
        /*0878*/ 	.word	0x00000520
        /*087c*/ 	.word	0x000000ff
        /*0880*/ 	.word	0x0002d878
        /*0884*/ 	.short	0x0100
        /*0886*/ 	.byte	0x06
	.zero		1


	//   ....[13]....
        /*0888*/ 	.word	0x00000530
        /*088c*/ 	.word	0x000000ff
        /*0890*/ 	.word	0x0002d888
        /*0894*/ 	.short	0x0100
        /*0896*/ 	.byte	0x06
	.zero		1


	//   ....[14]....
        /*0898*/ 	.word	0x00000660
        /*089c*/ 	.word	0x000000ff
        /*08a0*/ 	.word	0x0002d890
        /*08a4*/ 	.short	0x0100
        /*08a6*/ 	.byte	0x08
	.zero		1


	//   ....[15]....
        /*08a8*/ 	.word	0x00000670
        /*08ac*/ 	.word	0x000000ff
        /*08b0*/ 	.word	0x0002d8a0
        /*08b4*/ 	.short	0x0100
        /*08b6*/ 	.byte	0x08
	.zero		1


	//   ....[16]....
        /*08b8*/ 	.word	0x00000680
        /*08bc*/ 	.word	0x000000ff
        /*08c0*/ 	.word	0x0002d898
        /*08c4*/ 	.short	0x0100
        /*08c6*/ 	.byte	0x08
	.zero		1


	//   ....[17]....
        /*08c8*/ 	.word	0x00000690
        /*08cc*/ 	.word	0x000000ff
        /*08d0*/ 	.word	0x0002d8a8
        /*08d4*/ 	.short	0x0100
        /*08d6*/ 	.byte	0x08
	.zero		1


	//   ....[18]....
        /*08d8*/ 	.word	0x000007d0
        /*08dc*/ 	.word	0x000000ff
        /*08e0*/ 	.word	0x0002d8b0
        /*08e4*/ 	.short	0x0100
        /*08e6*/ 	.byte	0x08
	.zero		1


	//   ....[19]....
        /*08e8*/ 	.word	0x000007e0
        /*08ec*/ 	.word	0x000000ff
        /*08f0*/ 	.word	0x0002d8c0
        /*08f4*/ 	.short	0x0100
        /*08f6*/ 	.byte	0x08
	.zero		1


	//   ....[20]....
        /*08f8*/ 	.word	0x000007f0
        /*08fc*/ 	.word	0x000000ff
        /*0900*/ 	.word	0x0002d8b8
        /*0904*/ 	.short	0x0100
        /*0906*/ 	.byte	0x08
	.zero		1


	//   ....[21]....
        /*0908*/ 	.word	0x00000800
        /*090c*/ 	.word	0x000000ff
        /*0910*/ 	.word	0x0002d8c8
        /*0914*/ 	.short	0x0100
        /*0916*/ 	.byte	0x08
	.zero		1


	//   ....[22]....
        /*0918*/ 	.word	0x00001c20
        /*091c*/ 	.word	0x000000ff
        /*0920*/ 	.word	0x0002d800
        /*0924*/ 	.short	0x010a
        /*0926*/ 	.byte	0x29
	.zero		1


	//   ....[23]....
        /*0928*/ 	.word	0x00001ca0
        /*092c*/ 	.word	0x00000003
        /*0930*/ 	.word	0x0002d830
        /*0934*/ 	.short	0x010a
        /*0936*/ 	.byte	0x3f
	.zero		1


	//   ....[24]....
        /*0938*/ 	.word	0x00001ce0
        /*093c*/ 	.word	0x00000003
        /*0940*/ 	.word	0x0002d830
        /*0944*/ 	.short	0x010a
        /*0946*/ 	.byte	0x3f
	.zero		1


	//   ....[25]....
        /*0948*/ 	.word	0x00002180
        /*094c*/ 	.word	0x000000ff
        /*0950*/ 	.word	0x00000000
        /*0954*/ 	.short	0x0101
        /*0956*/ 	.byte	0x06
	.zero		1


	//   ....[26]....
        /*0958*/ 	.word	0x00005140
        /*095c*/ 	.word	0x000000ff
        /*0960*/ 	.word	0x0002d830
        /*0964*/ 	.short	0x010a
        /*0966*/ 	.byte	0x06
	.zero		1


	//   ....[27]....
        /*0968*/ 	.word	0x00005180
        /*096c*/ 	.word	0x000000ff
        /*0970*/ 	.word	0x0002d830
        /*0974*/ 	.short	0x010a
        /*0976*/ 	.byte	0x06
	.zero		1


	//   ....[28]....
        /*0978*/ 	.word	0x00005450
        /*097c*/ 	.word	0x000000ff
        /*0980*/ 	.word	0x0002d850
        /*0984*/ 	.short	0x010a
        /*0986*/ 	.byte	0x06
	.zero		1


	//   ....[29]....
        /*0988*/ 	.word	0x00005490
        /*098c*/ 	.word	0x000000ff
        /*0990*/ 	.word	0x0002d850
        /*0994*/ 	.short	0x010a
        /*0996*/ 	.byte	0x06
	.zero		1


	//   ....[30]....
        /*0998*/ 	.word	0x00005a20
        /*099c*/ 	.word	0x000000ff
        /*09a0*/ 	.word	0x00000000
        /*09a4*/ 	.short	0x0101
        /*09a6*/ 	.byte	0x06
	.zero		1


	//   ....[31]....
        /*09a8*/ 	.word	0x00007ce0
        /*09ac*/ 	.word	0x000000ff
        /*09b0*/ 	.word	0x00000000
        /*09b4*/ 	.short	0x0101
        /*09b6*/ 	.byte	0x06
	.zero		1


	//   ....[32]....
        /*09b8*/ 	.word	0x00008610
        /*09bc*/ 	.word	0x000000ff
        /*09c0*/ 	.word	0x0002d830
        /*09c4*/ 	.short	0x010a
        /*09c6*/ 	.byte	0x06
	.zero		1


	//   ....[33]....
        /*09c8*/ 	.word	0x00008650
        /*09cc*/ 	.word	0x000000ff
        /*09d0*/ 	.word	0x0002d830
        /*09d4*/ 	.short	0x010a
        /*09d6*/ 	.byte	0x06
	.zero		1


	//   ....[34]....
        /*09d8*/ 	.word	0x00008920
        /*09dc*/ 	.word	0x000000ff
        /*09e0*/ 	.word	0x0002d850
        /*09e4*/ 	.short	0x010a
        /*09e6*/ 	.byte	0x06
	.zero		1


	//   ....[35]....
        /*09e8*/ 	.word	0x00008960
        /*09ec*/ 	.word	0x000000ff
        /*09f0*/ 	.word	0x0002d850
        /*09f4*/ 	.short	0x010a
        /*09f6*/ 	.byte	0x06
	.zero		1


	//   ....[36]....
        /*09f8*/ 	.word	0x00008eb0
        /*09fc*/ 	.word	0x000000ff
        /*0a00*/ 	.word	0x00000000
        /*0a04*/ 	.short	0x0101
        /*0a06*/ 	.byte	0x06
	.zero		1


	//   ....[37]....
        /*0a08*/ 	.word	0x0000a050
        /*0a0c*/ 	.word	0x000000ff
        /*0a10*/ 	.word	0x00000000
        /*0a14*/ 	.short	0x0101
        /*0a16*/ 	.byte	0x06
	.zero		1


	//   ....[38]....
        /*0a18*/ 	.word	0x0000a760
        /*0a1c*/ 	.word	0x000000ff
        /*0a20*/ 	.word	0x0002d830
        /*0a24*/ 	.short	0x010a
        /*0a26*/ 	.byte	0x06
	.zero		1


	//   ....[39]....
        /*0a28*/ 	.word	0x0000a7a0
        /*0a2c*/ 	.word	0x000000ff
        /*0a30*/ 	.word	0x0002d830
        /*0a34*/ 	.short	0x010a
        /*0a36*/ 	.byte	0x06
	.zero		1


	//   ....[40]....
        /*0a38*/ 	.word	0x0000aa70
        /*0a3c*/ 	.word	0x000000ff
        /*0a40*/ 	.word	0x0002d850
        /*0a44*/ 	.short	0x010a
        /*0a46*/ 	.byte	0x06
	.zero		1


	//   ....[41]....
        /*0a48*/ 	.word	0x0000aab0
        /*0a4c*/ 	.word	0x000000ff
        /*0a50*/ 	.word	0x0002d850
        /*0a54*/ 	.short	0x010a
        /*0a56*/ 	.byte	0x06
	.zero		1


	//   ....[42]....
        /*0a58*/ 	.word	0x0000b000
        /*0a5c*/ 	.word	0x000000ff
        /*0a60*/ 	.word	0x00000000
        /*0a64*/ 	.short	0x0101
        /*0a66*/ 	.byte	0x06
	.zero		1


	//   ....[43]....
        /*0a68*/ 	.word	0x0000d2c0
        /*0a6c*/ 	.word	0x000000ff
        /*0a70*/ 	.word	0x00000000
        /*0a74*/ 	.short	0x0101
        /*0a76*/ 	.byte	0x06
	.zero		1


	//   ....[44]....
        /*0a78*/ 	.word	0x0000d8a0
        /*0a7c*/ 	.word	0x000000ff
        /*0a80*/ 	.word	0x0002d850
        /*0a84*/ 	.short	0x010a
        /*0a86*/ 	.byte	0x08
	.zero		1


	//   ....[45]....
        /*0a88*/ 	.word	0x0000d8e0
        /*0a8c*/ 	.word	0x000000ff
        /*0a90*/ 	.word	0x0002d850
        /*0a94*/ 	.short	0x010a
        /*0a96*/ 	.byte	0x08
	.zero		1


	//   ....[46]....
        /*0a98*/ 	.word	0x0000df70
        /*0a9c*/ 	.word	0x000000ff
        /*0aa0*/ 	.word	0x00000000
        /*0aa4*/ 	.short	0x0101
        /*0aa6*/ 	.byte	0x08
	.zero		1


	//   ....[47]....
        /*0aa8*/ 	.word	0x0000f1f0
        /*0aac*/ 	.word	0x000000ff
        /*0ab0*/ 	.word	0x00000000
        /*0ab4*/ 	.short	0x0101
        /*0ab6*/ 	.byte	0x04
	.zero		1


	//   ....[48]....
        /*0ab8*/ 	.word	0x00011e60
        /*0abc*/ 	.word	0x00000002
        /*0ac0*/ 	.word	0x0002d840
        /*0ac4*/ 	.short	0x010a
        /*0ac6*/ 	.byte	0x3f
	.zero		1


	//   ....[49]....
        /*0ac8*/ 	.word	0x00012410
        /*0acc*/ 	.word	0x00000002
        /*0ad0*/ 	.word	0x0002d830
        /*0ad4*/ 	.short	0x0107
        /*0ad6*/ 	.byte	0x3f
	.zero		1


	//   ....[50]....
        /*0ad8*/ 	.word	0x000124e0
        /*0adc*/ 	.word	0x00000002
        /*0ae0*/ 	.word	0x0002d830
        /*0ae4*/ 	.short	0x0101
        /*0ae6*/ 	.byte	0x3f
	.zero		1


	//   ....[51]....
        /*0ae8*/ 	.word	0x00013070
        /*0aec*/ 	.word	0x00000016
        /*0af0*/ 	.word	0x0002d800
        /*0af4*/ 	.short	0x0107
        /*0af6*/ 	.byte	0x3f
	.zero		1


	//   ....[52]....
        /*0af8*/ 	.word	0x00013160
        /*0afc*/ 	.word	0x00000016
        /*0b00*/ 	.word	0x0002d800
        /*0b04*/ 	.short	0x0101
        /*0b06*/ 	.byte	0x3f
	.zero		1


	//   ....[53]....
        /*0b08*/ 	.word	0x00013180
        /*0b0c*/ 	.word	0x00000016
        /*0b10*/ 	.word	0x0002d820
        /*0b14*/ 	.short	0x010a
        /*0b16*/ 	.byte	0x3f
	.zero		1


	//   ....[54]....
        /*0b18*/ 	.word	0x000135a0
        /*0b1c*/ 	.word	0x00000005
        /*0b20*/ 	.word	0x0002d840
        /*0b24*/ 	.short	0x010a
        /*0b26*/ 	.byte	0x3f
	.zero		1


	//   ....[55]....
        /*0b28*/ 	.word	0x00013a30
        /*0b2c*/ 	.word	0x00000005
        /*0b30*/ 	.word	0x0002d830
        /*0b34*/ 	.short	0x0107
        /*0b36*/ 	.byte	0x3f
	.zero		1


	//   ....[56]....
        /*0b38*/ 	.word	0x00013af0
        /*0b3c*/ 	.word	0x00000005
        /*0b40*/ 	.word	0x0002d830
        /*0b44*/ 	.short	0x0101
        /*0b46*/ 	.byte	0x3f
	.zero		1


	//   ....[57]....
        /*0b48*/ 	.word	0x00013b50
        /*0b4c*/ 	.word	0x00000005
        /*0b50*/ 	.word	0x0002d860
        /*0b54*/ 	.short	0x010a
        /*0b56*/ 	.byte	0x3f
	.zero		1


	//   ....[58]....
        /*0b58*/ 	.word	0x00014070
        /*0b5c*/ 	.word	0x00000005
        /*0b60*/ 	.word	0x0002d850
        /*0b64*/ 	.short	0x0107
        /*0b66*/ 	.byte	0x3f
	.zero		1


	//   ....[59]....
        /*0b68*/ 	.word	0x00014160
        /*0b6c*/ 	.word	0x00000005
        /*0b70*/ 	.word	0x0002d850
        /*0b74*/ 	.short	0x0101
        /*0b76*/ 	.byte	0x3f
	.zero		1


	//   ....[60]....
        /*0b78*/ 	.word	0x00014380
        /*0b7c*/ 	.word	0x00000000
        /*0b80*/ 	.word	0x0002d860
        /*0b84*/ 	.short	0x010a
        /*0b86*/ 	.byte	0x3f
	.zero		1


	//   ....[61]....
        /*0b88*/ 	.word	0x00014800
        /*0b8c*/ 	.word	0x00000000
        /*0b90*/ 	.word	0x0002d850
        /*0b94*/ 	.short	0x0107
        /*0b96*/ 	.byte	0x3f
	.zero		1


	//   ....[62]....
        /*0b98*/ 	.word	0x000148d0
        /*0b9c*/ 	.word	0x00000000
        /*0ba0*/ 	.word	0x0002d850
        /*0ba4*/ 	.short	0x0101
        /*0ba6*/ 	.byte	0x3f
	.zero		1


	//   ....[63]....
        /*0ba8*/ 	.word	0x000155f0
        /*0bac*/ 	.word	0x00000005
        /*0bb0*/ 	.word	0x0002d820
        /*0bb4*/ 	.short	0x010a
        /*0bb6*/ 	.byte	0x3f
	.zero		1


	//   ....[64]....
        /*0bb8*/ 	.word	0x00015770
        /*0bbc*/ 	.word	0x00000003
        /*0bc0*/ 	.word	0x0002d840
        /*0bc4*/ 	.short	0x010a
        /*0bc6*/ 	.byte	0x3f
	.zero		1


	//   ....[65]....
        /*0bc8*/ 	.word	0x00015810
        /*0bcc*/ 	.word	0x00000019
        /*0bd0*/ 	.word	0x0002d840
        /*0bd4*/ 	.short	0x010a
        /*0bd6*/ 	.byte	0x3f
	.zero		1


	//   ....[66]....
        /*0bd8*/ 	.word	0x00015850
        /*0bdc*/ 	.word	0x00000003
        /*0be0*/ 	.word	0x0002d860
        /*0be4*/ 	.short	0x010a
        /*0be6*/ 	.byte	0x3f
	.zero		1


	//   ....[67]....
        /*0be8*/ 	.word	0x00015890
        /*0bec*/ 	.word	0x00000019
        /*0bf0*/ 	.word	0x0002d860
        /*0bf4*/ 	.short	0x010a
        /*0bf6*/ 	.byte	0x3f
	.zero		1


	//   ....[68]....
        /*0bf8*/ 	.word	0x00015900
        /*0bfc*/ 	.word	0x00000003
        /*0c00*/ 	.word	0x0002d800
        /*0c04*/ 	.short	0x010a
        /*0c06*/ 	.byte	0x3f
	.zero		1


	//   ....[69]....
        /*0c08*/ 	.word	0x00015950
        /*0c0c*/ 	.word	0x00000003
        /*0c10*/ 	.word	0x0002d830
        /*0c14*/ 	.short	0x010a
        /*0c16*/ 	.byte	0x3f
	.zero		1


	//   ....[70]....
        /*0c18*/ 	.word	0x000159b0
        /*0c1c*/ 	.word	0x00000007
        /*0c20*/ 	.word	0x0002d830
        /*0c24*/ 	.short	0x010a
        /*0c26*/ 	.byte	0x3f
	.zero		1


	//   ....[71]....
        /*0c28*/ 	.word	0x00015a10
        /*0c2c*/ 	.word	0x00000007
        /*0c30*/ 	.word	0x0002d850
        /*0c34*/ 	.short	0x010a
        /*0c36*/ 	.byte	0x3f
	.zero		1


	//   ....[72]....
        /*0c38*/ 	.word	0x00015a70
        /*0c3c*/ 	.word	0x00000007
        /*0c40*/ 	.word	0x0002d830
        /*0c44*/ 	.short	0x010a
        /*0c46*/ 	.byte	0x3f
	.zero		1


	//   ....[73]....
        /*0c48*/ 	.word	0x00015ad0
        /*0c4c*/ 	.word	0x00000007
        /*0c50*/ 	.word	0x0002d850
        /*0c54*/ 	.short	0x010a
        /*0c56*/ 	.byte	0x3f
	.zero		1


	//   ....[74]....
        /*0c58*/ 	.word	0x00015b30
        /*0c5c*/ 	.word	0x00000007
        /*0c60*/ 	.word	0x0002d830
        /*0c64*/ 	.short	0x010a
        /*0c66*/ 	.byte	0x3f
	.zero		1


	//   ....[75]....
        /*0c68*/ 	.word	0x00015b90
        /*0c6c*/ 	.word	0x00000007
        /*0c70*/ 	.word	0x0002d850
        /*0c74*/ 	.short	0x010a
        /*0c76*/ 	.byte	0x3f
	.zero		1


	//   ....[76]....
        /*0c78*/ 	.word	0x00015bf0
        /*0c7c*/ 	.word	0x00000005
        /*0c80*/ 	.word	0x0002d850
        /*0c84*/ 	.short	0x010a
        /*0c86*/ 	.byte	0x3f
	.zero		1


	//   ....[77]....
        /*0c88*/ 	.word	0x00015d10
        /*0c8c*/ 	.word	0x00000002
        /*0c90*/ 	.word	0x0002d840
        /*0c94*/ 	.short	0x010a
        /*0c96*/ 	.byte	0x3f
	.zero		1


	//   ....[78]....
        /*0c98*/ 	.word	0x00016af0
        /*0c9c*/ 	.word	0x00000016
        /*0ca0*/ 	.word	0x0002d820
        /*0ca4*/ 	.short	0x010a
        /*0ca6*/ 	.byte	0x3f
	.zero		1


	//   ....[79]....
        /*0ca8*/ 	.word	0x00016b40
        /*0cac*/ 	.word	0x00000005
        /*0cb0*/ 	.word	0x0002d840
        /*0cb4*/ 	.short	0x010a
        /*0cb6*/ 	.byte	0x3f
	.zero		1


	//   ....[80]....
        /*0cb8*/ 	.word	0x000170e0
        /*0cbc*/ 	.word	0x00000005
        /*0cc0*/ 	.word	0x0002d860
        /*0cc4*/ 	.short	0x010a
        /*0cc6*/ 	.byte	0x3f
	.zero		1


	//   ....[81]....
        /*0cc8*/ 	.word	0x000176c0
        /*0ccc*/ 	.word	0x00000000
        /*0cd0*/ 	.word	0x0002d860
        /*0cd4*/ 	.short	0x010a
        /*0cd6*/ 	.byte	0x3f
	.zero		1


	//   ....[82]....
        /*0cd8*/ 	.word	0x00018610
        /*0cdc*/ 	.word	0x00000005
        /*0ce0*/ 	.word	0x0002d820
        /*0ce4*/ 	.short	0x010a
        /*0ce6*/ 	.byte	0x3f
	.zero		1


	//   ....[83]....
        /*0ce8*/ 	.word	0x000187b0
        /*0cec*/ 	.word	0x00000003
        /*0cf0*/ 	.word	0x0002d840
        /*0cf4*/ 	.short	0x010a
        /*0cf6*/ 	.byte	0x3f
	.zero		1


	//   ....[84]....
        /*0cf8*/ 	.word	0x00018800
        /*0cfc*/ 	.word	0x00000019
        /*0d00*/ 	.word	0x0002d840
        /*0d04*/ 	.short	0x010a
        /*0d06*/ 	.byte	0x3f
	.zero		1


	//   ....[85]....
        /*0d08*/ 	.word	0x00018850
        /*0d0c*/ 	.word	0x00000003
        /*0d10*/ 	.word	0x0002d860
        /*0d14*/ 	.short	0x010a
        /*0d16*/ 	.byte	0x3f
	.zero		1


	//----- nvinfo : EIATTR_NUM_MBARRIERS
	.align		4
.L_207:
        /*0d18*/ 	.byte	0x03, 0x38
        /*0d1a*/ 	.short	0x0016


	//----- nvinfo : EIATTR_EXIT_INSTR_OFFSETS
	.align		4
        /*0d1c*/ 	.byte	0x04, 0x1c
        /*0d1e*/ 	.short	(.L_209 - .L_208)


	//   ....[0]....
.L_208:
        /*0d20*/ 	.word	0x000009b0


	//   ....[1]....
        /*0d24*/ 	.word	0x0000fe40


	//   ....[2]....
        /*0d28*/ 	.word	0x000158e0


	//----- nvinfo : EIATTR_MAX_THREADS
	.align		4
.L_209:
        /*0d2c*/ 	.byte	0x04, 0x05
        /*0d2e*/ 	.short	(.L_211 - .L_210)
.L_210:
        /*0d30*/ 	.word	0x00000200
        /*0d34*/ 	.word	0x00000001
        /*0d38*/ 	.word	0x00000001


	//----- nvinfo : EIATTR_CRS_STACK_SIZE
	.align		4
.L_211:
        /*0d3c*/ 	.byte	0x04, 0x1e
        /*0d3e*/ 	.short	(.L_213 - .L_212)
.L_212:
        /*0d40*/ 	.word	0x00000000


	//----- nvinfo : EIATTR_CBANK_PARAM_SIZE
	.align		4
.L_213:
        /*0d44*/ 	.byte	0x03, 0x19
        /*0d46*/ 	.short	0x0af0


	//----- nvinfo : EIATTR_PARAM_CBANK
	.align		4
        /*0d48*/ 	.byte	0x04, 0x0a
        /*0d4a*/ 	.short	(.L_215 - .L_214)
	.align		4
.L_214:
        /*0d4c*/ 	.word	index@(.nv.constant0._ZN7cutlass13device_kernelIN5flash11enable_sm90INS1_16FlashAttnFwdSm90INS1_25CollectiveMainloopFwdSm90ILi2EN4cute5tupleIJNS5_1CILi1EEES8_S8_EEENS6_IJNS7_ILi192EEENS7_ILi128EEENS7_ILi96EEEEEELi96ENS_10bfloat16_tEfNS_4arch4Sm90ELb0ELb1ELb0ELb1ELb1ELb0ELb0ELb0ELb1ELb1ELb0ELb0EEENS1_21CollectiveEpilogueFwdINS6_IJSA_SC_SB_EEES9_SE_SG_Li384ELb1ELb1ELb0ELb0EEENS1_36VarlenDynamicPersistentTileSchedulerILi192ELi128ELi384ELi128ELb0ELb1ELb1ELb1ELb0ELb1EEEEEEEEEvNT_6ParamsE)
        /*0d50*/ 	.short	0x0210
        /*0d52*/ 	.short	0x0af0


	//----- nvinfo : EIATTR_SW_WAR
	.align		4
.L_215:
        /*0d54*/ 	.byte	0x04, 0x36
        /*0d56*/ 	.short	(.L_217 - .L_216)
.L_216:
        /*0d58*/ 	.word	0x00000008
.L_217:


//--------------------- .nv.info._ZN7cutlass13device_kernelIN5flash11enable_sm90INS1_16FlashAttnFwdSm90INS1_25CollectiveMainloopFwdSm90ILi2EN4cute5tupleIJNS5_1CILi1EEES8_S8_EEENS6_IJNS7_ILi192EEENS7_ILi128EEENS7_ILi96EEEEEELi96ENS_10bfloat16_tEfNS_4arch4Sm90ELb0ELb1ELb0ELb1ELb1ELb1ELb0ELb0ELb1ELb1ELb0ELb0EEENS1_21CollectiveEpilogueFwdINS6_IJSA_SC_SB_EEES9_SE_SG_Li384ELb1ELb1ELb0ELb0EEENS1_36VarlenDynamicPersistentTileSchedulerILi192ELi128ELi384ELi128ELb0ELb1ELb1ELb1ELb0ELb1EEEEEEEEEvNT_6ParamsE --------------------------
	.section	.nv.info._ZN7cutlass13device_kernelIN5flash11enable_sm90INS1_16FlashAttnFwdSm90INS1_25CollectiveMainloopFwdSm90ILi2EN4cute5tupleIJNS5_1CILi1EEES8_S8_EEENS6_IJNS7_ILi192EEENS7_ILi128EEENS7_ILi96EEEEEELi96ENS_10bfloat16_tEfNS_4arch4Sm90ELb0ELb1ELb0ELb1ELb1ELb1ELb0ELb0ELb1ELb1ELb0ELb0EEENS1_21CollectiveEpilogueFwdINS6_IJSA_SC_SB_EEES9_SE_SG_Li384ELb1ELb1ELb0ELb0EEENS1_36VarlenDynamicPersistentTileSchedulerILi192ELi128ELi384ELi128ELb0ELb1ELb1ELb1ELb0ELb1EEEEEEEEEvNT_6ParamsE,"",@"SHT_CUDA_INFO"
	.sectionflags	@""
	.align	4


	//----- nvinfo : EIATTR_CUDA_API_VERSION
	.align		4
        /*0000*/ 	.byte	0x04, 0x37
        /*0002*/ 	.short	(.L_219 - .L_218)
.L_218:
        /*0004*/ 	.word	0x00000082


	//----- nvinfo : EIATTR_KPARAM_INFO
	.align		4
.L_219:
        /*0008*/ 	.byte	0x04, 0x17
        /*000a*/ 	.short	(.L_221 - .L_220)
.L_220:
        /*000c*/ 	.word	0x00000000
        /*0010*/ 	.short	0x0000
        /*0012*/ 	.short	0x0070
        /*0014*/ 	.byte	0x00, 0xf0, 0x01, 0x2a


	//----- nvinfo : EIATTR_SPARSE_MMA_MASK
	.align		4
.L_221:
        /*0018*/ 	.byte	0x03, 0x50
        /*001a*/ 	.short	0x0000


	//----- nvinfo : EIATTR_MAXREG_COUNT
	.align		4
        /*001c*/ 	.byte	0x03, 0x1b
        /*001e*/ 	.short	0x0080


	//----- nvinfo : EIATTR_NUM_BARRIERS
	.align		4
        /*0020*/ 	.byte	0x02, 0x4c
        /*0022*/ 	.byte	0x10
	.zero		1


	//----- nvinfo : EIATTR_EXTERNS
	.align		4
        /*0024*/ 	.byte	0x04, 0x0f
        /*0026*/ 	.short	(.L_223 - .L_222)


	//   ....[0]....
	.align		4
.L_222:
        /*0028*/ 	.word	index@(__assertfail)


	//----- nvinfo : EIATTR_ANNOTATIONS
	.align		4
.L_223:
        /*002c*/ 	.byte	0x04, 0x55
        /*002e*/ 	.short	(.L_225 - .L_224)


	//   ....[0]....
.L_224:
        /* <DEDUP_REMOVED lines=108> */


	//----- nvinfo : EIATTR_MERCURY_ISA_VERSION
	.align		4
.L_225:
        /*06e0*/ 	.byte	0x03, 0x5f
        /*06e2*/ 	.short	0x0101


	//----- nvinfo : EIATTR_UNUSED_LOAD_BYTE_OFFSET
	.align		4
        /*06e4*/ 	.byte	0x04, 0x44
        /*06e6*/ 	.short	(.L_227 - .L_226)


	//   ....[0]....
.L_226:
        /*06e8*/ 	.word	0x00000a90
        /*06ec*/ 	.word	0x0000fff0


	//   ....[1]....
        /*06f0*/ 	.word	0x00019a40
        /*06f4*/ 	.word	0x0000fff0


	//----- nvinfo : EIATTR_INT_WARP_WIDE_INSTR_OFFSETS
	.align		4
.L_227:
        /*06f8*/ 	.byte	0x04, 0x31
        /*06fa*/ 	.short	(.L_229 - .L_228)


	//   ....[0]....
.L_228:
        /*06fc*/ 	.word	0x00000130


	//   ....[1]....
        /*0700*/ 	.word	0x00000170


	//   ....[2]....
        /*0704*/ 	.word	0x000001e0


	//   ....[3]....
        /*0708*/ 	.word	0x0001e790


	//   ....[4]....
        /*070c*/ 	.word	0x0001e820


	//   ....[5]....
        /*0710*/ 	.word	0x00021550


	//   ....[6]....
        /*0714*/ 	.word	0x000215e0


	//----- nvinfo : EIATTR_COOP_GROUP_MASK_REGIDS
	.align		4
.L_229:
        /*0718*/ 	.byte	0x04, 0x29
        /*071a*/ 	.short	(.L_231 - .L_230)


	//   ....[0]....
.L_230:
        /*071c*/ 	.word	0xffffffff


	//   ....[1]....
        /*0720*/ 	.word	0xffffffff


	//   ....[2]....
        /*0724*/ 	.word	0xffffffff


	//   ....[3]....
        /*0728*/ 	.word	0xffffffff


	//   ....[4]....
        /*072c*/ 	.word	0xffffffff


	//   ....[5]....
        /*0730*/ 	.word	0xffffffff


	//   ....[6]....
        /*0734*/ 	.word	0xffffffff


	//   ....[7]....
        /*0738*/ 	.word	0xffffffff


	//   ....[8]....
        /*073c*/ 	.word	0xffffffff


	//   ....[9]....
        /*0740*/ 	.word	0xffffffff


	//   ....[10]....
        /*0744*/ 	.word	0xffffffff


	//   ....[11]....
        /*0748*/ 	.word	0xffffffff


	//   ....[12]....
        /*074c*/ 	.word	0xffffffff


	//   ....[13]....
        /*0750*/ 	.word	0xffffffff


	//   ....[14]....
        /*0754*/ 	.word	0xffffffff


	//   ....[15]....
        /*0758*/ 	.word	0xffffffff


	//   ....[16]....
        /*075c*/ 	.word	0xffffffff


	//   ....[17]....
        /*0760*/ 	.word	0xffffffff


	//   ....[18]....
        /*0764*/ 	.word	0xffffffff


	//   ....[19]....
        /*0768*/ 	.word	0xffffffff


	//   ....[20]....
        /*076c*/ 	.word	0xffffffff


	//   ....[21]....
        /*0770*/ 	.word	0xffffffff


	//   ....[22]....
        /*0774*/ 	.word	0xffffffff


	//   ....[23]....
        /*0778*/ 	.word	0xffffffff


	//   ....[24]....
        /*077c*/ 	.word	0xffffffff


	//   ....[25]....
        /*0780*/ 	.word	0xffffffff


	//   ....[26]....
        /*0784*/ 	.word	0xffffffff


	//   ....[27]....
        /*0788*/ 	.word	0xffffffff


	//   ....[28]....
        /*078c*/ 	.word	0xffffffff


	//   ....[29]....
        /*0790*/ 	.word	0xffffffff


	//   ....[30]....
        /*0794*/ 	.word	0xffffffff


	//   ....[31]....
        /*0798*/ 	.word	0xffffffff


	//   ....[32]....
        /*079c*/ 	.word	0xffffffff


	//   ....[33]....
        /*07a0*/ 	.word	0xffffffff


	//   ....[34]....
        /*07a4*/ 	.word	0xffffffff


	//   ....[35]....
        /*07a8*/ 	.word	0xffffffff


	//   ....[36]....
        /*07ac*/ 	.word	0xffffffff


	//   ....[37]....
        /*07b0*/ 	.word	0xffffffff


	//   ....[38]....
        /*07b4*/ 	.word	0xffffffff


	//   ....[39]....
        /*07b8*/ 	.word	0xffffffff


	//   ....[40]....
        /*07bc*/ 	.word	0xffffffff


	//   ....[41]....
        /*07c0*/ 	.word	0xffffffff


	//   ....[42]....
        /*07c4*/ 	.word	0xffffffff


	//   ....[43]....
        /*07c8*/ 	.word	0xffffffff


	//   ....[44]....
        /*07cc*/ 	.word	0xffffffff


	//   ....[45]....
        /*07d0*/ 	.word	0xffffffff


	//   ....[46]....
        /*07d4*/ 	.word	0xffffffff


	//   ....[47]....
        /*07d8*/ 	.word	0xffffffff


	//   ....[48]....
        /*07dc*/ 	.word	0xffffffff


	//   ....[49]....
        /*07e0*/ 	.word	0xffffffff


	//   ....[50]....
        /*07e4*/ 	.word	0xffffffff


	//   ....[51]....
        /*07e8*/ 	.word	0xffffffff


	//   ....[52]....
        /*07ec*/ 	.word	0xffffffff


	//   ....[53]....
        /*07f0*/ 	.word	0xffffffff


	//   ....[54]....
        /*07f4*/ 	.word	0xffffffff


	//   ....[55]....
        /*07f8*/ 	.word	0xffffffff


	//   ....[56]....
        /*07fc*/ 	.word	0xffffffff


	//   ....[57]....
        /*0800*/ 	.word	0xffffffff


	//   ....[58]....
        /*0804*/ 	.word	0xffffffff


	//   ....[59]....
        /*0808*/ 	.word	0xffffffff


	//   ....[60]....
        /*080c*/ 	.word	0xffffffff


	//   ....[61]....
        /*0810*/ 	.word	0xffffffff


	//   ....[62]....
        /*0814*/ 	.word	0xffffffff


	//   ....[63]....
        /*0818*/ 	.word	0xffffffff


	//   ....[64]....
        /*081c*/ 	.word	0xffffffff


	//   ....[65]....
        /*0820*/ 	.word	0xffffffff


	//   ....[66]....
        /*0824*/ 	.word	0xffffffff


	//   ....[67]....
        /*0828*/ 	.word	0xffffffff


	//   ....[68]....
        /*082c*/ 	.word	0xffffffff


	//   ....[69]....
        /*0830*/ 	.word	0xffffffff


	//   ....[70]....
        /*0834*/ 	.word	0xffffffff


	//   ....[71]....
        /*0838*/ 	.word	0xffffffff


	//   ....[72]....
        /*083c*/ 	.word	0xffffffff


	//   ....[73]....
        /*0840*/ 	.word	0xffffffff


	//   ....[74]....
        /*0844*/ 	.word	0xffffffff


	//   ....[75]....
        /*0848*/ 	.word	0xffffffff


	//   ....[76]....
        /*084c*/ 	.word	0xffffffff


	//   ....[77]....
        /*0850*/ 	.word	0xffffffff


	//   ....[78]....
        /*0854*/ 	.word	0xffffffff


	//   ....[79]....
        /*0858*/ 	.word	0xffffffff


	//   ....[80]....
        /*085c*/ 	.word	0xffffffff


	//   ....[81]....
        /*0860*/ 	.word	0xffffffff


	//   ....[82]....
        /*0864*/ 	.word	0xffffffff


	//   ....[83]....
        /*0868*/ 	.word	0xffffffff


	//   ....[84]....
        /*086c*/ 	.word	0xffffffff


	//   ....[85]....
        /*0870*/ 	.word	0xffffffff


	//   ....[86]....
        /*0874*/ 	.word	0xffffffff


	//   ....[87]....
        /*0878*/ 	.word	0xffffffff


	//   ....[88]....
        /*087c*/ 	.word	0xffffffff


	//   ....[89]....
        /*0880*/ 	.word	0xffffffff


	//   ....[90]....
        /*0884*/ 	.word	0xffffffff


	//   ....[91]....
        /*0888*/ 	.word	0xffffffff


	//   ....[92]....
        /*088c*/ 	.word	0xffffffff


	//   ....[93]....
        /*0890*/ 	.word	0xffffffff


	//   ....[94]....
        /*0894*/ 	.word	0xffffffff


	//   ....[95]....
        /*0898*/ 	.word	0xffffffff


	//   ....[96]....
        /*089c*/ 	.word	0xffffffff


	//   ....[97]....
        /*08a0*/ 	.word	0xffffffff


	//   ....[98]....
        /*08a4*/ 	.word	0xffffffff


	//   ....[99]....
        /*08a8*/ 	.word	0xffffffff


	//   ....[100]....
        /*08ac*/ 	.word	0xffffffff


	//   ....[101]....
        /*08b0*/ 	.word	0xffffffff


	//   ....[102]....
        /*08b4*/ 	.word	0xffffffff


	//   ....[103]....
        /*08b8*/ 	.word	0xffffffff


	//   ....[104]....
        /*08bc*/ 	.word	0xffffffff


	//   ....[105]....
        /*08c0*/ 	.word	0xffffffff


	//   ....[106]....
        /*08c4*/ 	.word	0xffffffff


	//   ....[107]....
        /*08c8*/ 	.word	0xffffffff


	//   ....[108]....
        /*08cc*/ 	.word	0xffffffff


	//   ....[109]....
        /*08d0*/ 	.word	0xffffffff


	//   ....[110]....
        /*08d4*/ 	.word	0xffffffff


	//   ....[111]....
        /*08d8*/ 	.word	0xffffffff


	//   ....[112]....
        /*08dc*/ 	.word	0xffffffff


	//   ....[113]....
        /*08e0*/ 	.word	0xffffffff


	//   ....[114]....
        /*08e4*/ 	.word	0xffffffff


	//   ....[115]....
        /*08e8*/ 	.word	0xffffffff


	//   ....[116]....
        /*08ec*/ 	.word	0xffffffff


	//   ....[117]....
        /*08f0*/ 	.word	0xffffffff


	//   ....[118]....
        /*08f4*/ 	.word	0xffffffff


	//   ....[119]....
        /*08f8*/ 	.word	0xffffffff


	//   ....[120]....
        /*08fc*/ 	.word	0xffffffff


	//   ....[121]....
        /*0900*/ 	.word	0xffffffff


	//   ....[122]....
        /*0904*/ 	.word	0xffffffff


	//   ....[123]....
        /*0908*/ 	.word	0xffffffff


	//   ....[124]....
        /*090c*/ 	.word	0xffffffff


	//   ....[125]....
        /*0910*/ 	.word	0xffffffff


	//   ....[126]....
        /*0914*/ 	.word	0xffffffff


	//   ....[127]....
        /*0918*/ 	.word	0xffffffff


	//   ....[128]....
        /*091c*/ 	.word	0xffffffff


	//   ....[129]....
        /*0920*/ 	.word	0xffffffff


	//   ....[130]....
        /*0924*/ 	.word	0xffffffff


	//   ....[131]....
        /*0928*/ 	.word	0xffffffff


	//   ....[132]....
        /*092c*/ 	.word	0xffffffff


	//   ....[133]....
        /*0930*/ 	.word	0xffffffff


	//   ....[134]....
        /*0934*/ 	.word	0xffffffff


	//   ....[135]....
        /*0938*/ 	.word	0xffffffff


	//   ....[136]....
        /*093c*/ 	.word	0xffffffff


	//   ....[137]....
        /*0940*/ 	.word	0xffffffff


	//   ....[138]....
        /*0944*/ 	.word	0xffffffff


	//   ....[139]....
        /*0948*/ 	.word	0xffffffff


	//   ....[140]....
        /*094c*/ 	.word	0xffffffff


	//   ....[141]....
        /*0950*/ 	.word	0xffffffff


	//   ....[142]....
        /*0954*/ 	.word	0xffffffff


	//   ....[143]....
        /*0958*/ 	.word	0xffffffff


	//   ....[144]....
        /*095c*/ 	.word	0xffffffff


	//   ....[145]....
        /*0960*/ 	.word	0x0500000f


	//   ....[146]....
        /*0964*/ 	.word	0x0500000f


	//   ....[147]....
        /*0968*/ 	.word	0x0500000f


	//   ....[148]....
        /*096c*/ 	.word	0x0500000f


	//   ....[149]....
        /*0970*/ 	.word	0x0500000f


	//   ....[150]....
        /*0974*/ 	.word	0x0500000f


	//   ....[151]....
        /*0978*/ 	.word	0x0500000f


	//   ....[152]....
        /*097c*/ 	.word	0x0500000f


	//   ....[153]....
        /*0980*/ 	.word	0x0500000f


	//   ....[154]....
        /*0984*/ 	.word	0x0500000f


	//   ....[155]....
        /*0988*/ 	.word	0x0500000f


	//   ....[156]....
        /*098c*/ 	.word	0x0500000f


	//   ....[157]....
        /*0990*/ 	.word	0x0500000f


	//   ....[158]....
        /*0994*/ 	.word	0x0500000f


	//   ....[159]....
        /*0998*/ 	.word	0x0500000f


	//   ....[160]....
        /*099c*/ 	.word	0x0500000f


	//   ....[161]....
        /*09a0*/ 	.word	0x0500000f


	//   ....[162]....
        /*09a4*/ 	.word	0x0500000f


	//   ....[163]....
        /*09a8*/ 	.word	0x0500000f


	//   ....[164]....
        /*09ac*/ 	.word	0x0500000f


	//   ....[165]....
        /*09b0*/ 	.word	0x0500000f


	//   ....[166]....
        /*09b4*/ 	.word	0x0500000f


	//   ....[167]....
        /*09b8*/ 	.word	0x0500000f


	//   ....[168]....
        /*09bc*/ 	.word	0x0500000f


	//   ....[169]....
        /*09c0*/ 	.word	0x0500000f


	//   ....[170]....
        /*09c4*/ 	.word	0x0500000f


	//   ....[171]....
        /*09c8*/ 	.word	0x0500000f


	//   ....[172]....
        /*09cc*/ 	.word	0x0500000f


	//   ....[173]....
        /*09d0*/ 	.word	0x0500000f


	//   ....[174]....
        /*09d4*/ 	.word	0x0500000f


	//   ....[175]....
        /*09d8*/ 	.word	0x0500000f


	//   ....[176]....
        /*09dc*/ 	.word	0x0500000f


	//   ....[177]....
        /*09e0*/ 	.word	0x0500000f


	//   ....[178]....
        /*09e4*/ 	.word	0x0500000f


	//   ....[179]....
        /*09e8*/ 	.word	0x0500000f


	//   ....[180]....
        /*09ec*/ 	.word	0x0500000f


	//   ....[181]....
        /*09f0*/ 	.word	0x0500000f


	//   ....[182]....
        /*09f4*/ 	.word	0x0500000f


	//   ....[183]....
        /*09f8*/ 	.word	0x0500000f


	//   ....[184]....
        /*09fc*/ 	.word	0x0500000f


	//   ....[185]....
        /*0a00*/ 	.word	0x0500000f


	//   ....[186]....
        /*0a04*/ 	.word	0x0500000f


	//   ....[187]....
        /*0a08*/ 	.word	0x0500000f


	//   ....[188]....
        /*0a0c*/ 	.word	0x0500000f


	//   ....[189]....
        /*0a10*/ 	.word	0x0500000f


	//   ....[190]....
        /*0a14*/ 	.word	0x0500000f


	//   ....[191]....
        /*0a18*/ 	.word	0x0500000f


	//   ....[192]....
        /*0a1c*/ 	.word	0x0500000f


	//   ....[193]....
        /*0a20*/ 	.word	0x0500000f


	//   ....[194]....
        /*0a24*/ 	.word	0x0500000f


	//   ....[195]....
        /*0a28*/ 	.word	0x0500000f


	//   ....[196]....
        /*0a2c*/ 	.word	0x0500000f


	//   ....[197]....
        /*0a30*/ 	.word	0x0500000f


	//   ....[198]....
        /*0a34*/ 	.word	0x0500000f


	//   ....[199]....
        /*0a38*/ 	.word	0x0500000f


	//   ....[200]....
        /*0a3c*/ 	.word	0x0500000f


	//   ....[201]....
        /*0a40*/ 	.word	0x0500000f


	//   ....[202]....
        /*0a44*/ 	.word	0x0500000f


	//   ....[203]....
        /*0a48*/ 	.word	0x0500000f


	//   ....[204]....
        /*0a4c*/ 	.word	0x0500000f


	//   ....[205]....
        /*0a50*/ 	.word	0x0500000f


	//   ....[206]....
        /*0a54*/ 	.word	0x0500000f


	//   ....[207]....
        /*0a58*/ 	.word	0x0500000f


	//   ....[208]....
        /*0a5c*/ 	.word	0x0500000f


	//   ....[209]....
        /*0a60*/ 	.word	0x0500000f


	//   ....[210]....
        /*0a64*/ 	.word	0x0500000f


	//   ....[211]....
        /*0a68*/ 	.word	0x0500000f


	//   ....[212]....
        /*0a6c*/ 	.word	0x0500000f


	//   ....[213]....
        /*0a70*/ 	.word	0x0500000f


	//   ....[214]....
        /*0a74*/ 	.word	0x0500000f


	//   ....[215]....
        /*0a78*/ 	.word	0x0500000f


	//   ....[216]....
        /*0a7c*/ 	.word	0x0500000f


	//   ....[217]....
        /*0a80*/ 	.word	0x0500000f


	//   ....[218]....
        /*0a84*/ 	.word	0x0500000f


	//   ....[219]....
        /*0a88*/ 	.word	0x0500000f


	//   ....[220]....
        /*0a8c*/ 	.word	0x0500000f


	//   ....[221]....
        /*0a90*/ 	.word	0x0500000f


	//   ....[222]....
        /*0a94*/ 	.word	0x0500000f


	//   ....[223]....
        /*0a98*/ 	.word	0x0500000f


	//   ....[224]....
        /*0a9c*/ 	.word	0x0500000f


	//   ....[225]....
        /*0aa0*/ 	.word	0x0500000f


	//   ....[226]....
        /*0aa4*/ 	.word	0x0500000f


	//   ....[227]....
        /*0aa8*/ 	.word	0x0500000f


	//----- nvinfo : EIATTR_COOP_GROUP_INSTR_OFFSETS
	.align		4
.L_231:
        /*0aac*/ 	.byte	0x04, 0x28
        /*0aae*/ 	.short	(.L_233 - .L_232)


	//   ....[0]....
.L_232:
        /*0ab0*/ 	.word	0x00000070


	//   ....[1]....
        /*0ab4*/ 	.word	0x00000140


	//   ....[2]....
        /*0ab8*/ 	.word	0x00000190


	//   ....[3]....
        /*0abc*/ 	.word	0x000003c0


	//   ....[4]....
        /*0ac0*/ 	.word	0x00000520


	//   ....[5]....
        /*0ac4*/ 	.word	0x00000640


	//   ....[6]....
        /*0ac8*/ 	.word	0x000007a0


	//   ....[7]....
        /*0acc*/ 	.word	0x00003500


	//   ....[8]....
        /*0ad0*/ 	.word	0x00003510


	//   ....[9]....
        /*0ad4*/ 	.word	0x00005240


	//   ....[10]....
        /*0ad8*/ 	.word	0x00005250


	//   ....[11]....
        /*0adc*/ 	.word	0x00006d50


	//   ....[12]....
        /*0ae0*/ 	.word	0x00006d60


	//   ....[13]....
        /*0ae4*/ 	.word	0x000072c0


	//   ....[14]....
        /*0ae8*/ 	.word	0x000072e0


	//   ....[15]....
        /*0aec*/ 	.word	0x00007de0


	//   ....[16]....
        /*0af0*/ 	.word	0x000085b0


	//   ....[17]....
        /*0af4*/ 	.word	0x000085c0


	//   ....[18]....
        /*0af8*/ 	.word	0x000085d0


	//   ....[19]....
        /*0afc*/ 	.word	0x000085e0


	//   ....[20]....
        /*0b00*/ 	.word	0x0000a580


	//   ....[21]....
        /*0b04*/ 	.word	0x0000a590


	//   ....[22]....
        /*0b08*/ 	.word	0x0000a5a0


	//   ....[23]....
        /*0b0c*/ 	.word	0x0000a5b0


	//   ....[24]....
        /*0b10*/ 	.word	0x0000cb10


	//   ....[25]....
        /*0b14*/ 	.word	0x0000d890


	//   ....[26]....
        /*0b18*/ 	.word	0x0000df90


	//   ....[27]....
        /*0b1c*/ 	.word	0x0000e0a0


	//   ....[28]....
        /*0b20*/ 	.word	0x0000e870


	//   ....[29]....
        /*0b24*/ 	.word	0x0000e930


	//   ....[30]....
        /*0b28*/ 	.word	0x0000f640


	//   ....[31]....
        /*0b2c*/ 	.word	0x00010630


	//   ....[32]....
        /*0b30*/ 	.word	0x00010860


	//   ....[33]....
        /*0b34*/ 	.word	0x00011850


	//   ....[34]....
        /*0b38*/ 	.word	0x00011950


	//   ....[35]....
        /*0b3c*/ 	.word	0x00011d30


	//   ....[36]....
        /*0b40*/ 	.word	0x00011eb0


	//   ....[37]....
        /*0b44*/ 	.word	0x00012fb0


	//   ....[38]....
        /*0b48*/ 	.word	0x00014160


	//   ....[39]....
        /*0b4c*/ 	.word	0x00014180


	//   ....[40]....
        /*0b50*/ 	.word	0x000143b0


	//   ....[41]....
        /*0b54*/ 	.word	0x000143d0


	//   ....[42]....
        /*0b58*/ 	.word	0x00015740


	//   ....[43]....
        /*0b5c*/ 	.word	0x000164a0


	//   ....[44]....
        /*0b60*/ 	.word	0x000166d0


	//   ....[45]....
        /*0b64*/ 	.word	0x00017650


	//   ....[46]....
        /*0b68*/ 	.word	0x000176e0


	//   ....[47]....
        /*0b6c*/ 	.word	0x00017c80


	//   ....[48]....
        /*0b70*/ 	.word	0x00017ce0


	//   ....[49]....
        /*0b74*/ 	.word	0x00018d20


	//   ....[50]....
        /*0b78*/ 	.word	0x00018f20


	//   ....[51]....
        /*0b7c*/ 	.word	0x000193d0


	//   ....[52]....
        /*0b80*/ 	.word	0x00019400


	//   ....[53]....
        /*0b84*/ 	.word	0x00019440


	//   ....[54]....
        /*0b88*/ 	.word	0x0001a440


	//   ....[55]....
        /*0b8c*/ 	.word	0x0001a480


	//   ....[56]....
        /*0b90*/ 	.word	0x0001a4c0


	//   ....[57]....
        /*0b94*/ 	.word	0x0001a4e0


	//   ....[58]....
        /*0b98*/ 	.word	0x0001aa20


	//   ....[59]....
        /*0b9c*/ 	.word	0x0001aa40


	//   ....[60]....
        /*0ba0*/ 	.word	0x0001ab60


	//   ....[61]....
        /*0ba4*/ 	.word	0x0001ab80


	//   ....[62]....
        /*0ba8*/ 	.word	0x0001b3e0


	//   ....[63]....
        /*0bac*/ 	.word	0x0001b3f0


	//   ....[64]....
        /*0bb0*/ 	.word	0x0001b550


	//   ....[65]....
        /*0bb4*/ 	.word	0x0001b560


	//   ....[66]....
        /*0bb8*/ 	.word	0x0001b700


	//   ....[67]....
        /*0bbc*/ 	.word	0x0001b8d0


	//   ....[68]....
        /*0bc0*/ 	.word	0x0001b900


	//   ....[69]....
        /*0bc4*/ 	.word	0x0001b930


	//   ....[70]....
        /*0bc8*/ 	.word	0x0001b960


	//   ....[71]....
        /*0bcc*/ 	.word	0x0001b990


	//   ....[72]....
        /*0bd0*/ 	.word	0x0001b9c0


	//   ....[73]....
        /*0bd4*/ 	.word	0x0001bb30


	//   ....[74]....
        /*0bd8*/ 	.word	0x0001bb60


	//   ....[75]....
        /*0bdc*/ 	.word	0x0001bb90


	//   ....[76]....
        /*0be0*/ 	.word	0x0001bbc0


	//   ....[77]....
        /*0be4*/ 	.word	0x0001bbf0


	//   ....[78]....
        /*0be8*/ 	.word	0x0001bc20


	//   ....[79]....
        /*0bec*/ 	.word	0x0001bcc0


	//   ....[80]....
        /*0bf0*/ 	.word	0x0001bd20


	//   ....[81]....
        /*0bf4*/ 	.word	0x0001bdc0


	//   ....[82]....
        /*0bf8*/ 	.word	0x0001ceb0


	//   ....[83]....
        /*0bfc*/ 	.word	0x0001f410


	//   ....[84]....
        /*0c00*/ 	.word	0x0001f420


	//   ....[85]....
        /*0c04*/ 	.word	0x0001f4e0


	//   ....[86]....
        /*0c08*/ 	.word	0x0001f4f0


	//   ....[87]....
        /*0c0c*/ 	.word	0x0001f5a0


	//   ....[88]....
        /*0c10*/ 	.word	0x0001f5b0


	//   ....[89]....
        /*0c14*/ 	.word	0x0001f5c0


	//   ....[90]....
        /*0c18*/ 	.word	0x0001f5d0


	//   ....[91]....
        /*0c1c*/ 	.word	0x0001ffe0


	//   ....[92]....
        /*0c20*/ 	.word	0x0001fff0


	//   ....[93]....
        /*0c24*/ 	.word	0x00020010


	//   ....[94]....
        /*0c28*/ 	.word	0x000200c0


	//   ....[95]....
        /*0c2c*/ 	.word	0x000200f0


	//   ....[96]....
        /*0c30*/ 	.word	0x00020110


	//   ....[97]....
        /*0c34*/ 	.word	0x00020190


	//   ....[98]....
        /*0c38*/ 	.word	0x000201a0


	//   ....[99]....
        /*0c3c*/ 	.word	0x00020270


	//   ....[100]....
        /*0c40*/ 	.word	0x000202b0


	//   ....[101]....
        /*0c44*/ 	.word	0x000202c0


	//   ....[102]....
        /*0c48*/ 	.word	0x00020340


	//   ....[103]....
        /*0c4c*/ 	.word	0x00020b40


	//   ....[104]....
        /*0c50*/ 	.word	0x00020b50


	//   ....[105]....
        /*0c54*/ 	.word	0x00020b70


	//   ....[106]....
        /*0c58*/ 	.word	0x00020bf0


	//   ....[107]....
        /*0c5c*/ 	.word	0x00020c00


	//   ....[108]....
        /*0c60*/ 	.word	0x00020c60


	//   ....[109]....
        /*0c64*/ 	.word	0x00020c90


	//   ....[110]....
        /*0c68*/ 	.word	0x00020cd0


	//   ....[111]....
        /*0c6c*/ 	.word	0x00020f80


	//   ....[112]....
        /*0c70*/ 	.word	0x00020fa0


	//   ....[113]....
        /*0c74*/ 	.word	0x00021040


	//   ....[114]....
        /*0c78*/ 	.word	0x00021050


	//   ....[115]....
        /*0c7c*/ 	.word	0x000210e0


	//   ....[116]....
        /*0c80*/ 	.word	0x000210f0


	//   ....[117]....
        /*0c84*/ 	.word	0x00021100


	//   ....[118]....
        /*0c88*/ 	.word	0x00021190


	//   ....[119]....
        /*0c8c*/ 	.word	0x00021790


	//   ....[120]....
        /*0c90*/ 	.word	0x000217a0


	//   ....[121]....
        /*0c94*/ 	.word	0x00021830


	//   ....[122]....
        /*0c98*/ 	.word	0x000218d0


	//   ....[123]....
        /*0c9c*/ 	.word	0x000218f0


	//   ....[124]....
        /*0ca0*/ 	.word	0x00021970


	//   ....[125]....
        /*0ca4*/ 	.word	0x00021990


	//   ....[126]....
        /*0ca8*/ 	.word	0x000219a0


	//   ....[127]....
        /*0cac*/ 	.word	0x00021da0


	//   ....[128]....
        /*0cb0*/ 	.word	0x00021dd0


	//   ....[129]....
        /*0cb4*/ 	.word	0x00021e10


	//   ....[130]....
        /*0cb8*/ 	.word	0x00021e40


	//   ....[131]....
        /*0cbc*/ 	.word	0x00021e70


	//   ....[132]....
        /*0cc0*/ 	.word	0x00021ea0


	//   ....[133]....
        /*0cc4*/ 	.word	0x00021ed0


	//   ....[134]....
        /*0cc8*/ 	.word	0x00021f00


	//   ....[135]....
        /*0ccc*/ 	.word	0x00022080


	//   ....[136]....
        /*0cd0*/ 	.word	0x000220b0


	//   ....[137]....
        /*0cd4*/ 	.word	0x000220e0


	//   ....[138]....
        /*0cd8*/ 	.word	0x00022110


	//   ....[139]....
        /*0cdc*/ 	.word	0x00022140


	//   ....[140]....
        /*0ce0*/ 	.word	0x00022170


	//   ....[141]....
        /*0ce4*/ 	.word	0x00022230


	//   ....[142]....
        /*0ce8*/ 	.word	0x00022250


	//   ....[143]....
        /*0cec*/ 	.word	0x000222c0


	//   ....[144]....
        /*0cf0*/ 	.word	0x00022960


	//   ....[145]....
        /*0cf4*/ 	.word	0x00022ca0


	//   ....[146]....
        /*0cf8*/ 	.word	0x00022d30


	//   ....[147]....
        /*0cfc*/ 	.word	0x00022e20


	//   ....[148]....
        /*0d00*/ 	.word	0x00022eb0


	//   ....[149]....
        /*0d04*/ 	.word	0x00022f90


	//   ....[150]....
        /*0d08*/ 	.word	0x00023020


	//   ....[151]....
        /*0d0c*/ 	.word	0x00023160


	//   ....[152]....
        /*0d10*/ 	.word	0x00023200


	//   ....[153]....
        /*0d14*/ 	.word	0x00023290


	//   ....[154]....
        /*0d18*/ 	.word	0x000232e0


	//   ....[155]....
        /*0d1c*/ 	.word	0x00023330


	//   ....[156]....
        /*0d20*/ 	.word	0x00023400


	//   ....[157]....
        /*0d24*/ 	.word	0x00023490


	//   ....[158]....
        /*0d28*/ 	.word	0x000234e0


	//   ....[159]....
        /*0d2c*/ 	.word	0x00023530


	//   ....[160]....
        /*0d30*/ 	.word	0x00023890


	//   ....[161]....
        /*0d34*/ 	.word	0x000238e0


	//   ....[162]....
        /*0d38*/ 	.word	0x00023970


	//   ....[163]....
        /*0d3c*/ 	.word	0x00023a00


	//   ....[164]....
        /*0d40*/ 	.word	0x00023ac0


	//   ....[165]....
        /*0d44*/ 	.word	0x00023da0


	//   ....[166]....
        /*0d48*/ 	.word	0x00023e90


	//   ....[167]....
        /*0d4c*/ 	.word	0x00023f20


	//   ....[168]....
        /*0d50*/ 	.word	0x00023f80


	//   ....[169]....
        /*0d54*/ 	.word	0x000240a0


	//   ....[170]....
        /*0d58*/ 	.word	0x00024100


	//   ....[171]....
        /*0d5c*/ 	.word	0x00024220


	//   ....[172]....
        /*0d60*/ 	.word	0x00024280


	//   ....[173]....
        /*0d64*/ 	.word	0x00024330


	//   ....[174]....
        /*0d68*/ 	.word	0x00024450


	//   ....[175]....
        /*0d6c*/ 	.word	0x000244c0


	//   ....[176]....
        /*0d70*/ 	.word	0x00024520


	//   ....[177]....
        /*0d74*/ 	.word	0x000245c0


	//   ....[178]....
        /*0d78*/ 	.word	0x00024690


	//   ....[179]....
        /*0d7c*/ 	.word	0x00024730


	//   ....[180]....
        /*0d80*/ 	.word	0x00024810


	//   ....[181]....
        /*0d84*/ 	.word	0x000248a0


	//   ....[182]....
        /*0d88*/ 	.word	0x00024970


	//   ....[183]....
        /*0d8c*/ 	.word	0x00024a00


	//   ....[184]....
        /*0d90*/ 	.word	0x00024ae0


	//   ....[185]....
        /*0d94*/ 	.word	0x00024ba0


	//   ....[186]....
        /*0d98*/ 	.word	0x00024d20


	//   ....[187]....
        /*0d9c*/ 	.word	0x00024e00


	//   ....[188]....
        /*0da0*/ 	.word	0x00024e80


	//   ....[189]....
        /*0da4*/ 	.word	0x00024f60


	//   ....[190]....
        /*0da8*/ 	.word	0x00024fc0


	//   ....[191]....
        /*0dac*/ 	.word	0x00025090


	//   ....[192]....
        /*0db0*/ 	.word	0x000250f0


	//   ....[193]....
        /*0db4*/ 	.word	0x000251d0


	//   ....[194]....
        /*0db8*/ 	.word	0x000252c0


	//   ....[195]....
        /*0dbc*/ 	.word	0x00025360


	//   ....[196]....
        /*0dc0*/ 	.word	0x000253c0


	//   ....[197]....
        /*0dc4*/ 	.word	0x000254c0


	//   ....[198]....
        /*0dc8*/ 	.word	0x00025520


	//   ....[199]....
        /*0dcc*/ 	.word	0x00025620


	//   ....[200]....
        /*0dd0*/ 	.word	0x00025680


	//   ....[201]....
        /*0dd4*/ 	.word	0x00025750


	//   ....[202]....
        /*0dd8*/ 	.word	0x000258a0


	//   ....[203]....
        /*0ddc*/ 	.word	0x00025950


	//   ....[204]....
        /*0de0*/ 	.word	0x00025a60


	//   ....[205]....
        /*0de4*/ 	.word	0x00025b40


	//   ....[206]....
        /*0de8*/ 	.word	0x00025ba0


	//   ....[207]....
        /*0dec*/ 	.word	0x00025c90


	//   ....[208]....
        /*0df0*/ 	.word	0x00025cf0


	//   ....[209]....
        /*0df4*/ 	.word	0x00025dd0


	//   ....[210]....
        /*0df8*/ 	.word	0x00025e60


	//   ....[211]....
        /*0dfc*/ 	.word	0x00025f00


	//   ....[212]....
        /*0e00*/ 	.word	0x00026020


	//   ....[213]....
        /*0e04*/ 	.word	0x00026090


	//   ....[214]....
        /*0e08*/ 	.word	0x00026100


	//   ....[215]....
        /*0e0c*/ 	.word	0x00026170


	//   ....[216]....
        /*0e10*/ 	.word	0x000261e0


	//   ....[217]....
        /*0e14*/ 	.word	0x00026260


	//   ....[218]....
        /*0e18*/ 	.word	0x000262f0


	//   ....[219]....
        /*0e1c*/ 	.word	0x00026380


	//   ....[220]....
        /*0e20*/ 	.word	0x000263f0


	//   ....[221]....
        /*0e24*/ 	.word	0x00026460


	//   ....[222]....
        /*0e28*/ 	.word	0x000264d0


	//   ....[223]....
        /*0e2c*/ 	.word	0x00026550


	//   ....[224]....
        /*0e30*/ 	.word	0x000265c0


	//   ....[225]....
        /*0e34*/ 	.word	0x00026660


	//   ....[226]....
        /*0e38*/ 	.word	0x000266f0


	//   ....[227]....
        /*0e3c*/ 	.word	0x00026820


	//----- nvinfo : EIATTR_REG_RECONFIG
	.align		4
.L_233:
        /*0e40*/ 	.byte	0x01, 0x54
	.zero		2


	//----- nvinfo : EIATTR_SYSCALL_OFFSETS
	.align		4
        /*0e44*/ 	.byte	0x04, 0x46
        /*0e46*/ 	.short	(.L_235 - .L_234)


	//   ....[0]....
.L_234:
        /*0e48*/ 	.word	0x00001e50


	//   ....[1]....
        /*0e4c*/ 	.word	0x00001fa0


	//   ....[2]....
        /*0e50*/ 	.word	0x00008000


	//   ....[3]....
        /*0e54*/ 	.word	0x00008320


	//   ....[4]....
        /*0e58*/ 	.word	0x0001e980


	//   ....[5]....
        /*0e5c*/ 	.word	0x0001ead0


	//   ....[6]....
        /*0e60*/ 	.word	0x0001ebc0


	//   ....[7]....
        /*0e64*/ 	.word	0x0001fa50


	//----- nvinfo : EIATTR_MBARRIER_INSTR_OFFSETS
	.align		4
.L_235:
        /*0e68*/ 	.byte	0x04, 0x39
        /*0e6a*/ 	.short	(.L_237 - .L_236)


	//   ....[0]....
.L_236:
        /*0e6c*/ 	.word	0x00000270
        /*0e70*/ 	.word	0x000000ff
        /*0e74*/ 	.word	0x0002d800
        /*0e78*/ 	.short	0x0100
        /*0e7a*/ 	.byte	0x08
	.zero		1


	//   ....[1]....
        /*0e7c*/ 	.word	0x00000280
        /*0e80*/ 	.word	0x000000ff
        /*0e84*/ 	.word	0x0002d820
        /*0e88*/ 	.short	0x0100
        /*0e8a*/ 	.byte	0x08
	.zero		1


	//   ....[2]....
        /*0e8c*/ 	.word	0x00000370
        /*0e90*/ 	.word	0x000000ff
        /*0e94*/ 	.word	0x0002d830
        /*0e98*/ 	.short	0x0100
        /*0e9a*/ 	.byte	0x08
	.zero		1


	//   ....[3]....
        /*0e9c*/ 	.word	0x00000380
        /*0ea0*/ 	.word	0x000000ff
        /*0ea4*/ 	.word	0x0002d840
        /*0ea8*/ 	.short	0x0100
        /*0eaa*/ 	.byte	0x08
	.zero		1


	//   ....[4]....
        /*0eac*/ 	.word	0x00000390
        /*0eb0*/ 	.word	0x000000ff
        /*0eb4*/ 	.word	0x0002d838
        /*0eb8*/ 	.short	0x0100
        /*0eba*/ 	.byte	0x08
	.zero		1


	//   ....[5]....
        /*0ebc*/ 	.word	0x000003a0
        /*0ec0*/ 	.word	0x000000ff
        /*0ec4*/ 	.word	0x0002d848
        /*0ec8*/ 	.short	0x0100
        /*0eca*/ 	.byte	0x08
	.zero		1


	//   ....[6]....
        /*0ecc*/ 	.word	0x000004d0
        /*0ed0*/ 	.word	0x000000ff
        /*0ed4*/ 	.word	0x0002d850
        /*0ed8*/ 	.short	0x0100
        /*0eda*/ 	.byte	0x08
	.zero		1


	//   ....[7]....
        /*0edc*/ 	.word	0x000004e0
        /*0ee0*/ 	.word	0x000000ff
        /*0ee4*/ 	.word	0x0002d860
        /*0ee8*/ 	.short	0x0100
        /*0eea*/ 	.byte	0x08
	.zero		1


	//   ....[8]....
        /*0eec*/ 	.word	0x000004f0
        /*0ef0*/ 	.word	0x000000ff
        /*0ef4*/ 	.word	0x0002d858
        /*0ef8*/ 	.short	0x0100
        /*0efa*/ 	.byte	0x08
	.zero		1


	//   ....[9]....
        /*0efc*/ 	.word	0x00000500
        /*0f00*/ 	.word	0x000000ff
        /*0f04*/ 	.word	0x0002d868
        /*0f08*/ 	.short	0x0100
        /*0f0a*/ 	.byte	0x08
	.zero		1


	//   ....[10]....
        /*0f0c*/ 	.word	0x000005f0
        /*0f10*/ 	.word	0x000000ff
        /*0f14*/ 	.word	0x0002d870
        /*0f18*/ 	.short	0x0100
        /*0f1a*/ 	.byte	0x06
	.zero		1


	//   ....[11]....
        /*0f1c*/ 	.word	0x00000600
        /*0f20*/ 	.word	0x000000ff
        /*0f24*/ 	.word	0x0002d880
        /*0f28*/ 	.short	0x0100
        /*0f2a*/ 	.byte	0x06
	.zero		1


	//   ....[12]....
        /*0f2c*/ 	.word	0x00000610
        /*0f30*/ 	.word	0x000000ff
        /*0f34*/ 	.word	0x0002d878
        /*0f38*/ 	.short	0x0100
        /*0f3a*/ 	.byte	0x06
	.zero		1


	//   ....[13]....
        /*0f3c*/ 	.word	0x00000620
        /*0f40*/ 	.word	0x000000ff
        /*0f44*/ 	.word	0x0002d888
        /*0f48*/ 	.short	0x0100
        /*0f4a*/ 	.byte	0x06
	.zero		1


	//   ....[14]....
        /*0f4c*/ 	.word	0x00000750
        /*0f50*/ 	.word	0x000000ff
        /*0f54*/ 	.word	0x0002d890
        /*0f58*/ 	.short	0x0100
        /*0f5a*/ 	.byte	0x08
	.zero		1


	//   ....[15]....
        /*0f5c*/ 	.word	0x00000760
        /*0f60*/ 	.word	0x000000ff
        /*0f64*/ 	.word	0x0002d8a0
        /*0f68*/ 	.short	0x0100
        /*0f6a*/ 	.byte	0x08
	.zero		1


	//   ....[16]....
        /*0f6c*/ 	.word	0x00000770
        /*0f70*/ 	.word	0x000000ff
        /*0f74*/ 	.word	0x0002d898
        /*0f78*/ 	.short	0x0100
        /*0f7a*/ 	.byte	0x08
	.zero		1


	//   ....[17]....
        /*0f7c*/ 	.word	0x00000780
        /*0f80*/ 	.word	0x000000ff
        /*0f84*/ 	.word	0x0002d8a8
        /*0f88*/ 	.short	0x0100
        /*0f8a*/ 	.byte	0x08
	.zero		1


	//   ....[18]....
        /*0f8c*/ 	.word	0x000008b0
        /*0f90*/ 	.word	0x000000ff
        /*0f94*/ 	.word	0x0002d8b0
        /*0f98*/ 	.short	0x0100
        /*0f9a*/ 	.byte	0x08
	.zero		1


	//   ....[19]....
        /*0f9c*/ 	.word	0x000008c0
        /*0fa0*/ 	.word	0x000000ff
        /*0fa4*/ 	.word	0x0002d8c0
        /*0fa8*/ 	.short	0x0100
        /*0faa*/ 	.byte	0x08
	.zero		1


	//   ....[20]....
        /*0fac*/ 	.word	0x000008d0
        /*0fb0*/ 	.word	0x000000ff
        /*0fb4*/ 	.word	0x0002d8b8
        /*0fb8*/ 	.short	0x0100
        /*0fba*/ 	.byte	0x08
	.zero		1


	//   ....[21]....
        /*0fbc*/ 	.word	0x000008e0
        /*0fc0*/ 	.word	0x000000ff
        /*0fc4*/ 	.word	0x0002d8c8
        /*0fc8*/ 	.short	0x0100
        /*0fca*/ 	.byte	0x08
	.zero		1


	//   ....[22]....
        /*0fcc*/ 	.word	0x000034b0
        /*0fd0*/ 	.word	0x00000023
        /*0fd4*/ 	.word	0x0002d890
        /*0fd8*/ 	.short	0x010a
        /*0fda*/ 	.byte	0x3f
	.zero		1


	//   ....[23]....
        /*0fdc*/ 	.word	0x000051f0
        /*0fe0*/ 	.word	0x00000023
        /*0fe4*/ 	.word	0x0002d890
        /*0fe8*/ 	.short	0x010a
        /*0fea*/ 	.byte	0x3f
	.zero		1


	//   ....[24]....
        /*0fec*/ 	.word	0x00006b60
        /*0ff0*/ 	.word	0x00000023
        /*0ff4*/ 	.word	0x0002d890
        /*0ff8*/ 	.short	0x010a
        /*0ffa*/ 	.byte	0x3f
	.zero		1


	//   ....[25]....
        /*0ffc*/ 	.word	0x000070e0
        /*1000*/ 	.word	0x0000000b
        /*1004*/ 	.word	0x00000000
        /*1008*/ 	.short	0x0101
        /*100a*/ 	.byte	0x3f
	.zero		1


	//   ....[26]....
        /*100c*/ 	.word	0x00007120
        /*1010*/ 	.word	0x00000023
        /*1014*/ 	.word	0x0002d8b0
        /*1018*/ 	.short	0x010a
        /*101a*/ 	.byte	0x3f
	.zero		1


	//   ....[27]....
        /*101c*/ 	.word	0x00007660
        /*1020*/ 	.word	0x00000023
        /*1024*/ 	.word	0x00000000
        /*1028*/ 	.short	0x0101
        /*102a*/ 	.byte	0x3f
	.zero		1


	//   ....[28]....
        /*102c*/ 	.word	0x000080a0
        /*1030*/ 	.word	0x00000002
        /*1034*/ 	.word	0x0002d800
        /*1038*/ 	.short	0x010a
        /*103a*/ 	.byte	0x3f
	.zero		1


	//   ....[29]....
        /*103c*/ 	.word	0x000080f0
        /*1040*/ 	.word	0x00000002
        /*1044*/ 	.word	0x0002d800
        /*1048*/ 	.short	0x010a
        /*104a*/ 	.byte	0x3f
	.zero		1


	//   ....[30]....
        /*104c*/ 	.word	0x00008d50
        /*1050*/ 	.word	0x00000002
        /*1054*/ 	.word	0x0002d800
        /*1058*/ 	.short	0x010a
        /*105a*/ 	.byte	0x3f
	.zero		1


	//   ....[31]....
        /*105c*/ 	.word	0x0000ab40
        /*1060*/ 	.word	0x00000002
        /*1064*/ 	.word	0x0002d800
        /*1068*/ 	.short	0x010a
        /*106a*/ 	.byte	0x3f
	.zero		1


	//   ....[32]....
        /*106c*/ 	.word	0x0000c4c0
        /*1070*/ 	.word	0x00000008
        /*1074*/ 	.word	0x0002d830
        /*1078*/ 	.short	0x010a
        /*107a*/ 	.byte	0x3f
	.zero		1


	//   ....[33]....
        /*107c*/ 	.word	0x0000c570
        /*1080*/ 	.word	0x00000008
        /*1084*/ 	.word	0x0002d830
        /*1088*/ 	.short	0x010a
        /*108a*/ 	.byte	0x3f
	.zero		1


	//   ....[34]....
        /*108c*/ 	.word	0x0000cb60
        /*1090*/ 	.word	0x00000000
        /*1094*/ 	.word	0x00000000
        /*1098*/ 	.short	0x0101
        /*109a*/ 	.byte	0x3f
	.zero		1


	//   ....[35]....
        /*109c*/ 	.word	0x0000fb20
        /*10a0*/ 	.word	0x00000009
        /*10a4*/ 	.word	0x0002d830
        /*10a8*/ 	.short	0x010a
        /*10aa*/ 	.byte	0x3f
	.zero		1


	//   ....[36]....
        /*10ac*/ 	.word	0x0000fb70
        /*10b0*/ 	.word	0x00000009
        /*10b4*/ 	.word	0x0002d830
        /*10b8*/ 	.short	0x010a
        /*10ba*/ 	.byte	0x3f
	.zero		1


	//   ....[37]....
        /*10bc*/ 	.word	0x0000ff90
        /*10c0*/ 	.word	0x00000009
        /*10c4*/ 	.word	0x0002d850
        /*10c8*/ 	.short	0x010a
        /*10ca*/ 	.byte	0x3f
	.zero		1


	//   ....[38]....
        /*10cc*/ 	.word	0x0000ffd0
        /*10d0*/ 	.word	0x00000009
        /*10d4*/ 	.word	0x0002d850
        /*10d8*/ 	.short	0x010a
        /*10da*/ 	.byte	0x3f
	.zero		1


	//   ....[39]....
        /*10dc*/ 	.word	0x00010640
        /*10e0*/ 	.word	0x00000008
        /*10e4*/ 	.word	0x00000000
        /*10e8*/ 	.short	0x0101
        /*10ea*/ 	.byte	0x3f
	.zero		1


	//   ....[40]....
        /*10ec*/ 	.word	0x000129e0
        /*10f0*/ 	.word	0x00000012
        /*10f4*/ 	.word	0x00000000
        /*10f8*/ 	.short	0x0101
        /*10fa*/ 	.byte	0x3f
	.zero		1


	//   ....[41]....
        /*10fc*/ 	.word	0x00013400
        /*1100*/ 	.word	0x00000003
        /*1104*/ 	.word	0x0002d830
        /*1108*/ 	.short	0x010a
        /*110a*/ 	.byte	0x3f
	.zero		1


	//   ....[42]....
        /*110c*/ 	.word	0x00013450
        /*1110*/ 	.word	0x00000003
        /*1114*/ 	.word	0x0002d830
        /*1118*/ 	.short	0x010a
        /*111a*/ 	.byte	0x3f
	.zero		1


	//   ....[43]....
        /*111c*/ 	.word	0x000138a0
        /*1120*/ 	.word	0x00000003
        /*1124*/ 	.word	0x0002d850
        /*1128*/ 	.short	0x010a
        /*112a*/ 	.byte	0x3f
	.zero		1


	//   ....[44]....
        /*112c*/ 	.word	0x000138e0
        /*1130*/ 	.word	0x00000003
        /*1134*/ 	.word	0x0002d850
        /*1138*/ 	.short	0x010a
        /*113a*/ 	.byte	0x3f
	.zero		1


	//   ....[45]....
        /*113c*/ 	.word	0x00013f50
        /*1140*/ 	.word	0x00000000
        /*1144*/ 	.word	0x00000000
        /*1148*/ 	.short	0x0101
        /*114a*/ 	.byte	0x3f
	.zero		1


	//   ....[46]....
        /*114c*/ 	.word	0x00015120
        /*1150*/ 	.word	0x00000006
        /*1154*/ 	.word	0x00000000
        /*1158*/ 	.short	0x0101
        /*115a*/ 	.byte	0x3f
	.zero		1


	//   ....[47]....
        /*115c*/ 	.word	0x000158b0
        /*1160*/ 	.word	0x00000003
        /*1164*/ 	.word	0x0002d830
        /*1168*/ 	.short	0x010a
        /*116a*/ 	.byte	0x3f
	.zero		1


	//   ....[48]....
        /*116c*/ 	.word	0x00015900
        /*1170*/ 	.word	0x00000003
        /*1174*/ 	.word	0x0002d830
        /*1178*/ 	.short	0x010a
        /*117a*/ 	.byte	0x3f
	.zero		1


	//   ....[49]....
        /*117c*/ 	.word	0x00015d50
        /*1180*/ 	.word	0x00000003
        /*1184*/ 	.word	0x0002d850
        /*1188*/ 	.short	0x010a
        /*118a*/ 	.byte	0x3f
	.zero		1


	//   ....[50]....
        /*118c*/ 	.word	0x00015d90
        /*1190*/ 	.word	0x00000003
        /*1194*/ 	.word	0x0002d850
        /*1198*/ 	.short	0x010a
        /*119a*/ 	.byte	0x3f
	.zero		1


	//   ....[51]....
        /*119c*/ 	.word	0x000164b0
        /*11a0*/ 	.word	0x00000000
        /*11a4*/ 	.word	0x00000000
        /*11a8*/ 	.short	0x0101
        /*11aa*/ 	.byte	0x3f
	.zero		1


	//   ....[52]....
        /*11ac*/ 	.word	0x00018700
        /*11b0*/ 	.word	0x00000008
        /*11b4*/ 	.word	0x00000000
        /*11b8*/ 	.short	0x0101
        /*11ba*/ 	.byte	0x3f
	.zero		1


	//   ....[53]....
        /*11bc*/ 	.word	0x00018da0
        /*11c0*/ 	.word	0x0000000b
        /*11c4*/ 	.word	0x0002d850
        /*11c8*/ 	.short	0x010a
        /*11ca*/ 	.byte	0x3f
	.zero		1


	//   ....[54]....
        /*11cc*/ 	.word	0x00018e50
        /*11d0*/ 	.word	0x0000000b
        /*11d4*/ 	.word	0x0002d850
        /*11d8*/ 	.short	0x010a
        /*11da*/ 	.byte	0x3f
	.zero		1


	//   ....[55]....
        /*11dc*/ 	.word	0x00019650
        /*11e0*/ 	.word	0x00000003
        /*11e4*/ 	.word	0x00000000
        /*11e8*/ 	.short	0x0101
        /*11ea*/ 	.byte	0x3f
	.zero		1


	//   ....[56]....
        /*11ec*/ 	.word	0x0001aa30
        /*11f0*/ 	.word	0x00000000
        /*11f4*/ 	.word	0x00000000
        /*11f8*/ 	.short	0x0101
        /*11fa*/ 	.byte	0x3f
	.zero		1


	//   ....[57]....
        /*11fc*/ 	.word	0x0001cf90
        /*1200*/ 	.word	0x00000017
        /*1204*/ 	.word	0x0002d820
        /*1208*/ 	.short	0x010a
        /*120a*/ 	.byte	0x3f
	.zero		1


	//   ....[58]....
        /*120c*/ 	.word	0x0001d050
        /*1210*/ 	.word	0x00000009
        /*1214*/ 	.word	0x0002d8a0
        /*1218*/ 	.short	0x010a
        /*121a*/ 	.byte	0x3f
	.zero		1


	//   ....[59]....
        /*121c*/ 	.word	0x0001d480
        /*1220*/ 	.word	0x00000009
        /*1224*/ 	.word	0x0002d8c0
        /*1228*/ 	.short	0x010a
        /*122a*/ 	.byte	0x3f
	.zero		1


	//   ....[60]....
        /*122c*/ 	.word	0x0001d9e0
        /*1230*/ 	.word	0x00000008
        /*1234*/ 	.word	0x0002d8a0
        /*1238*/ 	.short	0x010a
        /*123a*/ 	.byte	0x3f
	.zero		1


	//   ....[61]....
        /*123c*/ 	.word	0x0001de00
        /*1240*/ 	.word	0x00000008
        /*1244*/ 	.word	0x0002d8c0
        /*1248*/ 	.short	0x010a
        /*124a*/ 	.byte	0x3f
	.zero		1


	//   ....[62]....
        /*124c*/ 	.word	0x0001f1a0
        /*1250*/ 	.word	0x00000000
        /*1254*/ 	.word	0x0002d840
        /*1258*/ 	.short	0x010a
        /*125a*/ 	.byte	0x3f
	.zero		1


	//   ....[63]....
        /*125c*/ 	.word	0x0001f720
        /*1260*/ 	.word	0x00000000
        /*1264*/ 	.word	0x0002d830
        /*1268*/ 	.short	0x0107
        /*126a*/ 	.byte	0x3f
	.zero		1


	//   ....[64]....
        /*126c*/ 	.word	0x0001f7f0
        /*1270*/ 	.word	0x00000000
        /*1274*/ 	.word	0x0002d830
        /*1278*/ 	.short	0x0101
        /*127a*/ 	.byte	0x3f
	.zero		1


	//   ....[65]....
        /*127c*/ 	.word	0x00020410
        /*1280*/ 	.word	0x00000017
        /*1284*/ 	.word	0x0002d800
        /*1288*/ 	.short	0x0107
        /*128a*/ 	.byte	0x3f
	.zero		1


	//   ....[66]....
        /*128c*/ 	.word	0x00020500
        /*1290*/ 	.word	0x00000017
        /*1294*/ 	.word	0x0002d800
        /*1298*/ 	.short	0x0101
        /*129a*/ 	.byte	0x3f
	.zero		1


	//   ....[67]....
        /*129c*/ 	.word	0x00020520
        /*12a0*/ 	.word	0x00000017
        /*12a4*/ 	.word	0x0002d820
        /*12a8*/ 	.short	0x010a
        /*12aa*/ 	.byte	0x3f
	.zero		1


	//   ....[68]....
        /*12ac*/ 	.word	0x00020940
        /*12b0*/ 	.word	0x00000005
        /*12b4*/ 	.word	0x0002d840
        /*12b8*/ 	.short	0x010a
        /*12ba*/ 	.byte	0x3f
	.zero		1


	//   ....[69]....
        /*12bc*/ 	.word	0x00020d80
        /*12c0*/ 	.word	0x00000005
        /*12c4*/ 	.word	0x0002d830
        /*12c8*/ 	.short	0x0107
        /*12ca*/ 	.byte	0x3f
	.zero		1


	//   ....[70]....
        /*12cc*/ 	.word	0x00020e40
        /*12d0*/ 	.word	0x00000005
        /*12d4*/ 	.word	0x0002d830
        /*12d8*/ 	.short	0x0101
        /*12da*/ 	.byte	0x3f
	.zero		1


	//   ....[71]....
        /*12dc*/ 	.word	0x00020ea0
        /*12e0*/ 	.word	0x00000005
        /*12e4*/ 	.word	0x0002d860
        /*12e8*/ 	.short	0x010a
        /*12ea*/ 	.byte	0x3f
	.zero		1


	//   ....[72]....
        /*12ec*/ 	.word	0x00021380
        /*12f0*/ 	.word	0x00000005
        /*12f4*/ 	.word	0x0002d850
        /*12f8*/ 	.short	0x0107
        /*12fa*/ 	.byte	0x3f
	.zero		1


	//   ....[73]....
        /*12fc*/ 	.word	0x00021470
        /*1300*/ 	.word	0x00000005
        /*1304*/ 	.word	0x0002d850
        /*1308*/ 	.short	0x0101
        /*130a*/ 	.byte	0x3f
	.zero		1


	//   ....[74]....
        /*130c*/ 	.word	0x000216a0
        /*1310*/ 	.word	0x00000000
        /*1314*/ 	.word	0x0002d860
        /*1318*/ 	.short	0x010a
        /*131a*/ 	.byte	0x3f
	.zero		1


	//   ....[75]....
        /*131c*/ 	.word	0x00021ad0
        /*1320*/ 	.word	0x00000000
        /*1324*/ 	.word	0x0002d850
        /*1328*/ 	.short	0x0107
        /*132a*/ 	.byte	0x3f
	.zero		1


	//   ....[76]....
        /*132c*/ 	.word	0x00021bb0
        /*1330*/ 	.word	0x00000000
        /*1334*/ 	.word	0x0002d850
        /*1338*/ 	.short	0x0101
        /*133a*/ 	.byte	0x3f
	.zero		1


	//   ....[77]....
        /*133c*/ 	.word	0x000228e0
        /*1340*/ 	.word	0x00000005
        /*1344*/ 	.word	0x0002d820
        /*1348*/ 	.short	0x010a
        /*134a*/ 	.byte	0x3f
	.zero		1


	//   ....[78]....
        /*134c*/ 	.word	0x00022a80
        /*1350*/ 	.word	0x00000003
        /*1354*/ 	.word	0x0002d840
        /*1358*/ 	.short	0x010a
        /*135a*/ 	.byte	0x3f
	.zero		1


	//   ....[79]....
        /*135c*/ 	.word	0x00022b10
        /*1360*/ 	.word	0x00000019
        /*1364*/ 	.word	0x0002d840
        /*1368*/ 	.short	0x010a
        /*136a*/ 	.byte	0x3f
	.zero		1


	//   ....[80]....
        /*136c*/ 	.word	0x00022b50
        /*1370*/ 	.word	0x00000003
        /*1374*/ 	.word	0x0002d860
        /*1378*/ 	.short	0x010a
        /*137a*/ 	.byte	0x3f
	.zero		1


	//   ....[81]....
        /*137c*/ 	.word	0x00022b90
        /*1380*/ 	.word	0x00000019
        /*1384*/ 	.word	0x0002d860
        /*1388*/ 	.short	0x010a
        /*138a*/ 	.byte	0x3f
	.zero		1


	//   ....[82]....
        /*138c*/ 	.word	0x00022bf0
        /*1390*/ 	.word	0x00000023
        /*1394*/ 	.word	0x0002d890
        /*1398*/ 	.short	0x010a
        /*139a*/ 	.byte	0x3f
	.zero		1


	//   ....[83]....
        /*139c*/ 	.word	0x00022d70
        /*13a0*/ 	.word	0x00000023
        /*13a4*/ 	.word	0x0002d890
        /*13a8*/ 	.short	0x010a
        /*13aa*/ 	.byte	0x3f
	.zero		1


	//   ....[84]....
        /*13ac*/ 	.word	0x00022ef0
        /*13b0*/ 	.word	0x00000023
        /*13b4*/ 	.word	0x0002d890
        /*13b8*/ 	.short	0x010a
        /*13ba*/ 	.byte	0x3f
	.zero		1


	//   ....[85]....
        /*13bc*/ 	.word	0x00023060
        /*13c0*/ 	.word	0x00000023
        /*13c4*/ 	.word	0x0002d8b0
        /*13c8*/ 	.short	0x010a
        /*13ca*/ 	.byte	0x3f
	.zero		1


	//   ....[86]....
        /*13cc*/ 	.word	0x00023360
        /*13d0*/ 	.word	0x00000002
        /*13d4*/ 	.word	0x0002d800
        /*13d8*/ 	.short	0x010a
        /*13da*/ 	.byte	0x3f
	.zero		1


	//   ....[87]....
        /*13dc*/ 	.word	0x00023570
        /*13e0*/ 	.word	0x00000002
        /*13e4*/ 	.word	0x0002d800
        /*13e8*/ 	.short	0x010a
        /*13ea*/ 	.byte	0x3f
	.zero		1


	//   ....[88]....
        /*13ec*/ 	.word	0x000235c0
        /*13f0*/ 	.word	0x00000008
        /*13f4*/ 	.word	0x0002d830
        /*13f8*/ 	.short	0x010a
        /*13fa*/ 	.byte	0x3f
	.zero		1


	//   ....[89]....
        /*13fc*/ 	.word	0x00023610
        /*1400*/ 	.word	0x00000009
        /*1404*/ 	.word	0x0002d830
        /*1408*/ 	.short	0x010a
        /*140a*/ 	.byte	0x3f
	.zero		1


	//   ....[90]....
        /*140c*/ 	.word	0x00023660
        /*1410*/ 	.word	0x00000009
        /*1414*/ 	.word	0x0002d850
        /*1418*/ 	.short	0x010a
        /*141a*/ 	.byte	0x3f
	.zero		1


	//   ....[91]....
        /*141c*/ 	.word	0x000236b0
        /*1420*/ 	.word	0x00000003
        /*1424*/ 	.word	0x0002d830
        /*1428*/ 	.short	0x010a
        /*142a*/ 	.byte	0x3f
	.zero		1


	//   ....[92]....
        /*142c*/ 	.word	0x00023700
        /*1430*/ 	.word	0x00000003
        /*1434*/ 	.word	0x0002d850
        /*1438*/ 	.short	0x010a
        /*143a*/ 	.byte	0x3f
	.zero		1


	//   ....[93]....
        /*143c*/ 	.word	0x00023750
        /*1440*/ 	.word	0x00000003
        /*1444*/ 	.word	0x0002d830
        /*1448*/ 	.short	0x010a
        /*144a*/ 	.byte	0x3f
	.zero		1


	//   ....[94]....
        /*144c*/ 	.word	0x000237a0
        /*1450*/ 	.word	0x00000003
        /*1454*/ 	.word	0x0002d850
        /*1458*/ 	.short	0x010a
        /*145a*/ 	.byte	0x3f
	.zero		1


	//   ....[95]....
        /*145c*/ 	.word	0x000237f0
        /*1460*/ 	.word	0x0000000b
        /*1464*/ 	.word	0x0002d850
        /*1468*/ 	.short	0x010a
        /*146a*/ 	.byte	0x3f
	.zero		1


	//   ....[96]....
        /*146c*/ 	.word	0x00023b80
        /*1470*/ 	.word	0x00000017
        /*1474*/ 	.word	0x0002d820
        /*1478*/ 	.short	0x010a
        /*147a*/ 	.byte	0x3f
	.zero		1


	//   ....[97]....
        /*147c*/ 	.word	0x00023bd0
        /*1480*/ 	.word	0x00000009
        /*1484*/ 	.word	0x0002d8a0
        /*1488*/ 	.short	0x010a
        /*148a*/ 	.byte	0x3f
	.zero		1


	//   ....[98]....
        /*148c*/ 	.word	0x00023c20
        /*1490*/ 	.word	0x00000009
        /*1494*/ 	.word	0x0002d8c0
        /*1498*/ 	.short	0x010a
        /*149a*/ 	.byte	0x3f
	.zero		1


	//   ....[99]....
        /*149c*/ 	.word	0x00023c70
        /*14a0*/ 	.word	0x00000008
        /*14a4*/ 	.word	0x0002d8a0
        /*14a8*/ 	.short	0x010a
        /*14aa*/ 	.byte	0x3f
	.zero		1


	//   ....[100]....
        /*14ac*/ 	.word	0x00023cc0
        /*14b0*/ 	.word	0x00000008
        /*14b4*/ 	.word	0x0002d8c0
        /*14b8*/ 	.short	0x010a
        /*14ba*/ 	.byte	0x3f
	.zero		1


	//   ....[101]....
        /*14bc*/ 	.word	0x00023de0
        /*14c0*/ 	.word	0x00000000
        /*14c4*/ 	.word	0x0002d840
        /*14c8*/ 	.short	0x010a
        /*14ca*/ 	.byte	0x3f
	.zero		1


	//   ....[102]....
        /*14cc*/ 	.word	0x00024c20
        /*14d0*/ 	.word	0x00000017
        /*14d4*/ 	.word	0x0002d820
        /*14d8*/ 	.short	0x010a
        /*14da*/ 	.byte	0x3f
	.zero		1


	//   ....[103]....
        /*14dc*/ 	.word	0x00024c70
        /*14e0*/ 	.word	0x00000005
        /*14e4*/ 	.word	0x0002d840
        /*14e8*/ 	.short	0x010a
        /*14ea*/ 	.byte	0x3f
	.zero		1


	//   ....[104]....
        /*14ec*/ 	.word	0x00025210
        /*14f0*/ 	.word	0x00000005
        /*14f4*/ 	.word	0x0002d860
        /*14f8*/ 	.short	0x010a
        /*14fa*/ 	.byte	0x3f
	.zero		1


	//   ....[105]....
        /*14fc*/ 	.word	0x000257f0
        /*1500*/ 	.word	0x00000000
        /*1504*/ 	.word	0x0002d860
        /*1508*/ 	.short	0x010a
        /*150a*/ 	.byte	0x3f
	.zero		1


	//   ....[106]....
        /*150c*/ 	.word	0x00026740
        /*1510*/ 	.word	0x00000005
        /*1514*/ 	.word	0x0002d820
        /*1518*/ 	.short	0x010a
        /*151a*/ 	.byte	0x3f
	.zero		1


	//   ....[107]....
        /*151c*/ 	.word	0x000268e0
        /*1520*/ 	.word	0x00000003
        /*1524*/ 	.word	0x0002d840
        /*1528*/ 	.short	0x010a
        /*152a*/ 	.byte	0x3f
	.zero		1


	//   ....[108]....
        /*152c*/ 	.word	0x00026930
        /*1530*/ 	.word	0x00000019
        /*1534*/ 	.word	0x0002d840
        /*1538*/ 	.short	0x010a
        /*153a*/ 	.byte	0x3f
	.zero		1


	//   ....[109]....
        /*153c*/ 	.word	0x00026980
        /*1540*/ 	.word	0x00000003
        /*1544*/ 	.word	0x0002d860
        /*1548*/ 	.short	0x010a
        /*154a*/ 	.byte	0x3f
	.zero		1


	//----- nvinfo : EIATTR_NUM_MBARRIERS
	.align		4
.L_237:
        /*154c*/ 	.byte	0x03, 0x38
        /*154e*/ 	.short	0x0016


	//----- nvinfo : EIATTR_EXIT_INSTR_OFFSETS
	.align		4
        /*1550*/ 	.byte	0x04, 0x1c
        /*1552*/ 	.short	(.L_239 - .L_238)


	//   ....[0]....
.L_238:
        /*1554*/ 	.word	0x00022be0


	//----- nvinfo : EIATTR_MAX_THREADS
	.align		4
.L_239:
        /*1558*/ 	.byte	0x04, 0x05
        /*155a*/ 	.short	(.L_241 - .L_240)
.L_240:
        /*155c*/ 	.word	0x00000200
        /*1560*/ 	.word	0x00000001
        /*1564*/ 	.word	0x00000001


	//----- nvinfo : EIATTR_CRS_STACK_SIZE
	.align		4
.L_241:
        /*1568*/ 	.byte	0x04, 0x1e
        /*156a*/ 	.short	(.L_243 - .L_242)
.L_242:
        /*156c*/ 	.word	0x00000000


	//----- nvinfo : EIATTR_CBANK_PARAM_SIZE
	.align		4
.L_243:
        /*1570*/ 	.byte	0x03, 0x19
        /*1572*/ 	.short	0x0af0


	//----- nvinfo : EIATTR_PARAM_CBANK
	.align		4
        /*1574*/ 	.byte	0x04, 0x0a
        /*1576*/ 	.short	(.L_245 - .L_244)
	.align		4
.L_244:
        /*1578*/ 	.word	index@(.nv.constant0._ZN7cutlass13device_kernelIN5flash11enable_sm90INS1_16FlashAttnFwdSm90INS1_25CollectiveMainloopFwdSm90ILi2EN4cute5tupleIJNS5_1CILi1EEES8_S8_EEENS6_IJNS7_ILi192EEENS7_ILi128EEENS7_ILi96EEEEEELi96ENS_10bfloat16_tEfNS_4arch4Sm90ELb0ELb1ELb0ELb1ELb1ELb1ELb0ELb0ELb1ELb1ELb0ELb0EEENS1_21CollectiveEpilogueFwdINS6_IJSA_SC_SB_EEES9_SE_SG_Li384ELb1ELb1ELb0ELb0EEENS1_36VarlenDynamicPersistentTileSchedulerILi192ELi128ELi384ELi128ELb0ELb1ELb1ELb1ELb0ELb1EEEEEEEEEvNT_6ParamsE)
        /*157c*/ 	.short	0x0210
        /*157e*/ 	.short	0x0af0


	//----- nvinfo : EIATTR_SW_WAR
	.align		4
.L_245:
        /*1580*/ 	.byte	0x04, 0x36
        /*1582*/ 	.short	(.L_247 - .L_246)
.L_246:
        /*1584*/ 	.word	0x00000008
.L_247:


//--------------------- .nv.info._ZN7cutlass13device_kernelIN5flash11enable_sm90INS1_16FlashAttnFwdSm90INS1_25CollectiveMainloopFwdSm90ILi2EN4cute5tupleIJNS5_1CILi1EEES8_S8_EEENS6_IJNS7_ILi192EEENS7_ILi128EEENS7_ILi96EEEEEELi96ENS_10bfloat16_tEfNS_4arch4Sm90ELb1ELb0ELb0ELb0ELb1ELb0ELb0ELb0ELb1ELb1ELb0ELb0EEENS1_21CollectiveEpilogueFwdINS6_IJSA_SC_SB_EEES9_SE_SG_Li384ELb0ELb1ELb0ELb0EEENS1_30DynamicPersistentTileSchedulerILi384ELi128ELb0ELb1ELb1EEEEEEEEEvNT_6ParamsE --------------------------
	.section	.nv.info._ZN7cutlass13device_kernelIN5flash11enable_sm90INS1_16FlashAttnFwdSm90INS1_25CollectiveMainloopFwdSm90ILi2EN4cute5tupleIJNS5_1CILi1EEES8_S8_EEENS6_IJNS7_ILi192EEENS7_ILi128EEENS7_ILi96EEEEEELi96ENS_10bfloat16_tEfNS_4arch4Sm90ELb1ELb0ELb0ELb0ELb1ELb0ELb0ELb0ELb1ELb1ELb0ELb0EEENS1_21CollectiveEpilogueFwdINS6_IJSA_SC_SB_EEES9_SE_SG_Li384ELb0ELb1ELb0ELb0EEENS1_30DynamicPersistentTileSchedulerILi384ELi128ELb0ELb1ELb1EEEEEEEEEvNT_6ParamsE,"",@"SHT_CUDA_INFO"
	.sectionflags	@""
	.align	4


	//----- nvinfo : EIATTR_CUDA_API_VERSION
	.align		4
        /*0000*/ 	.byte	0x04, 0x37
        /*0002*/ 	.short	(.L_249 - .L_248)
.L_248:
        /*0004*/ 	.word	0x00000082


	//----- nvinfo : EIATTR_KPARAM_INFO
	.align		4
.L_249:
        /*0008*/ 	.byte	0x04, 0x17
        /*000a*/ 	.short	(.L_251 - .L_250)
.L_250:
        /*000c*/ 	.word	0x00000000
        /*0010*/ 	.short	0x0000
        /*0012*/ 	.short	0x0070
        /*0014*/ 	.byte	0x00, 0xf0, 0x01, 0x2a


	//----- nvinfo : EIATTR_SPARSE_MMA_MASK
	.align		4
.L_251:
        /*0018*/ 	.byte	0x03, 0x50
        /*001a*/ 	.short	0x0000


	//----- nvinfo : EIATTR_MAXREG_COUNT
	.align		4
        /*001c*/ 	.byte	0x03, 0x1b
        /*001e*/ 	.short	0x0080


	//----- nvinfo : EIATTR_NUM_BARRIERS
	.align		4
        /*0020*/ 	.byte	0x02, 0x4c
        /*0022*/ 	.byte	0x10
	.zero		1


	//----- nvinfo : EIATTR_EXTERNS
	.align		4
        /*0024*/ 	.byte	0x04, 0x0f
        /*0026*/ 	.short	(.L_253 - .L_252)


	//   ....[0]....
	.align		4
.L_252:
        /*0028*/ 	.word	index@(__assertfail)


	//----- nvinfo : EIATTR_ANNOTATIONS
	.align		4
.L_253:
        /*002c*/ 	.byte	0x04, 0x55
        /*002e*/ 	.short	(.L_255 - .L_254)


	//   ....[0]....
.L_254:
        /* <DEDUP_REMOVED lines=12> */


	//----- nvinfo : EIATTR_MERCURY_ISA_VERSION
	.align		4
.L_255:
        /*00d8*/ 	.byte	0x03, 0x5f
        /*00da*/ 	.short	0x0101


	//----- nvinfo : EIATTR_INT_WARP_WIDE_INSTR_OFFSETS
	.align		4
        /*00dc*/ 	.byte	0x04, 0x31
        /*00de*/ 	.short	(.L_257 - .L_256)


	//   ....[0]....
.L_256:
        /*00e0*/ 	.word	0x000000c0


	//   ....[1]....
        /*00e4*/ 	.word	0x000000d0


	//   ....[2]....
        /*00e8*/ 	.word	0x00000170


	//   ....[3]....
        /*00ec*/ 	.word	0x0000b280


	//   ....[4]....
        /*00f0*/ 	.word	0x0000b310


	//   ....[5]....
        /*00f4*/ 	.word	0x0000dec0


	//   ....[6]....
        /*00f8*/ 	.word	0x0000df50


	//----- nvinfo : EIATTR_COOP_GROUP_MASK_REGIDS
	.align		4
.L_257:
        /*00fc*/ 	.byte	0x04, 0x29
        /*00fe*/ 	.short	(.L_259 - .L_258)


	//   ....[0]....
.L_258:
        /*0100*/ 	.word	0xffffffff


	//   ....[1]....
        /*0104*/ 	.word	0xffffffff


	//   ....[2]....
        /*0108*/ 	.word	0xffffffff


	//   ....[3]....
        /*010c*/ 	.word	0xffffffff


	//   ....[4]....
        /*0110*/ 	.word	0xffffffff


	//   ....[5]....
        /*0114*/ 	.word	0xffffffff


	//   ....[6]....
        /*0118*/ 	.word	0xffffffff


	//   ....[7]....
        /*011c*/ 	.word	0xffffffff


	//   ....[8]....
        /*0120*/ 	.word	0xffffffff


	//   ....[9]....
        /*0124*/ 	.word	0xffffffff


	//   ....[10]....
        /*0128*/ 	.word	0xffffffff


	//   ....[11]....
        /*012c*/ 	.word	0xffffffff


	//   ....[12]....
        /*0130*/ 	.word	0xffffffff


	//   ....[13]....
        /*0134*/ 	.word	0xffffffff


	//   ....[14]....
        /*0138*/ 	.word	0xffffffff


	//   ....[15]....
        /*013c*/ 	.word	0xffffffff


	//   ....[16]....
        /*0140*/ 	.word	0xffffffff


	//   ....[17]....
        /*0144*/ 	.word	0xffffffff


	//   ....[18]....
        /*0148*/ 	.word	0xffffffff


	//   ....[19]....
        /*014c*/ 	.word	0xffffffff


	//   ....[20]....
        /*0150*/ 	.word	0xffffffff


	//   ....[21]....
        /*0154*/ 	.word	0xffffffff


	//   ....[22]....
        /*0158*/ 	.word	0xffffffff


	//   ....[23]....
        /*015c*/ 	.word	0xffffffff


	//   ....[24]....
        /*0160*/ 	.word	0xffffffff


	//   ....[25]....
        /*0164*/ 	.word	0xffffffff


	//   ....[26]....
        /*0168*/ 	.word	0xffffffff


	//   ....[27]....
        /*016c*/ 	.word	0xffffffff


	//   ....[28]....
        /*0170*/ 	.word	0xffffffff


	//   ....[29]....
        /*0174*/ 	.word	0xffffffff


	//   ....[30]....
        /*0178*/ 	.word	0xffffffff


	//   ....[31]....
        /*017c*/ 	.word	0xffffffff


	//   ....[32]....
        /*0180*/ 	.word	0xffffffff


	//   ....[33]....
        /*0184*/ 	.word	0xffffffff


	//   ....[34]....
        /*0188*/ 	.word	0xffffffff


	//   ....[35]....
        /*018c*/ 	.word	0xffffffff


	//   ....[36]....
        /*0190*/ 	.word	0xffffffff


	//   ....[37]....
        /*0194*/ 	.word	0xffffffff


	//   ....[38]....
        /*0198*/ 	.word	0xffffffff


	//   ....[39]....
        /*019c*/ 	.word	0xffffffff


	//   ....[40]....
        /*01a0*/ 	.word	0xffffffff


	//   ....[41]....
        /*01a4*/ 	.word	0xffffffff


	//   ....[42]....
        /*01a8*/ 	.word	0xffffffff


	//   ....[43]....
        /*01ac*/ 	.word	0xffffffff


	//   ....[44]....
        /*01b0*/ 	.word	0xffffffff


	//   ....[45]....
        /*01b4*/ 	.word	0xffffffff


	//   ....[46]....
        /*01b8*/ 	.word	0xffffffff


	//   ....[47]....
        /*01bc*/ 	.word	0xffffffff


	//   ....[48]....
        /*01c0*/ 	.word	0xffffffff


	//   ....[49]....
        /*01c4*/ 	.word	0xffffffff


	//   ....[50]....
        /*01c8*/ 	.word	0xffffffff


	//   ....[51]....
        /*01cc*/ 	.word	0xffffffff


	//   ....[52]....
        /*01d0*/ 	.word	0xffffffff


	//   ....[53]....
        /*01d4*/ 	.word	0xffffffff


	//   ....[54]....
        /*01d8*/ 	.word	0xffffffff


	//   ....[55]....
        /*01dc*/ 	.word	0xffffffff


	//   ....[56]....
        /*01e0*/ 	.word	0xffffffff


	//   ....[57]....
        /*01e4*/ 	.word	0xffffffff


	//   ....[58]....
        /*01e8*/ 	.word	0xffffffff


	//   ....[59]....
        /*01ec*/ 	.word	0xffffffff


	//   ....[60]....
        /*01f0*/ 	.word	0xffffffff


	//   ....[61]....
        /*01f4*/ 	.word	0xffffffff


	//   ....[62]....
        /*01f8*/ 	.word	0xffffffff


	//   ....[63]....
        /*01fc*/ 	.word	0xffffffff


	//   ....[64]....
        /*0200*/ 	.word	0xffffffff


	//   ....[65]....
        /*0204*/ 	.word	0xffffffff


	//   ....[66]....
        /*0208*/ 	.word	0xffffffff


	//   ....[67]....
        /*020c*/ 	.word	0xffffffff


	//   ....[68]....
        /*0210*/ 	.word	0xffffffff


	//   ....[69]....
        /*0214*/ 	.word	0xffffffff


	//   ....[70]....
        /*0218*/ 	.word	0xffffffff


	//   ....[71]....
        /*021c*/ 	.word	0xffffffff


	//   ....[72]....
        /*0220*/ 	.word	0xffffffff


	//   ....[73]....
        /*0224*/ 	.word	0xffffffff


	//   ....[74]....
        /*0228*/ 	.word	0xffffffff


	//   ....[75]....
        /*022c*/ 	.word	0xffffffff


	//   ....[76]....
        /*0230*/ 	.word	0xffffffff


	//   ....[77]....
        /*0234*/ 	.word	0xffffffff


	//   ....[78]....
        /*0238*/ 	.word	0xffffffff


	//   ....[79]....
        /*023c*/ 	.word	0xffffffff


	//   ....[80]....
        /*0240*/ 	.word	0xffffffff


	//   ....[81]....
        /*0244*/ 	.word	0xffffffff


	//   ....[82]....
        /*0248*/ 	.word	0xffffffff


	//   ....[83]....
        /*024c*/ 	.word	0xffffffff


	//   ....[84]....
        /*0250*/ 	.word	0xffffffff


	//   ....[85]....
        /*0254*/ 	.word	0xffffffff


	//   ....[86]....
        /*0258*/ 	.word	0xffffffff


	//   ....[87]....
        /*025c*/ 	.word	0xffffffff


	//   ....[88]....
        /*0260*/ 	.word	0xffffffff


	//   ....[89]....
        /*0264*/ 	.word	0x0500000f


	//   ....[90]....
        /*0268*/ 	.word	0x0500000f


	//   ....[91]....
        /*026c*/ 	.word	0x0500000f


	//   ....[92]....
        /*0270*/ 	.word	0x0500000f


	//   ....[93]....
        /*0274*/ 	.word	0x0500000f


	//   ....[94]....
        /*0278*/ 	.word	0x0500000f


	//   ....[95]....
        /*027c*/ 	.word	0x0500000f


	//   ....[96]....
        /*0280*/ 	.word	0x0500000f


	//   ....[97]....
        /*0284*/ 	.word	0x0500000f


	//   ....[98]....
        /*0288*/ 	.word	0x0500000f


	//   ....[99]....
        /*028c*/ 	.word	0x0500000f


	//   ....[100]....
        /*0290*/ 	.word	0x0500000f


	//   ....[101]....
        /*0294*/ 	.word	0x0500000f


	//   ....[102]....
        /*0298*/ 	.word	0x0500000f


	//   ....[103]....
        /*029c*/ 	.word	0x0500000f


	//   ....[104]....
        /*02a0*/ 	.word	0x0500000f


	//   ....[105]....
        /*02a4*/ 	.word	0x0500000f


	//   ....[106]....
        /*02a8*/ 	.word	0x0500000f


	//   ....[107]....
        /*02ac*/ 	.word	0x0500000f


	//   ....[108]....
        /*02b0*/ 	.word	0x0500000f


	//   ....[109]....
        /*02b4*/ 	.word	0x0500000f


	//   ....[110]....
        /*02b8*/ 	.word	0x0500000f


	//   ....[111]....
        /*02bc*/ 	.word	0x0500000f


	//   ....[112]....
        /*02c0*/ 	.word	0x0500000f


	//   ....[113]....
        /*02c4*/ 	.word	0x0500000f


	//   ....[114]....
        /*02c8*/ 	.word	0x0500000f


	//   ....[115]....
        /*02cc*/ 	.word	0x0500000f


	//   ....[116]....
        /*02d0*/ 	.word	0x0500000f


	//   ....[117]....
        /*02d4*/ 	.word	0x0500000f


	//   ....[118]....
        /*02d8*/ 	.word	0x0500000f


	//   ....[119]....
        /*02dc*/ 	.word	0x0500000f


	//   ....[120]....
        /*02e0*/ 	.word	0x0500000f


	//   ....[121]....
        /*02e4*/ 	.word	0x0500000f


	//   ....[122]....
        /*02e8*/ 	.word	0x0500000f


	//   ....[123]....
        /*02ec*/ 	.word	0x0500000f


	//   ....[124]....
        /*02f0*/ 	.word	0x0500000f


	//   ....[125]....
        /*02f4*/ 	.word	0x0500000f


	//   ....[126]....
        /*02f8*/ 	.word	0x0500000f


	//   ....[127]....
        /*02fc*/ 	.word	0x0500000f


	//   ....[128]....
        /*0300*/ 	.word	0x0500000f


	//   ....[129]....
        /*0304*/ 	.word	0x0500000f


	//   ....[130]....
        /*0308*/ 	.word	0x0500000f


	//   ....[131]....
        /*030c*/ 	.word	0x0500000f


	//   ....[132]....
        /*0310*/ 	.word	0x0500000f


	//   ....[133]....
        /*0314*/ 	.word	0x0500000f


	//   ....[134]....
        /*0318*/ 	.word	0x0500000f


	//   ....[135]....
        /*031c*/ 	.word	0x0500000f


	//----- nvinfo : EIATTR_COOP_GROUP_INSTR_OFFSETS
	.align		4
.L_259:
        /*0320*/ 	.byte	0x04, 0x28
        /*0322*/ 	.short	(.L_261 - .L_260)


	//   ....[0]....
.L_260:
        /*0324*/ 	.word	0x00000080


	//   ....[1]....
        /*0328*/ 	.word	0x00000090


	//   ....[2]....
        /*032c*/ 	.word	0x000002d0


	//   ....[3]....
        /*0330*/ 	.word	0x00000430


	//   ....[4]....
        /*0334*/ 	.word	0x00000550


	//   ....[5]....
        /*0338*/ 	.word	0x000006b0


	//   ....[6]....
        /*033c*/ 	.word	0x000014e0


	//   ....[7]....
        /*0340*/ 	.word	0x00001d10


	//   ....[8]....
        /*0344*/ 	.word	0x00001d50


	//   ....[9]....
        /*0348*/ 	.word	0x00002570


	//   ....[10]....
        /*034c*/ 	.word	0x00002640


	//   ....[11]....
        /*0350*/ 	.word	0x00002e90


	//   ....[12]....
        /*0354*/ 	.word	0x00002f00


	//   ....[13]....
        /*0358*/ 	.word	0x00003ae0


	//   ....[14]....
        /*035c*/ 	.word	0x000044d0


	//   ....[15]....
        /*0360*/ 	.word	0x00004520


	//   ....[16]....
        /*0364*/ 	.word	0x00004b90


	//   ....[17]....
        /*0368*/ 	.word	0x00004c90


	//   ....[18]....
        /*036c*/ 	.word	0x00005480


	//   ....[19]....
        /*0370*/ 	.word	0x00005520


	//   ....[20]....
        /*0374*/ 	.word	0x00006590


	//   ....[21]....
        /*0378*/ 	.word	0x00007310


	//   ....[22]....
        /*037c*/ 	.word	0x00007320


	//   ....[23]....
        /*0380*/ 	.word	0x00007350


	//   ....[24]....
        /*0384*/ 	.word	0x00007360


	//   ....[25]....
        /*0388*/ 	.word	0x000086c0


	//   ....[26]....
        /*038c*/ 	.word	0x000087d0


	//   ....[27]....
        /*0390*/ 	.word	0x00008830


	//   ....[28]....
        /*0394*/ 	.word	0x00008900


	//   ....[29]....
        /*0398*/ 	.word	0x00008930


	//   ....[30]....
        /*039c*/ 	.word	0x00009870


	//   ....[31]....
        /*03a0*/ 	.word	0x000098a0


	//   ....[32]....
        /*03a4*/ 	.word	0x000098d0


	//   ....[33]....
        /*03a8*/ 	.word	0x00009900


	//   ....[34]....
        /*03ac*/ 	.word	0x00009e10


	//   ....[35]....
        /*03b0*/ 	.word	0x00009e30


	//   ....[36]....
        /*03b4*/ 	.word	0x00009f40


	//   ....[37]....
        /*03b8*/ 	.word	0x00009f60


	//   ....[38]....
        /*03bc*/ 	.word	0x0000a600


	//   ....[39]....
        /*03c0*/ 	.word	0x0000a610


	//   ....[40]....
        /*03c4*/ 	.word	0x0000a710


	//   ....[41]....
        /*03c8*/ 	.word	0x0000a730


	//   ....[42]....
        /*03cc*/ 	.word	0x0000a8f0


	//   ....[43]....
        /*03d0*/ 	.word	0x0000beb0


	//   ....[44]....
        /*03d4*/ 	.word	0x0000bed0


	//   ....[45]....
        /*03d8*/ 	.word	0x0000bee0


	//   ....[46]....
        /*03dc*/ 	.word	0x0000bf80


	//   ....[47]....
        /*03e0*/ 	.word	0x0000bfa0


	//   ....[48]....
        /*03e4*/ 	.word	0x0000c040


	//   ....[49]....
        /*03e8*/ 	.word	0x0000c060


	//   ....[50]....
        /*03ec*/ 	.word	0x0000c070


	//   ....[51]....
        /*03f0*/ 	.word	0x0000c920


	//   ....[52]....
        /*03f4*/ 	.word	0x0000c940


	//   ....[53]....
        /*03f8*/ 	.word	0x0000c960


	//   ....[54]....
        /*03fc*/ 	.word	0x0000ca30


	//   ....[55]....
        /*0400*/ 	.word	0x0000ca40


	//   ....[56]....
        /*0404*/ 	.word	0x0000cae0


	//   ....[57]....
        /*0408*/ 	.word	0x0000caf0


	//   ....[58]....
        /*040c*/ 	.word	0x0000cb00


	//   ....[59]....
        /*0410*/ 	.word	0x0000cb10


	//   ....[60]....
        /*0414*/ 	.word	0x0000cbd0


	//   ....[61]....
        /*0418*/ 	.word	0x0000cbf0


	//   ....[62]....
        /*041c*/ 	.word	0x0000cc50


	//   ....[63]....
        /*0420*/ 	.word	0x0000d490


	//   ....[64]....
        /*0424*/ 	.word	0x0000d4a0


	//   ....[65]....
        /*0428*/ 	.word	0x0000d4c0


	//   ....[66]....
        /*042c*/ 	.word	0x0000d540


	//   ....[67]....
        /*0430*/ 	.word	0x0000d550


	//   ....[68]....
        /*0434*/ 	.word	0x0000d5b0


	//   ....[69]....
        /*0438*/ 	.word	0x0000d5e0


	//   ....[70]....
        /*043c*/ 	.word	0x0000d620


	//   ....[71]....
        /*0440*/ 	.word	0x0000d920


	//   ....[72]....
        /*0444*/ 	.word	0x0000d940


	//   ....[73]....
        /*0448*/ 	.word	0x0000d9e0


	//   ....[74]....
        /*044c*/ 	.word	0x0000d9f0


	//   ....[75]....
        /*0450*/ 	.word	0x0000da80


	//   ....[76]....
        /*0454*/ 	.word	0x0000da90


	//   ....[77]....
        /*0458*/ 	.word	0x0000daa0


	//   ....[78]....
        /*045c*/ 	.word	0x0000db30


	//   ....[79]....
        /*0460*/ 	.word	0x0000e150


	//   ....[80]....
        /*0464*/ 	.word	0x0000e160


	//   ....[81]....
        /*0468*/ 	.word	0x0000e1b0


	//   ....[82]....
        /*046c*/ 	.word	0x0000e1f0


	//   ....[83]....
        /*0470*/ 	.word	0x0000e250


	//   ....[84]....
        /*0474*/ 	.word	0x0000e270


	//   ....[85]....
        /*0478*/ 	.word	0x0000e2f0


	//   ....[86]....
        /*047c*/ 	.word	0x0000e310


	//   ....[87]....
        /*0480*/ 	.word	0x0000e670


	//   ....[88]....
        /*0484*/ 	.word	0x0000e860


	//   ....[89]....
        /*0488*/ 	.word	0x0000edf0


	//   ....[90]....
        /*048c*/ 	.word	0x0000eed0


	//   ....[91]....
        /*0490*/ 	.word	0x0000ef70


	//   ....[92]....
        /*0494*/ 	.word	0x0000efd0


	//   ....[93]....
        /*0498*/ 	.word	0x0000f0e0


	//   ....[94]....
        /*049c*/ 	.word	0x0000f150


	//   ....[95]....
        /*04a0*/ 	.word	0x0000f260


	//   ....[96]....
        /*04a4*/ 	.word	0x0000f2d0


	//   ....[97]....
        /*04a8*/ 	.word	0x0000f3d0


	//   ....[98]....
        /*04ac*/ 	.word	0x0000f460


	//   ....[99]....
        /*04b0*/ 	.word	0x0000f4d0


	//   ....[100]....
        /*04b4*/ 	.word	0x0000f530


	//   ....[101]....
        /*04b8*/ 	.word	0x0000f650


	//   ....[102]....
        /*04bc*/ 	.word	0x0000f6b0


	//   ....[103]....
        /*04c0*/ 	.word	0x0000f7d0


	//   ....[104]....
        /*04c4*/ 	.word	0x0000f830


	//   ....[105]....
        /*04c8*/ 	.word	0x0000f8d0


	//   ....[106]....
        /*04cc*/ 	.word	0x0000f9a0


	//   ....[107]....
        /*04d0*/ 	.word	0x0000fac0


	//   ....[108]....
        /*04d4*/ 	.word	0x0000fb20


	//   ....[109]....
        /*04d8*/ 	.word	0x0000fc10


	//   ....[110]....
        /*04dc*/ 	.word	0x0000fd40


	//   ....[111]....
        /*04e0*/ 	.word	0x0000fdf0


	//   ....[112]....
        /*04e4*/ 	.word	0x0000fe70


	//   ....[113]....
        /*04e8*/ 	.word	0x0000ff50


	//   ....[114]....
        /*04ec*/ 	.word	0x0000ffb0


	//   ....[115]....
        /*04f0*/ 	.word	0x00010080


	//   ....[116]....
        /*04f4*/ 	.word	0x000100e0


	//   ....[117]....
        /*04f8*/ 	.word	0x000101b0


	//   ....[118]....
        /*04fc*/ 	.word	0x000102a0


	//   ....[119]....
        /*0500*/ 	.word	0x00010340


	//   ....[120]....
        /*0504*/ 	.word	0x000103a0


	//   ....[121]....
        /*0508*/ 	.word	0x000104a0


	//   ....[122]....
        /*050c*/ 	.word	0x00010500


	//   ....[123]....
        /*0510*/ 	.word	0x00010600


	//   ....[124]....
        /*0514*/ 	.word	0x00010660


	//   ....[125]....
        /*0518*/ 	.word	0x00010730


	//   ....[126]....
        /*051c*/ 	.word	0x00010880


	//   ....[127]....
        /*0520*/ 	.word	0x00010920


	//   ....[128]....
        /*0524*/ 	.word	0x000109b0


	//   ....[129]....
        /*0528*/ 	.word	0x00010ab0


	//   ....[130]....
        /*052c*/ 	.word	0x00010b10


	//   ....[131]....
        /*0530*/ 	.word	0x00010c00


	//   ....[132]....
        /*0534*/ 	.word	0x00010c60


	//   ....[133]....
        /*0538*/ 	.word	0x00010d20


	//   ....[134]....
        /*053c*/ 	.word	0x00010e10


	//   ....[135]....
        /*0540*/ 	.word	0x00010f30


	//----- nvinfo : EIATTR_REG_RECONFIG
	.align		4
.L_261:
        /*0544*/ 	.byte	0x01, 0x54
	.zero		2


	//----- nvinfo : EIATTR_SYSCALL_OFFSETS
	.align		4
        /*0548*/ 	.byte	0x04, 0x46
        /*054a*/ 	.short	(.L_263 - .L_262)


	//   ....[0]....
.L_262:
        /*054c*/ 	.word	0x000016d0


	//   ....[1]....
        /*0550*/ 	.word	0x0000b480


	//   ....[2]....
        /*0554*/ 	.word	0x0000b5d0


	//   ....[3]....
        /*0558*/ 	.word	0x0000b6c0


	//   ....[4]....
        /*055c*/ 	.word	0x0000c3d0


	//----- nvinfo : EIATTR_MBARRIER_INSTR_OFFSETS
	.align		4
.L_263:
        /*0560*/ 	.byte	0x04, 0x39
        /*0562*/ 	.short	(.L_265 - .L_264)


	//   ....[0]....
.L_264:
        /*0564*/ 	.word	0x00000180
        /*0568*/ 	.word	0x000000ff
        /*056c*/ 	.word	0x0002d800
        /*0570*/ 	.short	0x0100
        /*0572*/ 	.byte	0x08
	.zero		1


	//   ....[1]....
        /*0574*/ 	.word	0x00000190
        /*0578*/ 	.word	0x000000ff
        /*057c*/ 	.word	0x0002d820
        /*0580*/ 	.short	0x0100
        /*0582*/ 	.byte	0x08
	.zero		1


	//   ....[2]....
        /*0584*/ 	.word	0x00000280
        /*0588*/ 	.word	0x000000ff
        /*058c*/ 	.word	0x0002d830
        /*0590*/ 	.short	0x0100
        /*0592*/ 	.byte	0x08
	.zero		1


	//   ....[3]....
        /*0594*/ 	.word	0x00000290
        /*0598*/ 	.word	0x000000ff
        /*059c*/ 	.word	0x0002d840
        /*05a0*/ 	.short	0x0100
        /*05a2*/ 	.byte	0x08
	.zero		1


	//   ....[4]....
        /*05a4*/ 	.word	0x000002a0
        /*05a8*/ 	.word	0x000000ff
        /*05ac*/ 	.word	0x0002d838
        /*05b0*/ 	.short	0x0100
        /*05b2*/ 	.byte	0x08
	.zero		1


	//   ....[5]....
        /*05b4*/ 	.word	0x000002b0
        /*05b8*/ 	.word	0x000000ff
        /*05bc*/ 	.word	0x0002d848
        /*05c0*/ 	.short	0x0100
        /*05c2*/ 	.byte	0x08
	.zero		1


	//   ....[6]....
        /*05c4*/ 	.word	0x000003e0
        /*05c8*/ 	.word	0x000000ff
        /*05cc*/ 	.word	0x0002d850
        /*05d0*/ 	.short	0x0100
        /*05d2*/ 	.byte	0x08
	.zero		1


	//   ....[7]....
        /*05d4*/ 	.word	0x000003f0
        /*05d8*/ 	.word	0x000000ff
        /*05dc*/ 	.word	0x0002d860
        /*05e0*/ 	.short	0x0100
        /*05e2*/ 	.byte	0x08
	.zero		1


	//   ....[8]....
        /*05e4*/ 	.word	0x00000400
        /*05e8*/ 	.word	0x000000ff
        /*05ec*/ 	.word	0x0002d858
        /*05f0*/ 	.short	0x0100
        /*05f2*/ 	.byte	0x08
	.zero		1


	//   ....[9]....
        /*05f4*/ 	.word	0x00000410
        /*05f8*/ 	.word	0x000000ff
        /*05fc*/ 	.word	0x0002d868
        /*0600*/ 	.short	0x0100
        /*0602*/ 	.byte	0x08
	.zero		1


	//   ....[10]....
        /*0604*/ 	.word	0x00000500
        /*0608*/ 	.word	0x000000ff
        /*060c*/ 	.word	0x0002d870
        /*0610*/ 	.short	0x0100
        /*0612*/ 	.byte	0x06
	.zero		1


	//   ....[11]....
        /*0614*/ 	.word	0x00000510
        /*0618*/ 	.word	0x000000ff
        /*061c*/ 	.word	0x0002d880
        /*0620*/ 	.short	0x0100
        /*0622*/ 	.byte	0x06
	.zero		1


	//   ....[12]....
        /*0624*/ 	.word	0x00000520
        /*0628*/ 	.word	0x000000ff
        /*062c*/ 	.word	0x0002d878
        /*0630*/ 	.short	0x0100
        /*0632*/ 	.byte	0x06
	.zero		1


	//   ....[13]....
        /*0634*/ 	.word	0x00000530
        /*0638*/ 	.word	0x000000ff
        /*063c*/ 	.word	0x0002d888
        /*0640*/ 	.short	0x0100
        /*0642*/ 	.byte	0x06
	.zero		1


	//   ....[14]....
        /*0644*/ 	.word	0x00000660
        /*0648*/ 	.word	0x000000ff
        /*064c*/ 	.word	0x0002d890
        /*0650*/ 	.short	0x0100
        /*0652*/ 	.byte	0x08
	.zero		1


	//   ....[15]....
        /*0654*/ 	.word	0x00000670
        /*0658*/ 	.word	0x000000ff
        /*065c*/ 	.word	0x0002d8a0
        /*0660*/ 	.short	0x0100
        /*0662*/ 	.byte	0x08
	.zero		1


	//   ....[16]....
        /*0664*/ 	.word	0x00000680
        /*0668*/ 	.word	0x000000ff
        /*066c*/ 	.word	0x0002d898
        /*0670*/ 	.short	0x0100
        /*0672*/ 	.byte	0x08
	.zero		1


	//   ....[17]....
        /*0674*/ 	.word	0x00000690
        /*0678*/ 	.word	0x000000ff
        /*067c*/ 	.word	0x0002d8a8
        /*0680*/ 	.short	0x0100
        /*0682*/ 	.byte	0x08
	.zero		1


	//   ....[18]....
        /*0684*/ 	.word	0x000007d0
        /*0688*/ 	.word	0x000000ff
        /*068c*/ 	.word	0x0002d8b0
        /*0690*/ 	.short	0x0100
        /*0692*/ 	.byte	0x08
	.zero		1


	//   ....[19]....
        /*0694*/ 	.word	0x000007e0
        /*0698*/ 	.word	0x000000ff
        /*069c*/ 	.word	0x0002d8c0
        /*06a0*/ 	.short	0x0100
        /*06a2*/ 	.byte	0x08
	.zero		1


	//   ....[20]....
        /*06a4*/ 	.word	0x000007f0
        /*06a8*/ 	.word	0x000000ff
        /*06ac*/ 	.word	0x0002d8b8
        /*06b0*/ 	.short	0x0100
        /*06b2*/ 	.byte	0x08
	.zero		1


	//   ....[21]....
        /*06b4*/ 	.word	0x00000800
        /*06b8*/ 	.word	0x000000ff
        /*06bc*/ 	.word	0x0002d8c8
        /*06c0*/ 	.short	0x0100
        /*06c2*/ 	.byte	0x08
	.zero		1


	//   ....[22]....
        /*06c4*/ 	.word	0x00001750
        /*06c8*/ 	.word	0x000000ff
        /*06cc*/ 	.word	0x0002d800
        /*06d0*/ 	.short	0x010a
        /*06d2*/ 	.byte	0x28
	.zero		1


	//   ....[23]....
        /*06d4*/ 	.word	0x000017d0
        /*06d8*/ 	.word	0x00000000
        /*06dc*/ 	.word	0x0002d830
        /*06e0*/ 	.short	0x010a
        /*06e2*/ 	.byte	0x3f
	.zero		1


	//   ....[24]....
        /*06e4*/ 	.word	0x00001810
        /*06e8*/ 	.word	0x00000000
        /*06ec*/ 	.word	0x0002d830
        /*06f0*/ 	.short	0x010a
        /*06f2*/ 	.byte	0x3f
	.zero		1


	//   ....[25]....
        /*06f4*/ 	.word	0x00001ef0
        /*06f8*/ 	.word	0x000000ff
        /*06fc*/ 	.word	0x00000000
        /*0700*/ 	.short	0x0101
        /*0702*/ 	.byte	0x06
	.zero		1


	//   ....[26]....
        /*0704*/ 	.word	0x00003c40
        /*0708*/ 	.word	0x000000ff
        /*070c*/ 	.word	0x0002d830
        /*0710*/ 	.short	0x010a
        /*0712*/ 	.byte	0x06
	.zero		1


	//   ....[27]....
        /*0714*/ 	.word	0x00003c80
        /*0718*/ 	.word	0x000000ff
        /*071c*/ 	.word	0x0002d830
        /*0720*/ 	.short	0x010a
        /*0722*/ 	.byte	0x06
	.zero		1


	//   ....[28]....
        /*0724*/ 	.word	0x00003f50
        /*0728*/ 	.word	0x000000ff
        /*072c*/ 	.word	0x0002d850
        /*0730*/ 	.short	0x010a
        /*0732*/ 	.byte	0x06
	.zero		1


	//   ....[29]....
        /*0734*/ 	.word	0x00003f90
        /*0738*/ 	.word	0x000000ff
        /*073c*/ 	.word	0x0002d850
        /*0740*/ 	.short	0x010a
        /*0742*/ 	.byte	0x06
	.zero		1


	//   ....[30]....
        /*0744*/ 	.word	0x00004540
        /*0748*/ 	.word	0x000000ff
        /*074c*/ 	.word	0x00000000
        /*0750*/ 	.short	0x0101
        /*0752*/ 	.byte	0x06
	.zero		1


	//   ....[31]....
        /*0754*/ 	.word	0x00006010
        /*0758*/ 	.word	0x000000ff
        /*075c*/ 	.word	0x00000000
        /*0760*/ 	.short	0x0101
        /*0762*/ 	.byte	0x06
	.zero		1


	//   ....[32]....
        /*0764*/ 	.word	0x00006700
        /*0768*/ 	.word	0x000000ff
        /*076c*/ 	.word	0x0002d830
        /*0770*/ 	.short	0x010a
        /*0772*/ 	.byte	0x06
	.zero		1


	//   ....[33]....
        /*0774*/ 	.word	0x00006740
        /*0778*/ 	.word	0x000000ff
        /*077c*/ 	.word	0x0002d830
        /*0780*/ 	.short	0x010a
        /*0782*/ 	.byte	0x06
	.zero		1


	//   ....[34]....
        /*0784*/ 	.word	0x00006a10
        /*0788*/ 	.word	0x000000ff
        /*078c*/ 	.word	0x0002d850
        /*0790*/ 	.short	0x010a
        /*0792*/ 	.byte	0x06
	.zero		1


	//   ....[35]....
        /*0794*/ 	.word	0x00006a50
        /*0798*/ 	.word	0x000000ff
        /*079c*/ 	.word	0x0002d850
        /*07a0*/ 	.short	0x010a
        /*07a2*/ 	.byte	0x06
	.zero		1


	//   ....[36]....
        /*07a4*/ 	.word	0x00006fa0
        /*07a8*/ 	.word	0x000000ff
        /*07ac*/ 	.word	0x00000000
        /*07b0*/ 	.short	0x0101
        /*07b2*/ 	.byte	0x06
	.zero		1


	//   ....[37]....
        /*07b4*/ 	.word	0x00008150
        /*07b8*/ 	.word	0x000000ff
        /*07bc*/ 	.word	0x00000000
        /*07c0*/ 	.short	0x0101
        /*07c2*/ 	.byte	0x06
	.zero		1


	//   ....[38]....
        /*07c4*/ 	.word	0x00008740
        /*07c8*/ 	.word	0x000000ff
        /*07cc*/ 	.word	0x0002d850
        /*07d0*/ 	.short	0x010a
        /*07d2*/ 	.byte	0x08
	.zero		1


	//   ....[39]....
        /*07d4*/ 	.word	0x00008780
        /*07d8*/ 	.word	0x000000ff
        /*07dc*/ 	.word	0x0002d850
        /*07e0*/ 	.short	0x010a
        /*07e2*/ 	.byte	0x08
	.zero		1


	//   ....[40]....
        /*07e4*/ 	.word	0x00008e10
        /*07e8*/ 	.word	0x000000ff
        /*07ec*/ 	.word	0x00000000
        /*07f0*/ 	.short	0x0101
        /*07f2*/ 	.byte	0x08
	.zero		1


	//   ....[41]....
        /*07f4*/ 	.word	0x00009e40
        /*07f8*/ 	.word	0x000000ff
        /*07fc*/ 	.word	0x00000000
        /*0800*/ 	.short	0x0101
        /*0802*/ 	.byte	0x05
	.zero		1


	//   ....[42]....
        /*0804*/ 	.word	0x0000bc30
        /*0808*/ 	.word	0x00000006
        /*080c*/ 	.word	0x0002d840
        /*0810*/ 	.short	0x010a
        /*0812*/ 	.byte	0x3f
	.zero		1


	//   ....[43]....
        /*0814*/ 	.word	0x0000c1b0
        /*0818*/ 	.word	0x00000006
        /*081c*/ 	.word	0x0002d830
        /*0820*/ 	.short	0x0107
        /*0822*/ 	.byte	0x3f
	.zero		1


	//   ....[44]....
        /*0824*/ 	.word	0x0000c280
        /*0828*/ 	.word	0x00000006
        /*082c*/ 	.word	0x0002d830
        /*0830*/ 	.short	0x0101
        /*0832*/ 	.byte	0x3f
	.zero		1


	//   ....[45]....
        /*0834*/ 	.word	0x0000cda0
        /*0838*/ 	.word	0x00000011
        /*083c*/ 	.word	0x0002d800
        /*0840*/ 	.short	0x0107
        /*0842*/ 	.byte	0x3f
	.zero		1


	//   ....[46]....
        /*0844*/ 	.word	0x0000ce90
        /*0848*/ 	.word	0x00000011
        /*084c*/ 	.word	0x0002d800
        /*0850*/ 	.short	0x0101
        /*0852*/ 	.byte	0x3f
	.zero		1


	//   ....[47]....
        /*0854*/ 	.word	0x0000ceb0
        /*0858*/ 	.word	0x00000011
        /*085c*/ 	.word	0x0002d820
        /*0860*/ 	.short	0x010a
        /*0862*/ 	.byte	0x3f
	.zero		1


	//   ....[48]....
        /*0864*/ 	.word	0x0000d250
        /*0868*/ 	.word	0x00000006
        /*086c*/ 	.word	0x0002d840
        /*0870*/ 	.short	0x010a
        /*0872*/ 	.byte	0x3f
	.zero		1


	//   ....[49]....
        /*0874*/ 	.word	0x0000d6c0
        /*0878*/ 	.word	0x00000006
        /*087c*/ 	.word	0x0002d830
        /*0880*/ 	.short	0x0107
        /*0882*/ 	.byte	0x3f
	.zero		1


	//   ....[50]....
        /*0884*/ 	.word	0x0000d780
        /*0888*/ 	.word	0x00000006
        /*088c*/ 	.word	0x0002d830
        /*0890*/ 	.short	0x0101
        /*0892*/ 	.byte	0x3f
	.zero		1


	//   ....[51]....
        /*0894*/ 	.word	0x0000d7e0
        /*0898*/ 	.word	0x00000006
        /*089c*/ 	.word	0x0002d860
        /*08a0*/ 	.short	0x010a
        /*08a2*/ 	.byte	0x3f
	.zero		1


	//   ....[52]....
        /*08a4*/ 	.word	0x0000dc20
        /*08a8*/ 	.word	0x00000006
        /*08ac*/ 	.word	0x0002d850
        /*08b0*/ 	.short	0x0107
        /*08b2*/ 	.byte	0x3f
	.zero		1


	//   ....[53]....
        /*08b4*/ 	.word	0x0000ddf0
        /*08b8*/ 	.word	0x00000006
        /*08bc*/ 	.word	0x0002d850
        /*08c0*/ 	.short	0x0101
        /*08c2*/ 	.byte	0x3f
	.zero		1


	//   ....[54]....
        /*08c4*/ 	.word	0x0000e000
        /*08c8*/ 	.word	0x00000004
        /*08cc*/ 	.word	0x0002d860
        /*08d0*/ 	.short	0x010a
        /*08d2*/ 	.byte	0x3f
	.zero		1


	//   ....[55]....
        /*08d4*/ 	.word	0x0000e450
        /*08d8*/ 	.word	0x00000004
        /*08dc*/ 	.word	0x0002d850
        /*08e0*/ 	.short	0x0107
        /*08e2*/ 	.byte	0x3f
	.zero		1


	//   ....[56]....
        /*08e4*/ 	.word	0x0000e510
        /*08e8*/ 	.word	0x00000004
        /*08ec*/ 	.word	0x0002d850
        /*08f0*/ 	.short	0x0101
        /*08f2*/ 	.byte	0x3f
	.zero		1


	//   ....[57]....
        /*08f4*/ 	.word	0x0000e7e0
        /*08f8*/ 	.word	0x00000004
        /*08fc*/ 	.word	0x0002d820
        /*0900*/ 	.short	0x010a
        /*0902*/ 	.byte	0x3f
	.zero		1


	//   ....[58]....
        /*0904*/ 	.word	0x0000e960
        /*0908*/ 	.word	0x00000005
        /*090c*/ 	.word	0x0002d840
        /*0910*/ 	.short	0x010a
        /*0912*/ 	.byte	0x3f
	.zero		1


	//   ....[59]....
        /*0914*/ 	.word	0x0000ea00
        /*0918*/ 	.word	0x00000017
        /*091c*/ 	.word	0x0002d840
        /*0920*/ 	.short	0x010a
        /*0922*/ 	.byte	0x3f
	.zero		1


	//   ....[60]....
        /*0924*/ 	.word	0x0000ea40
        /*0928*/ 	.word	0x00000005
        /*092c*/ 	.word	0x0002d860
        /*0930*/ 	.short	0x010a
        /*0932*/ 	.byte	0x3f
	.zero		1


	//   ....[61]....
        /*0934*/ 	.word	0x0000ea80
        /*0938*/ 	.word	0x00000017
        /*093c*/ 	.word	0x0002d860
        /*0940*/ 	.short	0x010a
        /*0942*/ 	.byte	0x3f
	.zero		1


	//   ....[62]....
        /*0944*/ 	.word	0x0000eaf0
        /*0948*/ 	.word	0x00000003
        /*094c*/ 	.word	0x0002d800
        /*0950*/ 	.short	0x010a
        /*0952*/ 	.byte	0x3f
	.zero		1


	//   ....[63]....
        /*0954*/ 	.word	0x0000eb40
        /*0958*/ 	.word	0x00000000
        /*095c*/ 	.word	0x0002d830
        /*0960*/ 	.short	0x010a
        /*0962*/ 	.byte	0x3f
	.zero		1


	//   ....[64]....
        /*0964*/ 	.word	0x0000eba0
        /*0968*/ 	.word	0x00000004
        /*096c*/ 	.word	0x0002d830
        /*0970*/ 	.short	0x010a
        /*0972*/ 	.byte	0x3f
	.zero		1


	//   ....[65]....
        /*0974*/ 	.word	0x0000ec00
        /*0978*/ 	.word	0x00000004
        /*097c*/ 	.word	0x0002d850
        /*0980*/ 	.short	0x010a
        /*0982*/ 	.byte	0x3f
	.zero		1


	//   ....[66]....
        /*0984*/ 	.word	0x0000ec60
        /*0988*/ 	.word	0x00000004
        /*098c*/ 	.word	0x0002d830
        /*0990*/ 	.short	0x010a
        /*0992*/ 	.byte	0x3f
	.zero		1


	//   ....[67]....
        /*0994*/ 	.word	0x0000ecc0
        /*0998*/ 	.word	0x00000004
        /*099c*/ 	.word	0x0002d850
        /*09a0*/ 	.short	0x010a
        /*09a2*/ 	.byte	0x3f
	.zero		1


	//   ....[68]....
        /*09a4*/ 	.word	0x0000ed20
        /*09a8*/ 	.word	0x00000006
        /*09ac*/ 	.word	0x0002d850
        /*09b0*/ 	.short	0x010a
        /*09b2*/ 	.byte	0x3f
	.zero		1


	//   ....[69]....
        /*09b4*/ 	.word	0x0000ee20
        /*09b8*/ 	.word	0x00000006
        /*09bc*/ 	.word	0x0002d840
        /*09c0*/ 	.short	0x010a
        /*09c2*/ 	.byte	0x3f
	.zero		1


	//   ....[70]....
        /*09c4*/ 	.word	0x0000fc40
        /*09c8*/ 	.word	0x00000011
        /*09cc*/ 	.word	0x0002d820
        /*09d0*/ 	.short	0x010a
        /*09d2*/ 	.byte	0x3f
	.zero		1


	//   ....[71]....
        /*09d4*/ 	.word	0x0000fc90
        /*09d8*/ 	.word	0x00000006
        /*09dc*/ 	.word	0x0002d840
        /*09e0*/ 	.short	0x010a
        /*09e2*/ 	.byte	0x3f
	.zero		1


	//   ....[72]....
        /*09e4*/ 	.word	0x000101f0
        /*09e8*/ 	.word	0x00000006
        /*09ec*/ 	.word	0x0002d860
        /*09f0*/ 	.short	0x010a
        /*09f2*/ 	.byte	0x3f
	.zero		1


	//   ....[73]....
        /*09f4*/ 	.word	0x000107d0
        /*09f8*/ 	.word	0x00000004
        /*09fc*/ 	.word	0x0002d860
        /*0a00*/ 	.short	0x010a
        /*0a02*/ 	.byte	0x3f
	.zero		1


	//   ....[74]....
        /*0a04*/ 	.word	0x00010e50
        /*0a08*/ 	.word	0x00000004
        /*0a0c*/ 	.word	0x0002d820
        /*0a10*/ 	.short	0x010a
        /*0a12*/ 	.byte	0x3f
	.zero		1


	//   ....[75]....
        /*0a14*/ 	.word	0x00010ff0
        /*0a18*/ 	.word	0x00000005
        /*0a1c*/ 	.word	0x0002d840
        /*0a20*/ 	.short	0x010a
        /*0a22*/ 	.byte	0x3f
	.zero		1


	//   ....[76]....
        /*0a24*/ 	.word	0x00011040
        /*0a28*/ 	.word	0x00000017
        /*0a2c*/ 	.word	0x0002d840
        /*0a30*/ 	.short	0x010a
        /*0a32*/ 	.byte	0x3f
	.zero		1


	//   ....[77]....
        /*0a34*/ 	.word	0x00011090
        /*0a38*/ 	.word	0x00000005
        /*0a3c*/ 	.word	0x0002d860
        /*0a40*/ 	.short	0x010a
        /*0a42*/ 	.byte	0x3f
	.zero		1


	//----- nvinfo : EIATTR_NUM_MBARRIERS
	.align		4
.L_265:
        /*0a44*/ 	.byte	0x03, 0x38
        /*0a46*/ 	.short	0x0016


	//----- nvinfo : EIATTR_EXIT_INSTR_OFFSETS
	.align		4
        /*0a48*/ 	.byte	0x04, 0x1c
        /*0a4a*/ 	.short	(.L_267 - .L_266)


	//   ....[0]....
.L_266:
        /*0a4c*/ 	.word	0x00000970


	//   ....[1]....
        /*0a50*/ 	.word	0x0000a860


	//   ....[2]....
        /*0a54*/ 	.word	0x0000ead0


	//----- nvinfo : EIATTR_MAX_THREADS
	.align		4
.L_267:
        /*0a58*/ 	.byte	0x04, 0x05
        /*0a5a*/ 	.short	(.L_269 - .L_268)
.L_268:
        /*0a5c*/ 	.word	0x00000200
        /*0a60*/ 	.word	0x00000001
        /*0a64*/ 	.word	0x00000001


	//----- nvinfo : EIATTR_CRS_STACK_SIZE
	.align		4
.L_269:
        /*0a68*/ 	.byte	0x04, 0x1e
        /*0a6a*/ 	.short	(.L_271 - .L_270)
.L_270:
        /*0a6c*/ 	.word	0x00000000


	//----- nvinfo : EIATTR_CBANK_PARAM_SIZE
	.align		4
.L_271:
        /*0a70*/ 	.byte	0x03, 0x19
        /*0a72*/ 	.short	0x0af0


	//----- nvinfo : EIATTR_PARAM_CBANK
	.align		4
        /*0a74*/ 	.byte	0x04, 0x0a
        /*0a76*/ 	.short	(.L_273 - .L_272)
	.align		4
.L_272:
        /*0a78*/ 	.word	index@(.nv.constant0._ZN7cutlass13device_kernelIN5flash11enable_sm90INS1_16FlashAttnFwdSm90INS1_25CollectiveMainloopFwdSm90ILi2EN4cute5tupleIJNS5_1CILi1EEES8_S8_EEENS6_IJNS7_ILi192EEENS7_ILi128EEENS7_ILi96EEEEEELi96ENS_10bfloat16_tEfNS_4arch4Sm90ELb1ELb0ELb0ELb0ELb1ELb0ELb0ELb0ELb1ELb1ELb0ELb0EEENS1_21CollectiveEpilogueFwdINS6_IJSA_SC_SB_EEES9_SE_SG_Li384ELb0ELb1ELb0ELb0EEENS1_30DynamicPersistentTileSchedulerILi384ELi128ELb0ELb1ELb1EEEEEEEEEvNT_6ParamsE)
        /*0a7c*/ 	.short	0x0210
        /*0a7e*/ 	.short	0x0af0


	//----- nvinfo : EIATTR_SW_WAR
	.align		4
.L_273:
        /*0a80*/ 	.byte	0x04, 0x36
        /*0a82*/ 	.short	(.L_275 - .L_274)
.L_274:
        /*0a84*/ 	.word	0x00000008
.L_275:


//--------------------- .nv.info._ZN7cutlass13device_kernelIN5flash11enable_sm90INS1_16FlashAttnFwdSm90INS1_25CollectiveMainloopFwdSm90ILi2EN4cute5tupleIJNS5_1CILi1EEES8_S8_EEENS6_IJNS7_ILi192EEENS7_ILi128EEENS7_ILi96EEEEEELi96ENS_10bfloat16_tEfNS_4arch4Sm90ELb1ELb0ELb0ELb1ELb1ELb0ELb0ELb0ELb1ELb1ELb0ELb0EEENS1_21CollectiveEpilogueFwdINS6_IJSA_SC_SB_EEES9_SE_SG_Li384ELb1ELb1ELb0ELb0EEENS1_36VarlenDynamicPersistentTileSchedulerILi192ELi128ELi384ELi128ELb0ELb1ELb1ELb1ELb1ELb1EEEEEEEEEvNT_6ParamsE --------------------------
	.section	.nv.info._ZN7cutlass13device_kernelIN5flash11enable_sm90INS1_16FlashAttnFwdSm90INS1_25CollectiveMainloopFwdSm90ILi2EN4cute5tupleIJNS5_1CILi1EEES8_S8_EEENS6_IJNS7_ILi192EEENS7_ILi128EEENS7_ILi96EEEEEELi96ENS_10bfloat16_tEfNS_4arch4Sm90ELb1ELb0ELb0ELb1ELb1ELb0ELb0ELb0ELb1ELb1ELb0ELb0EEENS1_21CollectiveEpilogueFwdINS6_IJSA_SC_SB_EEES9_SE_SG_Li384ELb1ELb1ELb0ELb0EEENS1_36VarlenDynamicPersistentTileSchedulerILi192ELi128ELi384ELi128ELb0ELb1ELb1ELb1ELb1ELb1EEEEEEEEEvNT_6ParamsE,"",@"SHT_CUDA_INFO"
	.sectionflags	@""
	.align	4


	//----- nvinfo : EIATTR_CUDA_API_VERSION
	.align		4
        /*0000*/ 	.byte	0x04, 0x37
        /*0002*/ 	.short	(.L_277 - .L_276)
.L_276:
        /*0004*/ 	.word	0x00000082


	//----- nvinfo : EIATTR_KPARAM_INFO
	.align		4
.L_277:
        /*0008*/ 	.byte	0x04, 0x17
        /*000a*/ 	.short	(.L_279 - .L_278)
.L_278:
        /*000c*/ 	.word	0x00000000
        /*0010*/ 	.short	0x0000
        /*0012*/ 	.short	0x0070
        /*0014*/ 	.byte	0x00, 0xf0, 0x01, 0x2a


	//----- nvinfo : EIATTR_SPARSE_MMA_MASK
	.align		4
.L_279:
        /*0018*/ 	.byte	0x03, 0x50
        /*001a*/ 	.short	0x0000


	//----- nvinfo : EIATTR_MAXREG_COUNT
	.align		4
        /*001c*/ 	.byte	0x03, 0x1b
        /*001e*/ 	.short	0x0080


	//----- nvinfo : EIATTR_NUM_BARRIERS
	.align		4
        /*0020*/ 	.byte	0x02, 0x4c
        /*0022*/ 	.byte	0x10
	.zero		1


	//----- nvinfo : EIATTR_EXTERNS
	.align		4
        /*0024*/ 	.byte	0x04, 0x0f
        /*0026*/ 	.short	(.L_281 - .L_280)


	//   ....[0]....
	.align		4
.L_280:
        /*0028*/ 	.word	index@(__assertfail)


	//----- nvinfo : EIATTR_ANNOTATIONS
	.align		4
.L_281:
        /*002c*/ 	.byte	0x04, 0x55
        /*002e*/ 	.short	(.L_283 - .L_282)


	//   ....[0]....
.L_282:
        /* <DEDUP_REMOVED lines=32> */


	//----- nvinfo : EIATTR_MERCURY_ISA_VERSION
	.align		4
.L_283:
        /*0220*/ 	.byte	0x03, 0x5f
        /*0222*/ 	.short	0x0101


	//----- nvinfo : EIATTR_UNUSED_LOAD_BYTE_OFFSET
	.align		4
        /*0224*/ 	.byte	0x04, 0x44
        /*0226*/ 	.short	(.L_285 - .L_284)


	//   ....[0]....
.L_284:
        /*0228*/ 	.word	0x00000970
        /*022c*/ 	.word	0x0000fff0


	//   ....[1]....
        /*0230*/ 	.word	0x00008fa0
        /*0234*/ 	.word	0x0000fff0


	//----- nvinfo : EIATTR_INT_WARP_WIDE_INSTR_OFFSETS
	.align		4
.L_285:
        /*0238*/ 	.byte	0x04, 0x31
        /*023a*/ 	.short	(.L_287 - .L_286)


	//   ....[0]....
.L_286:
        /*023c*/ 	.word	0x000000c0


	//   ....[1]....
        /*0240*/ 	.word	0x000000d0


	//   ....[2]....
        /*0244*/ 	.word	0x00000170


	//   ....[3]....
        /*0248*/ 	.word	0x0000bd50


	//   ....[4]....
        /*024c*/ 	.word	0x0000bde0


	//   ....[5]....
        /*0250*/ 	.word	0x0000ebd0


	//   ....[6]....
        /*0254*/ 	.word	0x0000ec60


	//----- nvinfo : EIATTR_COOP_GROUP_MASK_REGIDS
	.align		4
.L_287:
        /*0258*/ 	.byte	0x04, 0x29
        /*025a*/ 	.short	(.L_289 - .L_288)


	//   ....[0]....
.L_288:
        /*025c*/ 	.word	0xffffffff


	//   ....[1]....
        /*0260*/ 	.word	0xffffffff


	//   ....[2]....
        /*0264*/ 	.word	0xffffffff


	//   ....[3]....
        /*0268*/ 	.word	0xffffffff


	//   ....[4]....
        /*026c*/ 	.word	0xffffffff


	//   ....[5]....
        /*0270*/ 	.word	0xffffffff


	//   ....[6]....
        /*0274*/ 	.word	0xffffffff


	//   ....[7]....
        /*0278*/ 	.word	0xffffffff


	//   ....[8]....
        /*027c*/ 	.word	0xffffffff


	//   ....[9]....
        /*0280*/ 	.word	0xffffffff


	//   ....[10]....
        /*0284*/ 	.word	0xffffffff


	//   ....[11]....
        /*0288*/ 	.word	0xffffffff


	//   ....[12]....
        /*028c*/ 	.word	0xffffffff


	//   ....[13]....
        /*0290*/ 	.word	0xffffffff


	//   ....[14]....
        /*0294*/ 	.word	0xffffffff


	//   ....[15]....
        /*0298*/ 	.word	0xffffffff


	//   ....[16]....
        /*029c*/ 	.word	0xffffffff


	//   ....[17]....
        /*02a0*/ 	.word	0xffffffff


	//   ....[18]....
        /*02a4*/ 	.word	0xffffffff


	//   ....[19]....
        /*02a8*/ 	.word	0xffffffff


	//   ....[20]....
        /*02ac*/ 	.word	0xffffffff


	//   ....[21]....
        /*02b0*/ 	.word	0xffffffff


	//   ....[22]....
        /*02b4*/ 	.word	0xffffffff


	//   ....[23]....
        /*02b8*/ 	.word	0xffffffff


	//   ....[24]....
        /*02bc*/ 	.word	0xffffffff


	//   ....[25]....
        /*02c0*/ 	.word	0xffffffff


	//   ....[26]....
        /*02c4*/ 	.word	0xffffffff


	//   ....[27]....
        /*02c8*/ 	.word	0xffffffff


	//   ....[28]....
        /*02cc*/ 	.word	0xffffffff


	//   ....[29]....
        /*02d0*/ 	.word	0xffffffff


	//   ....[30]....
        /*02d4*/ 	.word	0xffffffff


	//   ....[31]....
        /*02d8*/ 	.word	0xffffffff


	//   ....[32]....
        /*02dc*/ 	.word	0xffffffff


	//   ....[33]....
        /*02e0*/ 	.word	0xffffffff


	//   ....[34]....
        /*02e4*/ 	.word	0xffffffff


	//   ....[35]....
        /*02e8*/ 	.word	0xffffffff


	//   ....[36]....
        /*02ec*/ 	.word	0xffffffff


	//   ....[37]....
        /*02f0*/ 	.word	0xffffffff


	//   ....[38]....
        /*02f4*/ 	.word	0xffffffff


	//   ....[39]....
        /*02f8*/ 	.word	0xffffffff


	//   ....[40]....
        /*02fc*/ 	.word	0xffffffff


	//   ....[41]....
        /*0300*/ 	.word	0xffffffff


	//   ....[42]....
        /*0304*/ 	.word	0xffffffff


	//   ....[43]....
        /*0308*/ 	.word	0xffffffff


	//   ....[44]....
        /*030c*/ 	.word	0xffffffff


	//   ....[45]....
        /*0310*/ 	.word	0xffffffff


	//   ....[46]....
        /*0314*/ 	.word	0xffffffff


	//   ....[47]....
        /*0318*/ 	.word	0xffffffff


	//   ....[48]....
        /*031c*/ 	.word	0xffffffff


	//   ....[49]....
        /*0320*/ 	.word	0xffffffff


	//   ....[50]....
        /*0324*/ 	.word	0xffffffff


	//   ....[51]....
        /*0328*/ 	.word	0xffffffff


	//   ....[52]....
        /*032c*/ 	.word	0xffffffff


	//   ....[53]....
        /*0330*/ 	.word	0xffffffff


	//   ....[54]....
        /*0334*/ 	.word	0xffffffff


	//   ....[55]....
        /*0338*/ 	.word	0xffffffff


	//   ....[56]....
        /*033c*/ 	.word	0xffffffff


	//   ....[57]....
        /*0340*/ 	.word	0xffffffff


	//   ....[58]....
        /*0344*/ 	.word	0xffffffff


	//   ....[59]....
        /*0348*/ 	.word	0xffffffff


	//   ....[60]....
        /*034c*/ 	.word	0xffffffff


	//   ....[61]....
        /*0350*/ 	.word	0xffffffff


	//   ....[62]....
        /*0354*/ 	.word	0xffffffff


	//   ....[63]....
        /*0358*/ 	.word	0xffffffff


	//   ....[64]....
        /*035c*/ 	.word	0xffffffff


	//   ....[65]....
        /*0360*/ 	.word	0xffffffff


	//   ....[66]....
        /*0364*/ 	.word	0xffffffff


	//   ....[67]....
        /*0368*/ 	.word	0xffffffff


	//   ....[68]....
        /*036c*/ 	.word	0xffffffff


	//   ....[69]....
        /*0370*/ 	.word	0xffffffff


	//   ....[70]....
        /*0374*/ 	.word	0xffffffff


	//   ....[71]....
        /*0378*/ 	.word	0xffffffff


	//   ....[72]....
        /*037c*/ 	.word	0xffffffff


	//   ....[73]....
        /*0380*/ 	.word	0xffffffff


	//   ....[74]....
        /*0384*/ 	.word	0xffffffff


	//   ....[75]....
        /*0388*/ 	.word	0xffffffff


	//   ....[76]....
        /*038c*/ 	.word	0xffffffff


	//   ....[77]....
        /*0390*/ 	.word	0xffffffff


	//   ....[78]....
        /*0394*/ 	.word	0xffffffff


	//   ....[79]....
        /*0398*/ 	.word	0xffffffff


	//   ....[80]....
        /*039c*/ 	.word	0xffffffff


	//   ....[81]....
        /*03a0*/ 	.word	0xffffffff


	//   ....[82]....
        /*03a4*/ 	.word	0xffffffff


	//   ....[83]....
        /*03a8*/ 	.word	0xffffffff


	//   ....[84]....
        /*03ac*/ 	.word	0xffffffff


	//   ....[85]....
        /*03b0*/ 	.word	0xffffffff


	//   ....[86]....
        /*03b4*/ 	.word	0xffffffff


	//   ....[87]....
        /*03b8*/ 	.word	0xffffffff


	//   ....[88]....
        /*03bc*/ 	.word	0xffffffff


	//   ....[89]....
        /*03c0*/ 	.word	0xffffffff


	//   ....[90]....
        /*03c4*/ 	.word	0xffffffff


	//   ....[91]....
        /*03c8*/ 	.word	0xffffffff


	//   ....[92]....
        /*03cc*/ 	.word	0xffffffff


	//   ....[93]....
        /*03d0*/ 	.word	0xffffffff


	//   ....[94]....
        /*03d4*/ 	.word	0xffffffff


	//   ....[95]....
        /*03d8*/ 	.word	0xffffffff


	//   ....[96]....
        /*03dc*/ 	.word	0xffffffff


	//   ....[97]....
        /*03e0*/ 	.word	0xffffffff


	//   ....[98]....
        /*03e4*/ 	.word	0xffffffff


	//   ....[99]....
        /*03e8*/ 	.word	0xffffffff


	//   ....[100]....
        /*03ec*/ 	.word	0xffffffff


	//   ....[101]....
        /*03f0*/ 	.word	0xffffffff


	//   ....[102]....
        /*03f4*/ 	.word	0xffffffff


	//   ....[103]....
        /*03f8*/ 	.word	0xffffffff


	//   ....[104]....
        /*03fc*/ 	.word	0xffffffff


	//   ....[105]....
        /*0400*/ 	.word	0xffffffff


	//   ....[106]....
        /*0404*/ 	.word	0xffffffff


	//   ....[107]....
        /*0408*/ 	.word	0xffffffff


	//   ....[108]....
        /*040c*/ 	.word	0xffffffff


	//   ....[109]....
        /*0410*/ 	.word	0xffffffff


	//   ....[110]....
        /*0414*/ 	.word	0xffffffff


	//   ....[111]....
        /*0418*/ 	.word	0xffffffff


	//   ....[112]....
        /*041c*/ 	.word	0xffffffff


	//   ....[113]....
        /*0420*/ 	.word	0xffffffff


	//   ....[114]....
        /*0424*/ 	.word	0xffffffff


	//   ....[115]....
        /*0428*/ 	.word	0xffffffff


	//   ....[116]....
        /*042c*/ 	.word	0xffffffff


	//   ....[117]....
        /*0430*/ 	.word	0xffffffff


	//   ....[118]....
        /*0434*/ 	.word	0xffffffff


	//   ....[119]....
        /*0438*/ 	.word	0xffffffff


	//   ....[120]....
        /*043c*/ 	.word	0x0500000f


	//   ....[121]....
        /*0440*/ 	.word	0x0500000f


	//   ....[122]....
        /*0444*/ 	.word	0x0500000f


	//   ....[123]....
        /*0448*/ 	.word	0x0500000f


	//   ....[124]....
        /*044c*/ 	.word	0x0500000f


	//   ....[125]....
        /*0450*/ 	.word	0x0500000f


	//   ....[126]....
        /*0454*/ 	.word	0x0500000f


	//   ....[127]....
        /*0458*/ 	.word	0x0500000f


	//   ....[128]....
        /*045c*/ 	.word	0x0500000f


	//   ....[129]....
        /*0460*/ 	.word	0x0500000f


	//   ....[130]....
        /*0464*/ 	.word	0x0500000f


	//   ....[131]....
        /*0468*/ 	.word	0x0500000f


	//   ....[132]....
        /*046c*/ 	.word	0x0500000f


	//   ....[133]....
        /*0470*/ 	.word	0x0500000f


	//   ....[134]....
        /*0474*/ 	.word	0x0500000f


	//   ....[135]....
        /*0478*/ 	.word	0x0500000f


	//   ....[136]....
        /*047c*/ 	.word	0x0500000f


	//   ....[137]....
        /*0480*/ 	.word	0x0500000f


	//   ....[138]....
        /*0484*/ 	.word	0x0500000f


	//   ....[139]....
        /*0488*/ 	.word	0x0500000f


	//   ....[140]....
        /*048c*/ 	.word	0x0500000f


	//   ....[141]....
        /*0490*/ 	.word	0x0500000f


	//   ....[142]....
        /*0494*/ 	.word	0x0500000f


	//   ....[143]....
        /*0498*/ 	.word	0x0500000f


	//   ....[144]....
        /*049c*/ 	.word	0x0500000f


	//   ....[145]....
        /*04a0*/ 	.word	0x0500000f


	//   ....[146]....
        /*04a4*/ 	.word	0x0500000f


	//   ....[147]....
        /*04a8*/ 	.word	0x0500000f


	//   ....[148]....
        /*04ac*/ 	.word	0x0500000f


	//   ....[149]....
        /*04b0*/ 	.word	0x0500000f


	//   ....[150]....
        /*04b4*/ 	.word	0x0500000f


	//   ....[151]....
        /*04b8*/ 	.word	0x0500000f


	//   ....[152]....
        /*04bc*/ 	.word	0x0500000f


	//   ....[153]....
        /*04c0*/ 	.word	0x0500000f


	//   ....[154]....
        /*04c4*/ 	.word	0x0500000f


	//   ....[155]....
        /*04c8*/ 	.word	0x0500000f


	//   ....[156]....
        /*04cc*/ 	.word	0x0500000f


	//   ....[157]....
        /*04d0*/ 	.word	0x0500000f


	//   ....[158]....
        /*04d4*/ 	.word	0x0500000f


	//   ....[159]....
        /*04d8*/ 	.word	0x0500000f


	//   ....[160]....
        /*04dc*/ 	.word	0x0500000f


	//   ....[161]....
        /*04e0*/ 	.word	0x0500000f


	//   ....[162]....
        /*04e4*/ 	.word	0x0500000f


	//   ....[163]....
        /*04e8*/ 	.word	0x0500000f


	//   ....[164]....
        /*04ec*/ 	.word	0x0500000f


	//   ....[165]....
        /*04f0*/ 	.word	0x0500000f


	//   ....[166]....
        /*04f4*/ 	.word	0x0500000f


	//   ....[167]....
        /*04f8*/ 	.word	0x0500000f


	//   ....[168]....
        /*04fc*/ 	.word	0x0500000f


	//   ....[169]....
        /*0500*/ 	.word	0x0500000f


	//   ....[170]....
        /*0504*/ 	.word	0x0500000f


	//   ....[171]....
        /*0508*/ 	.word	0x0500000f


	//   ....[172]....
        /*050c*/ 	.word	0x0500000f


	//   ....[173]....
        /*0510*/ 	.word	0x0500000f


	//   ....[174]....
        /*0514*/ 	.word	0x0500000f


	//   ....[175]....
        /*0518*/ 	.word	0x0500000f


	//   ....[176]....
        /*051c*/ 	.word	0x0500000f


	//   ....[177]....
        /*0520*/ 	.word	0x0500000f


	//   ....[178]....
        /*0524*/ 	.word	0x0500000f


	//   ....[179]....
        /*0528*/ 	.word	0x0500000f


	//   ....[180]....
        /*052c*/ 	.word	0x0500000f


	//   ....[181]....
        /*0530*/ 	.word	0x0500000f


	//   ....[182]....
        /*0534*/ 	.word	0x0500000f


	//----- nvinfo : EIATTR_COOP_GROUP_INSTR_OFFSETS
	.align		4
.L_289:
        /*0538*/ 	.byte	0x04, 0x28
        /*053a*/ 	.short	(.L_291 - .L_290)


	//   ....[0]....
.L_290:
        /*053c*/ 	.word	0x00000080


	//   ....[1]....
        /*0540*/ 	.word	0x000000b0


	//   ....[2]....
        /*0544*/ 	.word	0x000002d0


	//   ....[3]....
        /*0548*/ 	.word	0x00000430


	//   ....[4]....
        /*054c*/ 	.word	0x00000550


	//   ....[5]....
        /*0550*/ 	.word	0x000006b0


	//   ....[6]....
        /*0554*/ 	.word	0x000014f0


	//   ....[7]....
        /*0558*/ 	.word	0x00001c30


	//   ....[8]....
        /*055c*/ 	.word	0x00002290


	//   ....[9]....
        /*0560*/ 	.word	0x000022a0


	//   ....[10]....
        /*0564*/ 	.word	0x00002300


	//   ....[11]....
        /*0568*/ 	.word	0x00002cb0


	//   ....[12]....
        /*056c*/ 	.word	0x00002d20


	//   ....[13]....
        /*0570*/ 	.word	0x00003a10


	//   ....[14]....
        /*0574*/ 	.word	0x000043e0


	//   ....[15]....
        /*0578*/ 	.word	0x00004400


	//   ....[16]....
        /*057c*/ 	.word	0x00004a70


	//   ....[17]....
        /*0580*/ 	.word	0x00004b70


	//   ....[18]....
        /*0584*/ 	.word	0x000053a0


	//   ....[19]....
        /*0588*/ 	.word	0x00005400


	//   ....[20]....
        /*058c*/ 	.word	0x00006450


	//   ....[21]....
        /*0590*/ 	.word	0x000071b0


	//   ....[22]....
        /*0594*/ 	.word	0x000071c0


	//   ....[23]....
        /*0598*/ 	.word	0x000071f0


	//   ....[24]....
        /*059c*/ 	.word	0x00007210


	//   ....[25]....
        /*05a0*/ 	.word	0x00008560


	//   ....[26]....
        /*05a4*/ 	.word	0x00008660


	//   ....[27]....
        /*05a8*/ 	.word	0x000086c0


	//   ....[28]....
        /*05ac*/ 	.word	0x000087a0


	//   ....[29]....
        /*05b0*/ 	.word	0x000087b0


	//   ....[30]....
        /*05b4*/ 	.word	0x00009900


	//   ....[31]....
        /*05b8*/ 	.word	0x00009940


	//   ....[32]....
        /*05bc*/ 	.word	0x00009970


	//   ....[33]....
        /*05c0*/ 	.word	0x000099a0


	//   ....[34]....
        /*05c4*/ 	.word	0x00009e20


	//   ....[35]....
        /*05c8*/ 	.word	0x00009e30


	//   ....[36]....
        /*05cc*/ 	.word	0x00009f40


	//   ....[37]....
        /*05d0*/ 	.word	0x00009f60


	//   ....[38]....
        /*05d4*/ 	.word	0x0000a760


	//   ....[39]....
        /*05d8*/ 	.word	0x0000a770


	//   ....[40]....
        /*05dc*/ 	.word	0x0000a870


	//   ....[41]....
        /*05e0*/ 	.word	0x0000a890


	//   ....[42]....
        /*05e4*/ 	.word	0x0000aa00


	//   ....[43]....
        /*05e8*/ 	.word	0x0000abd0


	//   ....[44]....
        /*05ec*/ 	.word	0x0000ac00


	//   ....[45]....
        /*05f0*/ 	.word	0x0000ac30


	//   ....[46]....
        /*05f4*/ 	.word	0x0000ac60


	//   ....[47]....
        /*05f8*/ 	.word	0x0000ac90


	//   ....[48]....
        /*05fc*/ 	.word	0x0000acc0


	//   ....[49]....
        /*0600*/ 	.word	0x0000ae10


	//   ....[50]....
        /*0604*/ 	.word	0x0000ae40


	//   ....[51]....
        /*0608*/ 	.word	0x0000ae70


	//   ....[52]....
        /*060c*/ 	.word	0x0000aea0


	//   ....[53]....
        /*0610*/ 	.word	0x0000aed0


	//   ....[54]....
        /*0614*/ 	.word	0x0000af00


	//   ....[55]....
        /*0618*/ 	.word	0x0000af90


	//   ....[56]....
        /*061c*/ 	.word	0x0000aff0


	//   ....[57]....
        /*0620*/ 	.word	0x0000b090


	//   ....[58]....
        /*0624*/ 	.word	0x0000ca20


	//   ....[59]....
        /*0628*/ 	.word	0x0000ca40


	//   ....[60]....
        /*062c*/ 	.word	0x0000caf0


	//   ....[61]....
        /*0630*/ 	.word	0x0000cb10


	//   ....[62]....
        /*0634*/ 	.word	0x0000cbb0


	//   ....[63]....
        /*0638*/ 	.word	0x0000cbd0


	//   ....[64]....
        /*063c*/ 	.word	0x0000cbe0


	//   ....[65]....
        /*0640*/ 	.word	0x0000cbf0


	//   ....[66]....
        /*0644*/ 	.word	0x0000d5b0


	//   ....[67]....
        /*0648*/ 	.word	0x0000d5c0


	//   ....[68]....
        /*064c*/ 	.word	0x0000d6b0


	//   ....[69]....
        /*0650*/ 	.word	0x0000d6c0


	//   ....[70]....
        /*0654*/ 	.word	0x0000d770


	//   ....[71]....
        /*0658*/ 	.word	0x0000d780


	//   ....[72]....
        /*065c*/ 	.word	0x0000d790


	//   ....[73]....
        /*0660*/ 	.word	0x0000d7a0


	//   ....[74]....
        /*0664*/ 	.word	0x0000d870


	//   ....[75]....
        /*0668*/ 	.word	0x0000d8b0


	//   ....[76]....
        /*066c*/ 	.word	0x0000d8c0


	//   ....[77]....
        /*0670*/ 	.word	0x0000d8e0


	//   ....[78]....
        /*0674*/ 	.word	0x0000e190


	//   ....[79]....
        /*0678*/ 	.word	0x0000e1a0


	//   ....[80]....
        /*067c*/ 	.word	0x0000e1c0


	//   ....[81]....
        /*0680*/ 	.word	0x0000e240


	//   ....[82]....
        /*0684*/ 	.word	0x0000e250


	//   ....[83]....
        /*0688*/ 	.word	0x0000e2b0


	//   ....[84]....
        /*068c*/ 	.word	0x0000e2e0


	//   ....[85]....
        /*0690*/ 	.word	0x0000e320


	//   ....[86]....
        /*0694*/ 	.word	0x0000e610


	//   ....[87]....
        /*0698*/ 	.word	0x0000e630


	//   ....[88]....
        /*069c*/ 	.word	0x0000e6d0


	//   ....[89]....
        /*06a0*/ 	.word	0x0000e6e0


	//   ....[90]....
        /*06a4*/ 	.word	0x0000e770


	//   ....[91]....
        /*06a8*/ 	.word	0x0000e780


	//   ....[92]....
        /*06ac*/ 	.word	0x0000e790


	//   ....[93]....
        /*06b0*/ 	.word	0x0000e820


	//   ....[94]....
        /*06b4*/ 	.word	0x0000ee50


	//   ....[95]....
        /*06b8*/ 	.word	0x0000ee60


	//   ....[96]....
        /*06bc*/ 	.word	0x0000eef0


	//   ....[97]....
        /*06c0*/ 	.word	0x0000ef90


	//   ....[98]....
        /*06c4*/ 	.word	0x0000efb0


	//   ....[99]....
        /*06c8*/ 	.word	0x0000f030


	//   ....[100]....
        /*06cc*/ 	.word	0x0000f050


	//   ....[101]....
        /*06d0*/ 	.word	0x0000f060


	//   ....[102]....
        /*06d4*/ 	.word	0x0000f440


	//   ....[103]....
        /*06d8*/ 	.word	0x0000f470


	//   ....[104]....
        /*06dc*/ 	.word	0x0000f4b0


	//   ....[105]....
        /*06e0*/ 	.word	0x0000f4e0


	//   ....[106]....
        /*06e4*/ 	.word	0x0000f510


	//   ....[107]....
        /*06e8*/ 	.word	0x0000f540


	//   ....[108]....
        /*06ec*/ 	.word	0x0000f570


	//   ....[109]....
        /*06f0*/ 	.word	0x0000f5a0


	//   ....[110]....
        /*06f4*/ 	.word	0x0000f720


	//   ....[111]....
        /*06f8*/ 	.word	0x0000f750


	//   ....[112]....
        /*06fc*/ 	.word	0x0000f780


	//   ....[113]....
        /*0700*/ 	.word	0x0000f7b0


	//   ....[114]....
        /*0704*/ 	.word	0x0000f7e0


	//   ....[115]....
        /*0708*/ 	.word	0x0000f810


	//   ....[116]....
        /*070c*/ 	.word	0x0000f8d0


	//   ....[117]....
        /*0710*/ 	.word	0x0000f8f0


	//   ....[118]....
        /*0714*/ 	.word	0x0000f960


	//   ....[119]....
        /*0718*/ 	.word	0x00010000


	//   ....[120]....
        /*071c*/ 	.word	0x000105a0


	//   ....[121]....
        /*0720*/ 	.word	0x00010690


	//   ....[122]....
        /*0724*/ 	.word	0x00010730


	//   ....[123]....
        /*0728*/ 	.word	0x00010790


	//   ....[124]....
        /*072c*/ 	.word	0x000108a0


	//   ....[125]....
        /*0730*/ 	.word	0x00010910


	//   ....[126]....
        /*0734*/ 	.word	0x00010a20


	//   ....[127]....
        /*0738*/ 	.word	0x00010a90


	//   ....[128]....
        /*073c*/ 	.word	0x00010b30


	//   ....[129]....
        /*0740*/ 	.word	0x00010c70


	//   ....[130]....
        /*0744*/ 	.word	0x00010cc0


	//   ....[131]....
        /*0748*/ 	.word	0x00010d30


	//   ....[132]....
        /*074c*/ 	.word	0x00010e30


	//   ....[133]....
        /*0750*/ 	.word	0x00010ea0


	//   ....[134]....
        /*0754*/ 	.word	0x00010fa0


	//   ....[135]....
        /*0758*/ 	.word	0x00011020


	//   ....[136]....
        /*075c*/ 	.word	0x000110a0


	//   ....[137]....
        /*0760*/ 	.word	0x000111a0


	//   ....[138]....
        /*0764*/ 	.word	0x000112a0


	//   ....[139]....
        /*0768*/ 	.word	0x00011300


	//   ....[140]....
        /*076c*/ 	.word	0x000113e0


	//   ....[141]....
        /*0770*/ 	.word	0x00011520


	//   ....[142]....
        /*0774*/ 	.word	0x00011600


	//   ....[143]....
        /*0778*/ 	.word	0x00011680


	//   ....[144]....
        /*077c*/ 	.word	0x00011760


	//   ....[145]....
        /*0780*/ 	.word	0x000117c0


	//   ....[146]....
        /*0784*/ 	.word	0x00011890


	//   ....[147]....
        /*0788*/ 	.word	0x000118f0


	//   ....[148]....
        /*078c*/ 	.word	0x000119d0


	//   ....[149]....
        /*0790*/ 	.word	0x00011ac0


	//   ....[150]....
        /*0794*/ 	.word	0x00011b60


	//   ....[151]....
        /*0798*/ 	.word	0x00011bc0


	//   ....[152]....
        /*079c*/ 	.word	0x00011cc0


	//   ....[153]....
        /*07a0*/ 	.word	0x00011d20


	//   ....[154]....
        /*07a4*/ 	.word	0x00011e20


	//   ....[155]....
        /*07a8*/ 	.word	0x00011e80


	//   ....[156]....
        /*07ac*/ 	.word	0x00011f50


	//   ....[157]....
        /*07b0*/ 	.word	0x000120a0


	//   ....[158]....
        /*07b4*/ 	.word	0x00012150


	//   ....[159]....
        /*07b8*/ 	.word	0x00012260


	//   ....[160]....
        /*07bc*/ 	.word	0x00012340


	//   ....[161]....
        /*07c0*/ 	.word	0x000123a0


	//   ....[162]....
        /*07c4*/ 	.word	0x00012490


	//   ....[163]....
        /*07c8*/ 	.word	0x000124f0


	//   ....[164]....
        /*07cc*/ 	.word	0x000125d0


	//   ....[165]....
        /*07d0*/ 	.word	0x00012660


	//   ....[166]....
        /*07d4*/ 	.word	0x00012700


	//   ....[167]....
        /*07d8*/ 	.word	0x00012820


	//   ....[168]....
        /*07dc*/ 	.word	0x00012890


	//   ....[169]....
        /*07e0*/ 	.word	0x00012900


	//   ....[170]....
        /*07e4*/ 	.word	0x00012970


	//   ....[171]....
        /*07e8*/ 	.word	0x000129e0


	//   ....[172]....
        /*07ec*/ 	.word	0x00012a60


	//   ....[173]....
        /*07f0*/ 	.word	0x00012af0


	//   ....[174]....
        /*07f4*/ 	.word	0x00012b80


	//   ....[175]....
        /*07f8*/ 	.word	0x00012bf0


	//   ....[176]....
        /*07fc*/ 	.word	0x00012c60


	//   ....[177]....
        /*0800*/ 	.word	0x00012cd0


	//   ....[178]....
        /*0804*/ 	.word	0x00012d50


	//   ....[179]....
        /*0808*/ 	.word	0x00012dc0


	//   ....[180]....
        /*080c*/ 	.word	0x00012e60


	//   ....[181]....
        /*0810*/ 	.word	0x00012ef0


	//   ....[182]....
        /*0814*/ 	.word	0x00013020


	//----- nvinfo : EIATTR_REG_RECONFIG
	.align		4
.L_291:
        /*0818*/ 	.byte	0x01, 0x54
	.zero		2


	//----- nvinfo : EIATTR_SYSCALL_OFFSETS
	.align		4
        /*081c*/ 	.byte	0x04, 0x46
        /*081e*/ 	.short	(.L_293 - .L_292)


	//   ....[0]....
.L_292:
        /*0820*/ 	.word	0x000016e0


	//   ....[1]....
        /*0824*/ 	.word	0x0000bf40


	//   ....[2]....
        /*0828*/ 	.word	0x0000c090


	//   ....[3]....
        /*082c*/ 	.word	0x0000c180


	//   ....[4]....
        /*0830*/ 	.word	0x0000d030


	//----- nvinfo : EIATTR_MBARRIER_INSTR_OFFSETS
	.align		4
.L_293:
        /*0834*/ 	.byte	0x04, 0x39
        /*0836*/ 	.short	(.L_295 - .L_294)


	//   ....[0]....
.L_294:
        /*0838*/ 	.word	0x00000180
        /*083c*/ 	.word	0x000000ff
        /*0840*/ 	.word	0x0002d800
        /*0844*/ 	.short	0x0100
        /*0846*/ 	.byte	0x08
	.zero		1


	//   ....[1]....
        /*0848*/ 	.word	0x00000190
        /*084c*/ 	.word	0x000000ff
        /*0850*/ 	.word	0x0002d820
        /*0854*/ 	.short	0x0100
        /*0856*/ 	.byte	0x08
	.zero		1


	//   ....[2]....
        /*0858*/ 	.word	0x00000280
        /*085c*/ 	.word	0x000000ff
        /*0860*/ 	.word	0x0002d830
        /*0864*/ 	.short	0x0100
        /*0866*/ 	.byte	0x08
	.zero		1


	//   ....[3]....
        /*0868*/ 	.word	0x00000290
        /*086c*/ 	.word	0x000000ff
        /*0870*/ 	.word	0x0002d840
        /*0874*/ 	.short	0x0100
        /*0876*/ 	.byte	0x08
	.zero		1


	//   ....[4]....
        /*0878*/ 	.word	0x000002a0
        /*087c*/ 	.word	0x000000ff
        /*0880*/ 	.word	0x0002d838
        /*0884*/ 	.short	0x0100
        /*0886*/ 	.byte	0x08
	.zero		1


	//   ....[5]....
        /*0888*/ 	.word	0x000002b0
        /*088c*/ 	.word	0x000000ff
        /*0890*/ 	.word	0x0002d848
        /*0894*/ 	.short	0x0100
        /*0896*/ 	.byte	0x08
	.zero		1


	//   ....[6]....
        /*0898*/ 	.word	0x000003e0
        /*089c*/ 	.word	0x000000ff
        /*08a0*/ 	.word	0x0002d850
        /*08a4*/ 	.short	0x0100
        /*08a6*/ 	.byte	0x08
	.zero		1


	//   ....[7]....
        /*08a8*/ 	.word	0x000003f0
        /*08ac*/ 	.word	0x000000ff
        /*08b0*/ 	.word	0x0002d860
        /*08b4*/ 	.short	0x0100
        /*08b6*/ 	.byte	0x08
	.zero		1


	//   ....[8]....
        /*08b8*/ 	.word	0x00000400
        /*08bc*/ 	.word	0x000000ff
        /*08c0*/ 	.word	0x0002d858
        /*08c4*/ 	.short	0x0100
        /*08c6*/ 	.byte	0x08
	.zero		1


	//   ....[9]....
        /*08c8*/ 	.word	0x00000410
        /*08cc*/ 	.word	0x000000ff
        /*08d0*/ 	.word	0x0002d868
        /*08d4*/ 	.short	0x0100
        /*08d6*/ 	.byte	0x08
	.zero		1


	//   ....[10]....
        /*08d8*/ 	.word	0x00000500
        /*08dc*/ 	.word	0x000000ff
        /*08e0*/ 	.word	0x0002d870
        /*08e4*/ 	.short	0x0100
        /*08e6*/ 	.byte	0x06
	.zero		1


	//   ....[11]....
        /*08e8*/ 	.word	0x00000510
        /*08ec*/ 	.word	0x000000ff
        /*08f0*/ 	.word	0x0002d880
        /*08f4*/ 	.short	0x0100
        /*08f6*/ 	.byte	0x06
	.zero		1


	//   ....[12]....
        /*08f8*/ 	.word	0x00000520
        /*08fc*/ 	.word	0x000000ff
        /*0900*/ 	.word	0x0002d878
        /*0904*/ 	.short	0x0100
        /*0906*/ 	.byte	0x06
	.zero		1


	//   ....[13]....
        /*0908*/ 	.word	0x00000530
        /*090c*/ 	.word	0x000000ff
        /*0910*/ 	.word	0x0002d888
        /*0914*/ 	.short	0x0100
        /*0916*/ 	.byte	0x06
	.zero		1


	//   ....[14]....
        /*0918*/ 	.word	0x00000660
        /*091c*/ 	.word	0x000000ff
        /*0920*/ 	.word	0x0002d890
        /*0924*/ 	.short	0x0100
        /*0926*/ 	.byte	0x08
	.zero		1


	//   ....[15]....
        /*0928*/ 	.word	0x00000670
        /*092c*/ 	.word	0x000000ff
        /*0930*/ 	.word	0x0002d8a0
        /*0934*/ 	.short	0x0100
        /*0936*/ 	.byte	0x08
	.zero		1


	//   ....[16]....
        /*0938*/ 	.word	0x00000680
        /*093c*/ 	.word	0x000000ff
        /*0940*/ 	.word	0x0002d898
        /*0944*/ 	.short	0x0100
        /*0946*/ 	.byte	0x08
	.zero		1


	//   ....[17]....
        /*0948*/ 	.word	0x00000690
        /*094c*/ 	.word	0x000000ff
        /*0950*/ 	.word	0x0002d8a8
        /*0954*/ 	.short	0x0100
        /*0956*/ 	.byte	0x08
	.zero		1


	//   ....[18]....
        /*0958*/ 	.word	0x000007c0
        /*095c*/ 	.word	0x000000ff
        /*0960*/ 	.word	0x0002d8b0
        /*0964*/ 	.short	0x0100
        /*0966*/ 	.byte	0x08
	.zero		1


	//   ....[19]....
        /*0968*/ 	.word	0x000007d0
        /*096c*/ 	.word	0x000000ff
        /*0970*/ 	.word	0x0002d8c0
        /*0974*/ 	.short	0x0100
        /*0976*/ 	.byte	0x08
	.zero		1


	//   ....[20]....
        /*0978*/ 	.word	0x000007e0
        /*097c*/ 	.word	0x000000ff
        /*0980*/ 	.word	0x0002d8b8
        /*0984*/ 	.short	0x0100
        /*0986*/ 	.byte	0x08
	.zero		1


	//   ....[21]....
        /*0988*/ 	.word	0x000007f0
        /*098c*/ 	.word	0x000000ff
        /*0990*/ 	.word	0x0002d8c8
        /*0994*/ 	.short	0x0100
        /*0996*/ 	.byte	0x08
	.zero		1


	//   ....[22]....
        /*0998*/ 	.word	0x00001740
        /*099c*/ 	.word	0x000000ff
        /*09a0*/ 	.word	0x0002d800
        /*09a4*/ 	.short	0x010a
        /*09a6*/ 	.byte	0x28
	.zero		1


	//   ....[23]....
        /*09a8*/ 	.word	0x000017b0
        /*09ac*/ 	.word	0x00000003
        /*09b0*/ 	.word	0x0002d830
        /*09b4*/ 	.short	0x010a
        /*09b6*/ 	.byte	0x3f
	.zero		1


	//   ....[24]....
        /*09b8*/ 	.word	0x000017f0
        /*09bc*/ 	.word	0x00000003
        /*09c0*/ 	.word	0x0002d830
        /*09c4*/ 	.short	0x010a
        /*09c6*/ 	.byte	0x3f
	.zero		1


	//   ....[25]....
        /*09c8*/ 	.word	0x00002410
        /*09cc*/ 	.word	0x000000ff
        /*09d0*/ 	.word	0x00000000
        /*09d4*/ 	.short	0x0101
        /*09d6*/ 	.byte	0x06
	.zero		1


	//   ....[26]....
        /*09d8*/ 	.word	0x00003b40
        /*09dc*/ 	.word	0x000000ff
        /*09e0*/ 	.word	0x0002d830
        /*09e4*/ 	.short	0x010a
        /*09e6*/ 	.byte	0x07
	.zero		1


	//   ....[27]....
        /*09e8*/ 	.word	0x00003b80
        /*09ec*/ 	.word	0x000000ff
        /*09f0*/ 	.word	0x0002d830
        /*09f4*/ 	.short	0x010a
        /*09f6*/ 	.byte	0x07
	.zero		1


	//   ....[28]....
        /*09f8*/ 	.word	0x00003e60
        /*09fc*/ 	.word	0x000000ff
        /*0a00*/ 	.word	0x0002d850
        /*0a04*/ 	.short	0x010a
        /*0a06*/ 	.byte	0x07
	.zero		1


	//   ....[29]....
        /*0a08*/ 	.word	0x00003ea0
        /*0a0c*/ 	.word	0x000000ff
        /*0a10*/ 	.word	0x0002d850
        /*0a14*/ 	.short	0x010a
        /*0a16*/ 	.byte	0x07
	.zero		1


	//   ....[30]....
        /*0a18*/ 	.word	0x00004390
        /*0a1c*/ 	.word	0x000000ff
        /*0a20*/ 	.word	0x00000000
        /*0a24*/ 	.short	0x0101
        /*0a26*/ 	.byte	0x07
	.zero		1


	//   ....[31]....
        /*0a28*/ 	.word	0x00005ef0
        /*0a2c*/ 	.word	0x000000ff
        /*0a30*/ 	.word	0x00000000
        /*0a34*/ 	.short	0x0101
        /*0a36*/ 	.byte	0x06
	.zero		1


	//   ....[32]....
        /*0a38*/ 	.word	0x00006590
        /*0a3c*/ 	.word	0x000000ff
        /*0a40*/ 	.word	0x0002d830
        /*0a44*/ 	.short	0x010a
        /*0a46*/ 	.byte	0x07
	.zero		1


	//   ....[33]....
        /*0a48*/ 	.word	0x000065d0
        /*0a4c*/ 	.word	0x000000ff
        /*0a50*/ 	.word	0x0002d830
        /*0a54*/ 	.short	0x010a
        /*0a56*/ 	.byte	0x07
	.zero		1


	//   ....[34]....
        /*0a58*/ 	.word	0x000068b0
        /*0a5c*/ 	.word	0x000000ff
        /*0a60*/ 	.word	0x0002d850
        /*0a64*/ 	.short	0x010a
        /*0a66*/ 	.byte	0x07
	.zero		1


	//   ....[35]....
        /*0a68*/ 	.word	0x000068f0
        /*0a6c*/ 	.word	0x000000ff
        /*0a70*/ 	.word	0x0002d850
        /*0a74*/ 	.short	0x010a
        /*0a76*/ 	.byte	0x07
	.zero		1


	//   ....[36]....
        /*0a78*/ 	.word	0x00006e20
        /*0a7c*/ 	.word	0x000000ff
        /*0a80*/ 	.word	0x00000000
        /*0a84*/ 	.short	0x0101
        /*0a86*/ 	.byte	0x07
	.zero		1


	//   ....[37]....
        /*0a88*/ 	.word	0x00008000
        /*0a8c*/ 	.word	0x000000ff
        /*0a90*/ 	.word	0x00000000
        /*0a94*/ 	.short	0x0101
        /*0a96*/ 	.byte	0x06
	.zero		1


	//   ....[38]....
        /*0a98*/ 	.word	0x000085d0
        /*0a9c*/ 	.word	0x000000ff
        /*0aa0*/ 	.word	0x0002d850
        /*0aa4*/ 	.short	0x010a
        /*0aa6*/ 	.byte	0x04
	.zero		1


	//   ....[39]....
        /*0aa8*/ 	.word	0x00008610
        /*0aac*/ 	.word	0x000000ff
        /*0ab0*/ 	.word	0x0002d850
        /*0ab4*/ 	.short	0x010a
        /*0ab6*/ 	.byte	0x04
	.zero		1


	//   ....[40]....
        /*0ab8*/ 	.word	0x00008c80
        /*0abc*/ 	.word	0x000000ff
        /*0ac0*/ 	.word	0x00000000
        /*0ac4*/ 	.short	0x0101
        /*0ac6*/ 	.byte	0x04
	.zero		1


	//   ....[41]....
        /*0ac8*/ 	.word	0x00009e40
        /*0acc*/ 	.word	0x000000ff
        /*0ad0*/ 	.word	0x00000000
        /*0ad4*/ 	.short	0x0101
        /*0ad6*/ 	.byte	0x04
	.zero		1


	//   ....[42]....
        /*0ad8*/ 	.word	0x0000c780
        /*0adc*/ 	.word	0x00000002
        /*0ae0*/ 	.word	0x0002d840
        /*0ae4*/ 	.short	0x010a
        /*0ae6*/ 	.byte	0x3f
	.zero		1


	//   ....[43]....
        /*0ae8*/ 	.word	0x0000cd30
        /*0aec*/ 	.word	0x00000002
        /*0af0*/ 	.word	0x0002d830
        /*0af4*/ 	.short	0x0107
        /*0af6*/ 	.byte	0x3f
	.zero		1


	//   ....[44]....
        /*0af8*/ 	.word	0x0000ce10
        /*0afc*/ 	.word	0x00000002
        /*0b00*/ 	.word	0x0002d830
        /*0b04*/ 	.short	0x0101
        /*0b06*/ 	.byte	0x3f
	.zero		1


	//   ....[45]....
        /*0b08*/ 	.word	0x0000da20
        /*0b0c*/ 	.word	0x00000017
        /*0b10*/ 	.word	0x0002d800
        /*0b14*/ 	.short	0x0107
        /*0b16*/ 	.byte	0x3f
	.zero		1


	//   ....[46]....
        /*0b18*/ 	.word	0x0000db10
        /*0b1c*/ 	.word	0x00000017
        /*0b20*/ 	.word	0x0002d800
        /*0b24*/ 	.short	0x0101
        /*0b26*/ 	.byte	0x3f
	.zero		1


	//   ....[47]....
        /*0b28*/ 	.word	0x0000db30
        /*0b2c*/ 	.word	0x00000017
        /*0b30*/ 	.word	0x0002d820
        /*0b34*/ 	.short	0x010a
        /*0b36*/ 	.byte	0x3f
	.zero		1


	//   ....[48]....
        /*0b38*/ 	.word	0x0000df40
        /*0b3c*/ 	.word	0x00000005
        /*0b40*/ 	.word	0x0002d840
        /*0b44*/ 	.short	0x010a
        /*0b46*/ 	.byte	0x3f
	.zero		1


	//   ....[49]....
        /*0b48*/ 	.word	0x0000e3d0
        /*0b4c*/ 	.word	0x00000005
        /*0b50*/ 	.word	0x0002d830
        /*0b54*/ 	.short	0x0107
        /*0b56*/ 	.byte	0x3f
	.zero		1


	//   ....[50]....
        /*0b58*/ 	.word	0x0000e490
        /*0b5c*/ 	.word	0x00000005
        /*0b60*/ 	.word	0x0002d830
        /*0b64*/ 	.short	0x0101
        /*0b66*/ 	.byte	0x3f
	.zero		1


	//   ....[51]....
        /*0b68*/ 	.word	0x0000e4f0
        /*0b6c*/ 	.word	0x00000005
        /*0b70*/ 	.word	0x0002d860
        /*0b74*/ 	.short	0x010a
        /*0b76*/ 	.byte	0x3f
	.zero		1


	//   ....[52]....
        /*0b78*/ 	.word	0x0000ea10
        /*0b7c*/ 	.word	0x00000005
        /*0b80*/ 	.word	0x0002d850
        /*0b84*/ 	.short	0x0107
        /*0b86*/ 	.byte	0x3f
	.zero		1


	//   ....[53]....
        /*0b88*/ 	.word	0x0000eb10
        /*0b8c*/ 	.word	0x00000005
        /*0b90*/ 	.word	0x0002d850
        /*0b94*/ 	.short	0x0101
        /*0b96*/ 	.byte	0x3f
	.zero		1


	//   ....[54]....
        /*0b98*/ 	.word	0x0000ed10
        /*0b9c*/ 	.word	0x00000000
        /*0ba0*/ 	.word	0x0002d860
        /*0ba4*/ 	.short	0x010a
        /*0ba6*/ 	.byte	0x3f
	.zero		1


	//   ....[55]....
        /*0ba8*/ 	.word	0x0000f190
        /*0bac*/ 	.word	0x00000000
        /*0bb0*/ 	.word	0x0002d850
        /*0bb4*/ 	.short	0x0107
        /*0bb6*/ 	.byte	0x3f
	.zero		1


	//   ....[56]....
        /*0bb8*/ 	.word	0x0000f260
        /*0bbc*/ 	.word	0x00000000
        /*0bc0*/ 	.word	0x0002d850
        /*0bc4*/ 	.short	0x0101
        /*0bc6*/ 	.byte	0x3f
	.zero		1


	//   ....[57]....
        /*0bc8*/ 	.word	0x0000ff80
        /*0bcc*/ 	.word	0x00000005
        /*0bd0*/ 	.word	0x0002d820
        /*0bd4*/ 	.short	0x010a
        /*0bd6*/ 	.byte	0x3f
	.zero		1


	//   ....[58]....
        /*0bd8*/ 	.word	0x00010100
        /*0bdc*/ 	.word	0x00000003
        /*0be0*/ 	.word	0x0002d840
        /*0be4*/ 	.short	0x010a
        /*0be6*/ 	.byte	0x3f
	.zero		1


	//   ....[59]....
        /*0be8*/ 	.word	0x000101a0
        /*0bec*/ 	.word	0x00000005
        /*0bf0*/ 	.word	0x0002d840
        /*0bf4*/ 	.short	0x010a
        /*0bf6*/ 	.byte	0x3f
	.zero		1


	//   ....[60]....
        /*0bf8*/ 	.word	0x000101e0
        /*0bfc*/ 	.word	0x00000003
        /*0c00*/ 	.word	0x0002d860
        /*0c04*/ 	.short	0x010a
        /*0c06*/ 	.byte	0x3f
	.zero		1


	//   ....[61]....
        /*0c08*/ 	.word	0x00010220
        /*0c0c*/ 	.word	0x00000005
        /*0c10*/ 	.word	0x0002d860
        /*0c14*/ 	.short	0x010a
        /*0c16*/ 	.byte	0x3f
	.zero		1


	//   ....[62]....
        /*0c18*/ 	.word	0x00010290
        /*0c1c*/ 	.word	0x00000003
        /*0c20*/ 	.word	0x0002d800
        /*0c24*/ 	.short	0x010a
        /*0c26*/ 	.byte	0x3f
	.zero		1


	//   ....[63]....
        /*0c28*/ 	.word	0x000102e0
        /*0c2c*/ 	.word	0x00000003
        /*0c30*/ 	.word	0x0002d830
        /*0c34*/ 	.short	0x010a
        /*0c36*/ 	.byte	0x3f
	.zero		1


	//   ....[64]....
        /*0c38*/ 	.word	0x00010340
        /*0c3c*/ 	.word	0x00000005
        /*0c40*/ 	.word	0x0002d830
        /*0c44*/ 	.short	0x010a
        /*0c46*/ 	.byte	0x3f
	.zero		1


	//   ....[65]....
        /*0c48*/ 	.word	0x000103a0
        /*0c4c*/ 	.word	0x00000005
        /*0c50*/ 	.word	0x0002d850
        /*0c54*/ 	.short	0x010a
        /*0c56*/ 	.byte	0x3f
	.zero		1


	//   ....[66]....
        /*0c58*/ 	.word	0x00010400
        /*0c5c*/ 	.word	0x00000005
        /*0c60*/ 	.word	0x0002d830
        /*0c64*/ 	.short	0x010a
        /*0c66*/ 	.byte	0x3f
	.zero		1


	//   ....[67]....
        /*0c68*/ 	.word	0x00010460
        /*0c6c*/ 	.word	0x00000005
        /*0c70*/ 	.word	0x0002d850
        /*0c74*/ 	.short	0x010a
        /*0c76*/ 	.byte	0x3f
	.zero		1


	//   ....[68]....
        /*0c78*/ 	.word	0x000104c0
        /*0c7c*/ 	.word	0x00000008
        /*0c80*/ 	.word	0x0002d850
        /*0c84*/ 	.short	0x010a
        /*0c86*/ 	.byte	0x3f
	.zero		1


	//   ....[69]....
        /*0c88*/ 	.word	0x000105e0
        /*0c8c*/ 	.word	0x00000002
        /*0c90*/ 	.word	0x0002d840
        /*0c94*/ 	.short	0x010a
        /*0c96*/ 	.byte	0x3f
	.zero		1


	//   ....[70]....
        /*0c98*/ 	.word	0x00011420
        /*0c9c*/ 	.word	0x00000017
        /*0ca0*/ 	.word	0x0002d820
        /*0ca4*/ 	.short	0x010a
        /*0ca6*/ 	.byte	0x3f
	.zero		1


	//   ....[71]....
        /*0ca8*/ 	.word	0x00011470
        /*0cac*/ 	.word	0x00000005
        /*0cb0*/ 	.word	0x0002d840
        /*0cb4*/ 	.short	0x010a
        /*0cb6*/ 	.byte	0x3f
	.zero		1


	//   ....[72]....
        /*0cb8*/ 	.word	0x00011a10
        /*0cbc*/ 	.word	0x00000005
        /*0cc0*/ 	.word	0x0002d860
        /*0cc4*/ 	.short	0x010a
        /*0cc6*/ 	.byte	0x3f
	.zero		1


	//   ....[73]....
        /*0cc8*/ 	.word	0x00011ff0
        /*0ccc*/ 	.word	0x00000000
        /*0cd0*/ 	.word	0x0002d860
        /*0cd4*/ 	.short	0x010a
        /*0cd6*/ 	.byte	0x3f
	.zero		1


	//   ....[74]....
        /*0cd8*/ 	.word	0x00012f40
        /*0cdc*/ 	.word	0x00000005
        /*0ce0*/ 	.word	0x0002d820
        /*0ce4*/ 	.short	0x010a
        /*0ce6*/ 	.byte	0x3f
	.zero		1


	//   ....[75]....
        /*0ce8*/ 	.word	0x000130e0
        /*0cec*/ 	.word	0x00000003
        /*0cf0*/ 	.word	0x0002d840
        /*0cf4*/ 	.short	0x010a
        /*0cf6*/ 	.byte	0x3f
	.zero		1


	//   ....[76]....
        /*0cf8*/ 	.word	0x00013130
        /*0cfc*/ 	.word	0x00000005
        /*0d00*/ 	.word	0x0002d840
        /*0d04*/ 	.short	0x010a
        /*0d06*/ 	.byte	0x3f
	.zero		1


	//   ....[77]....
        /*0d08*/ 	.word	0x00013180
        /*0d0c*/ 	.word	0x00000003
        /*0d10*/ 	.word	0x0002d860
        /*0d14*/ 	.short	0x010a
        /*0d16*/ 	.byte	0x3f
	.zero		1


	//----- nvinfo : EIATTR_NUM_MBARRIERS
	.align		4
.L_295:
        /*0d18*/ 	.byte	0x03, 0x38
        /*0d1a*/ 	.short	0x0016


	//----- nvinfo : EIATTR_EXIT_INSTR_OFFSETS
	.align		4
        /*0d1c*/ 	.byte	0x04, 0x1c
        /*0d1e*/ 	.short	(.L_297 - .L_296)


	//   ....[0]....
.L_296:
        /*0d20*/ 	.word	0x000009a0


	//   ....[1]....
        /*0d24*/ 	.word	0x0000a9b0


	//   ....[2]....
        /*0d28*/ 	.word	0x00010270


	//----- nvinfo : EIATTR_MAX_THREADS
	.align		4
.L_297:
        /*0d2c*/ 	.byte	0x04, 0x05
        /*0d2e*/ 	.short	(.L_299 - .L_298)
.L_298:
        /*0d30*/ 	.word	0x00000200
        /*0d34*/ 	.word	0x00000001
        /*0d38*/ 	.word	0x00000001


	//----- nvinfo : EIATTR_CRS_STACK_SIZE
	.align		4
.L_299:
        /*0d3c*/ 	.byte	0x04, 0x1e
        /*0d3e*/ 	.short	(.L_301 - .L_300)
.L_300:
        /*0d40*/ 	.word	0x00000000


	//----- nvinfo : EIATTR_CBANK_PARAM_SIZE
	.align		4
.L_301:
        /*0d44*/ 	.byte	0x03, 0x19
        /*0d46*/ 	.short	0x0af0


	//----- nvinfo : EIATTR_PARAM_CBANK
	.align		4
        /*0d48*/ 	.byte	0x04, 0x0a
        /*0d4a*/ 	.short	(.L_303 - .L_302)
	.align		4
.L_302:
        /*0d4c*/ 	.word	index@(.nv.constant0._ZN7cutlass13device_kernelIN5flash11enable_sm90INS1_16FlashAttnFwdSm90INS1_25CollectiveMainloopFwdSm90ILi2EN4cute5tupleIJNS5_1CILi1EEES8_S8_EEENS6_IJNS7_ILi192EEENS7_ILi128EEENS7_ILi96EEEEEELi96ENS_10bfloat16_tEfNS_4arch4Sm90ELb1ELb0ELb0ELb1ELb1ELb0ELb0ELb0ELb1ELb1ELb0ELb0EEENS1_21CollectiveEpilogueFwdINS6_IJSA_SC_SB_EEES9_SE_SG_Li384ELb1ELb1ELb0ELb0EEENS1_36VarlenDynamicPersistentTileSchedulerILi192ELi128ELi384ELi128ELb0ELb1ELb1ELb1ELb1ELb1EEEEEEEEEvNT_6ParamsE)
        /*0d50*/ 	.short	0x0210
        /*0d52*/ 	.short	0x0af0


	//----- nvinfo : EIATTR_SW_WAR
	.align		4
.L_303:
        /*0d54*/ 	.byte	0x04, 0x36
        /*0d56*/ 	.short	(.L_305 - .L_304)
.L_304:
        /*0d58*/ 	.word	0x00000008
.L_305:


//--------------------- .nv.info._ZN7cutlass13device_kernelIN5flash11enable_sm90INS1_16FlashAttnFwdSm90INS1_25CollectiveMainloopFwdSm90ILi2EN4cute5tupleIJNS5_1CILi1EEES8_S8_EEENS6_IJNS7_ILi192EEENS7_ILi128EEENS7_ILi96EEEEEELi96ENS_10bfloat16_tEfNS_4arch4Sm90ELb1ELb0ELb0ELb1ELb1ELb1ELb0ELb0ELb1ELb1ELb0ELb0EEENS1_21CollectiveEpilogueFwdINS6_IJSA_SC_SB_EEES9_SE_SG_Li384ELb1ELb1ELb0ELb0EEENS1_36VarlenDynamicPersistentTileSchedulerILi192ELi128ELi384ELi128ELb0ELb1ELb1ELb1ELb1ELb1EEEEEEEEEvNT_6ParamsE --------------------------
	.section	.nv.info._ZN7cutlass13device_kernelIN5flash11enable_sm90INS1_16FlashAttnFwdSm90INS1_25CollectiveMainloopFwdSm90ILi2EN4cute5tupleIJNS5_1CILi1EEES8_S8_EEENS6_IJNS7_ILi192EEENS7_ILi128EEENS7_ILi96EEEEEELi96ENS_10bfloat16_tEfNS_4arch4Sm90ELb1ELb0ELb0ELb1ELb1ELb1ELb0ELb0ELb1ELb1ELb0ELb0EEENS1_21CollectiveEpilogueFwdINS6_IJSA_SC_SB_EEES9_SE_SG_Li384ELb1ELb1ELb0ELb0EEENS1_36VarlenDynamicPersistentTileSchedulerILi192ELi128ELi384ELi128ELb0ELb1ELb1ELb1ELb1ELb1EEEEEEEEEvNT_6ParamsE,"",@"SHT_CUDA_INFO"
	.sectionflags	@""
	.align	4


	//----- nvinfo : EIATTR_CUDA_API_VERSION
	.align		4
        /*0000*/ 	.byte	0x04, 0x37
        /*0002*/ 	.short	(.L_307 - .L_306)
.L_306:
        /*0004*/ 	.word	0x00000082


	//----- nvinfo : EIATTR_KPARAM_INFO
	.align		4
.L_307:
        /*0008*/ 	.byte	0x04, 0x17
        /*000a*/ 	.short	(.L_309 - .L_308)
.L_308:
        /*000c*/ 	.word	0x00000000
        /*0010*/ 	.short	0x0000
        /*0012*/ 	.short	0x0070
        /*0014*/ 	.byte	0x00, 0xf0, 0x01, 0x2a


	//----- nvinfo : EIATTR_SPARSE_MMA_MASK
	.align		4
.L_309:
        /*0018*/ 	.byte	0x03, 0x50
        /*001a*/ 	.short	0x0000


	//----- nvinfo : EIATTR_MAXREG_COUNT
	.align		4
        /*001c*/ 	.byte	0x03, 0x1b
        /*001e*/ 	.short	0x0080


	//----- nvinfo : EIATTR_NUM_BARRIERS
	.align		4
        /*0020*/ 	.byte	0x02, 0x4c
        /*0022*/ 	.byte	0x10
	.zero		1


	//----- nvinfo : EIATTR_EXTERNS
	.align		4
        /*0024*/ 	.byte	0x04, 0x0f
        /*0026*/ 	.short	(.L_311 - .L_310)


	//   ....[0]....
	.align		4
.L_310:
        /*0028*/ 	.word	index@(__assertfail)


	//----- nvinfo : EIATTR_ANNOTATIONS
	.align		4
.L_311:
        /*002c*/ 	.byte	0x04, 0x55
        /*002e*/ 	.short	(.L_313 - .L_312)


	//   ....[0]....
.L_312:
        /* <DEDUP_REMOVED lines=102> */


	//----- nvinfo : EIATTR_MERCURY_ISA_VERSION
	.align		4
.L_313:
        /*0680*/ 	.byte	0x03, 0x5f
        /*0682*/ 	.short	0x0101


	//----- nvinfo : EIATTR_UNUSED_LOAD_BYTE_OFFSET
	.align		4
        /*0684*/ 	.byte	0x04, 0x44
        /*0686*/ 	.short	(.L_315 - .L_314)


	//   ....[0]....
.L_314:
        /*0688*/ 	.word	0x00000a90
        /*068c*/ 	.word	0x0000fff0


	//   ....[1]....
        /*0690*/ 	.word	0x00013f70
        /*0694*/ 	.word	0x0000fff0


	//----- nvinfo : EIATTR_INT_WARP_WIDE_INSTR_OFFSETS
	.align		4
.L_315:
        /*0698*/ 	.byte	0x04, 0x31
        /*069a*/ 	.short	(.L_317 - .L_316)


	//   ....[0]....
.L_316:
        /*069c*/ 	.word	0x00000130


	//   ....[1]....
        /*06a0*/ 	.word	0x00000170


	//   ....[2]....
        /*06a4*/ 	.word	0x000001e0


	//   ....[3]....
        /*06a8*/ 	.word	0x00018740


	//   ....[4]....
        /*06ac*/ 	.word	0x000187d0


	//   ....[5]....
        /*06b0*/ 	.word	0x0001b4e0


	//   ....[6]....
        /*06b4*/ 	.word	0x0001b570


	//----- nvinfo : EIATTR_COOP_GROUP_MASK_REGIDS
	.align		4
.L_317:
        /*06b8*/ 	.byte	0x04, 0x29
        /*06ba*/ 	.short	(.L_319 - .L_318)


	//   ....[0]....
.L_318:
        /*06bc*/ 	.word	0xffffffff


	//   ....[1]....
        /*06c0*/ 	.word	0xffffffff


	//   ....[2]....
        /*06c4*/ 	.word	0xffffffff


	//   ....[3]....
        /*06c8*/ 	.word	0xffffffff


	//   ....[4]....
        /*06cc*/ 	.word	0xffffffff


	//   ....[5]....
        /*06d0*/ 	.word	0xffffffff


	//   ....[6]....
        /*06d4*/ 	.word	0xffffffff


	//   ....[7]....
        /*06d8*/ 	.word	0xffffffff


	//   ....[8]....
        /*06dc*/ 	.word	0xffffffff


	//   ....[9]....
        /*06e0*/ 	.word	0xffffffff


	//   ....[10]....
        /*06e4*/ 	.word	0xffffffff


	//   ....[11]....
        /*06e8*/ 	.word	0xffffffff


	//   ....[12]....
        /*06ec*/ 	.word	0xffffffff


	//   ....[13]....
        /*06f0*/ 	.word	0xffffffff


	//   ....[14]....
        /*06f4*/ 	.word	0xffffffff


	//   ....[15]....
        /*06f8*/ 	.word	0xffffffff


	//   ....[16]....
        /*06fc*/ 	.word	0xffffffff


	//   ....[17]....
        /*0700*/ 	.word	0xffffffff


	//   ....[18]....
        /*0704*/ 	.word	0xffffffff


	//   ....[19]....
        /*0708*/ 	.word	0xffffffff


	//   ....[20]....
        /*070c*/ 	.word	0xffffffff


	//   ....[21]....
        /*0710*/ 	.word	0xffffffff


	//   ....[22]....
        /*0714*/ 	.word	0xffffffff


	//   ....[23]....
        /*0718*/ 	.word	0xffffffff


	//   ....[24]....
        /*071c*/ 	.word	0xffffffff


	//   ....[25]....
        /*0720*/ 	.word	0xffffffff


	//   ....[26]....
        /*0724*/ 	.word	0xffffffff


	//   ....[27]....
        /*0728*/ 	.word	0xffffffff


	//   ....[28]....
        /*072c*/ 	.word	0xffffffff


	//   ....[29]....
        /*0730*/ 	.word	0xffffffff


	//   ....[30]....
        /*0734*/ 	.word	0xffffffff


	//   ....[31]....
        /*0738*/ 	.word	0xffffffff


	//   ....[32]....
        /*073c*/ 	.word	0xffffffff


	//   ....[33]....
        /*0740*/ 	.word	0xffffffff


	//   ....[34]....
        /*0744*/ 	.word	0xffffffff


	//   ....[35]....
        /*0748*/ 	.word	0xffffffff


	//   ....[36]....
        /*074c*/ 	.word	0xffffffff


	//   ....[37]....
        /*0750*/ 	.word	0xffffffff


	//   ....[38]....
        /*0754*/ 	.word	0xffffffff


	//   ....[39]....
        /*0758*/ 	.word	0xffffffff


	//   ....[40]....
        /*075c*/ 	.word	0xffffffff


	//   ....[41]....
        /*0760*/ 	.word	0xffffffff


	//   ....[42]....
        /*0764*/ 	.word	0xffffffff


	//   ....[43]....
        /*0768*/ 	.word	0xffffffff


	//   ....[44]....
        /*076c*/ 	.word	0xffffffff


	//   ....[45]....
        /*0770*/ 	.word	0xffffffff


	//   ....[46]....
        /*0774*/ 	.word	0xffffffff


	//   ....[47]....
        /*0778*/ 	.word	0xffffffff


	//   ....[48]....
        /*077c*/ 	.word	0xffffffff


	//   ....[49]....
        /*0780*/ 	.word	0xffffffff


	//   ....[50]....
        /*0784*/ 	.word	0xffffffff


	//   ....[51]....
        /*0788*/ 	.word	0xffffffff


	//   ....[52]....
        /*078c*/ 	.word	0xffffffff


	//   ....[53]....
        /*0790*/ 	.word	0xffffffff


	//   ....[54]....
        /*0794*/ 	.word	0xffffffff


	//   ....[55]....
        /*0798*/ 	.word	0xffffffff


	//   ....[56]....
        /*079c*/ 	.word	0xffffffff


	//   ....[57]....
        /*07a0*/ 	.word	0xffffffff


	//   ....[58]....
        /*07a4*/ 	.word	0xffffffff


	//   ....[59]....
        /*07a8*/ 	.word	0xffffffff


	//   ....[60]....
        /*07ac*/ 	.word	0xffffffff


	//   ....[61]....
        /*07b0*/ 	.word	0xffffffff


	//   ....[62]....
        /*07b4*/ 	.word	0xffffffff


	//   ....[63]....
        /*07b8*/ 	.word	0xffffffff


	//   ....[64]....
        /*07bc*/ 	.word	0xffffffff


	//   ....[65]....
        /*07c0*/ 	.word	0xffffffff


	//   ....[66]....
        /*07c4*/ 	.word	0xffffffff


	//   ....[67]....
        /*07c8*/ 	.word	0xffffffff


	//   ....[68]....
        /*07cc*/ 	.word	0xffffffff


	//   ....[69]....
        /*07d0*/ 	.word	0xffffffff


	//   ....[70]....
        /*07d4*/ 	.word	0xffffffff


	//   ....[71]....
        /*07d8*/ 	.word	0xffffffff


	//   ....[72]....
        /*07dc*/ 	.word	0xffffffff


	//   ....[73]....
        /*07e0*/ 	.word	0xffffffff


	//   ....[74]....
        /*07e4*/ 	.word	0xffffffff


	//   ....[75]....
        /*07e8*/ 	.word	0xffffffff


	//   ....[76]....
        /*07ec*/ 	.word	0xffffffff


	//   ....[77]....
        /*07f0*/ 	.word	0xffffffff


	//   ....[78]....
        /*07f4*/ 	.word	0xffffffff


	//   ....[79]....
        /*07f8*/ 	.word	0xffffffff


	//   ....[80]....
        /*07fc*/ 	.word	0xffffffff


	//   ....[81]....
        /*0800*/ 	.word	0xffffffff


	//   ....[82]....
        /*0804*/ 	.word	0xffffffff


	//   ....[83]....
        /*0808*/ 	.word	0xffffffff


	//   ....[84]....
        /*080c*/ 	.word	0xffffffff


	//   ....[85]....
        /*0810*/ 	.word	0xffffffff


	//   ....[86]....
        /*0814*/ 	.word	0xffffffff


	//   ....[87]....
        /*0818*/ 	.word	0xffffffff


	//   ....[88]....
        /*081c*/ 	.word	0xffffffff


	//   ....[89]....
        /*0820*/ 	.word	0xffffffff


	//   ....[90]....
        /*0824*/ 	.word	0xffffffff


	//   ....[91]....
        /*0828*/ 	.word	0xffffffff


	//   ....[92]....
        /*082c*/ 	.word	0xffffffff


	//   ....[93]....
        /*0830*/ 	.word	0xffffffff


	//   ....[94]....
        /*0834*/ 	.word	0xffffffff


	//   ....[95]....
        /*0838*/ 	.word	0xffffffff


	//   ....[96]....
        /*083c*/ 	.word	0xffffffff


	//   ....[97]....
        /*0840*/ 	.word	0xffffffff


	//   ....[98]....
        /*0844*/ 	.word	0xffffffff


	//   ....[99]....
        /*0848*/ 	.word	0xffffffff


	//   ....[100]....
        /*084c*/ 	.word	0xffffffff


	//   ....[101]....
        /*0850*/ 	.word	0xffffffff


	//   ....[102]....
        /*0854*/ 	.word	0xffffffff


	//   ....[103]....
        /*0858*/ 	.word	0xffffffff


	//   ....[104]....
        /*085c*/ 	.word	0xffffffff


	//   ....[105]....
        /*0860*/ 	.word	0xffffffff


	//   ....[106]....
        /*0864*/ 	.word	0xffffffff


	//   ....[107]....
        /*0868*/ 	.word	0xffffffff


	//   ....[108]....
        /*086c*/ 	.word	0xffffffff


	//   ....[109]....
        /*0870*/ 	.word	0xffffffff


	//   ....[110]....
        /*0874*/ 	.word	0xffffffff


	//   ....[111]....
        /*0878*/ 	.word	0xffffffff


	//   ....[112]....
        /*087c*/ 	.word	0xffffffff


	//   ....[113]....
        /*0880*/ 	.word	0xffffffff


	//   ....[114]....
        /*0884*/ 	.word	0xffffffff


	//   ....[115]....
        /*0888*/ 	.word	0xffffffff


	//   ....[116]....
        /*088c*/ 	.word	0xffffffff


	//   ....[117]....
        /*0890*/ 	.word	0xffffffff


	//   ....[118]....
        /*0894*/ 	.word	0xffffffff


	//   ....[119]....
        /*0898*/ 	.word	0xffffffff


	//   ....[120]....
        /*089c*/ 	.word	0xffffffff


	//   ....[121]....
        /*08a0*/ 	.word	0xffffffff


	//   ....[122]....
        /*08a4*/ 	.word	0xffffffff


	//   ....[123]....
        /*08a8*/ 	.word	0xffffffff


	//   ....[124]....
        /*08ac*/ 	.word	0xffffffff


	//   ....[125]....
        /*08b0*/ 	.word	0xffffffff


	//   ....[126]....
        /*08b4*/ 	.word	0xffffffff


	//   ....[127]....
        /*08b8*/ 	.word	0xffffffff


	//   ....[128]....
        /*08bc*/ 	.word	0xffffffff


	//   ....[129]....
        /*08c0*/ 	.word	0xffffffff


	//   ....[130]....
        /*08c4*/ 	.word	0xffffffff


	//   ....[131]....
        /*08c8*/ 	.word	0xffffffff


	//   ....[132]....
        /*08cc*/ 	.word	0xffffffff


	//   ....[133]....
        /*08d0*/ 	.word	0xffffffff


	//   ....[134]....
        /*08d4*/ 	.word	0xffffffff


	//   ....[135]....
        /*08d8*/ 	.word	0xffffffff


	//   ....[136]....
        /*08dc*/ 	.word	0xffffffff


	//   ....[137]....
        /*08e0*/ 	.word	0xffffffff


	//   ....[138]....
        /*08e4*/ 	.word	0x0500000f


	//   ....[139]....
        /*08e8*/ 	.word	0x0500000f


	//   ....[140]....
        /*08ec*/ 	.word	0x0500000f


	//   ....[141]....
        /*08f0*/ 	.word	0x0500000f


	//   ....[142]....
        /*08f4*/ 	.word	0x0500000f


	//   ....[143]....
        /*08f8*/ 	.word	0x0500000f


	//   ....[144]....
        /*08fc*/ 	.word	0x0500000f


	//   ....[145]....
        /*0900*/ 	.word	0x0500000f


	//   ....[146]....
        /*0904*/ 	.word	0x0500000f


	//   ....[147]....
        /*0908*/ 	.word	0x0500000f


	//   ....[148]....
        /*090c*/ 	.word	0x0500000f


	//   ....[149]....
        /*0910*/ 	.word	0x0500000f


	//   ....[150]....
        /*0914*/ 	.word	0x0500000f


	//   ....[151]....
        /*0918*/ 	.word	0x0500000f


	//   ....[152]....
        /*091c*/ 	.word	0x0500000f


	//   ....[153]....
        /*0920*/ 	.word	0x0500000f


	//   ....[154]....
        /*0924*/ 	.word	0x0500000f


	//   ....[155]....
        /*0928*/ 	.word	0x0500000f


	//   ....[156]....
        /*092c*/ 	.word	0x0500000f


	//   ....[157]....
        /*0930*/ 	.word	0x0500000f


	//   ....[158]....
        /*0934*/ 	.word	0x0500000f


	//   ....[159]....
        /*0938*/ 	.word	0x0500000f


	//   ....[160]....
        /*093c*/ 	.word	0x0500000f


	//   ....[161]....
        /*0940*/ 	.word	0x0500000f


	//   ....[162]....
        /*0944*/ 	.word	0x0500000f


	//   ....[163]....
        /*0948*/ 	.word	0x0500000f


	//   ....[164]....
        /*094c*/ 	.word	0x0500000f


	//   ....[165]....
        /*0950*/ 	.word	0x0500000f


	//   ....[166]....
        /*0954*/ 	.word	0x0500000f


	//   ....[167]....
        /*0958*/ 	.word	0x0500000f


	//   ....[168]....
        /*095c*/ 	.word	0x0500000f


	//   ....[169]....
        /*0960*/ 	.word	0x0500000f


	//   ....[170]....
        /*0964*/ 	.word	0x0500000f


	//   ....[171]....
        /*0968*/ 	.word	0x0500000f


	//   ....[172]....
        /*096c*/ 	.word	0x0500000f


	//   ....[173]....
        /*0970*/ 	.word	0x0500000f


	//   ....[174]....
        /*0974*/ 	.word	0x0500000f


	//   ....[175]....
        /*0978*/ 	.word	0x0500000f


	//   ....[176]....
        /*097c*/ 	.word	0x0500000f


	//   ....[177]....
        /*0980*/ 	.word	0x0500000f


	//   ....[178]....
        /*0984*/ 	.word	0x0500000f


	//   ....[179]....
        /*0988*/ 	.word	0x0500000f


	//   ....[180]....
        /*098c*/ 	.word	0x0500000f


	//   ....[181]....
        /*0990*/ 	.word	0x0500000f


	//   ....[182]....
        /*0994*/ 	.word	0x0500000f


	//   ....[183]....
        /*0998*/ 	.word	0x0500000f


	//   ....[184]....
        /*099c*/ 	.word	0x0500000f


	//   ....[185]....
        /*09a0*/ 	.word	0x0500000f


	//   ....[186]....
        /*09a4*/ 	.word	0x0500000f


	//   ....[187]....
        /*09a8*/ 	.word	0x0500000f


	//   ....[188]....
        /*09ac*/ 	.word	0x0500000f


	//   ....[189]....
        /*09b0*/ 	.word	0x0500000f


	//   ....[190]....
        /*09b4*/ 	.word	0x0500000f


	//   ....[191]....
        /*09b8*/ 	.word	0x0500000f


	//   ....[192]....
        /*09bc*/ 	.word	0x0500000f


	//   ....[193]....
        /*09c0*/ 	.word	0x0500000f


	//   ....[194]....
        /*09c4*/ 	.word	0x0500000f


	//   ....[195]....
        /*09c8*/ 	.word	0x0500000f


	//   ....[196]....
        /*09cc*/ 	.word	0x0500000f


	//   ....[197]....
        /*09d0*/ 	.word	0x0500000f


	//   ....[198]....
        /*09d4*/ 	.word	0x0500000f


	//   ....[199]....
        /*09d8*/ 	.word	0x0500000f


	//   ....[200]....
        /*09dc*/ 	.word	0x0500000f


	//   ....[201]....
        /*09e0*/ 	.word	0x0500000f


	//   ....[202]....
        /*09e4*/ 	.word	0x0500000f


	//   ....[203]....
        /*09e8*/ 	.word	0x0500000f


	//   ....[204]....
        /*09ec*/ 	.word	0x0500000f


	//   ....[205]....
        /*09f0*/ 	.word	0x0500000f


	//   ....[206]....
        /*09f4*/ 	.word	0x0500000f


	//   ....[207]....
        /*09f8*/ 	.word	0x0500000f


	//   ....[208]....
        /*09fc*/ 	.word	0x0500000f


	//   ....[209]....
        /*0a00*/ 	.word	0x0500000f


	//   ....[210]....
        /*0a04*/ 	.word	0x0500000f


	//   ....[211]....
        /*0a08*/ 	.word	0x0500000f


	//   ....[212]....
        /*0a0c*/ 	.word	0x0500000f


	//   ....[213]....
        /*0a10*/ 	.word	0x0500000f


	//   ....[214]....
        /*0a14*/ 	.word	0x0500000f


	//   ....[215]....
        /*0a18*/ 	.word	0x0500000f


	//   ....[216]....
        /*0a1c*/ 	.word	0x0500000f


	//   ....[217]....
        /*0a20*/ 	.word	0x0500000f


	//   ....[218]....
        /*0a24*/ 	.word	0x0500000f


	//   ....[219]....
        /*0a28*/ 	.word	0x0500000f


	//   ....[220]....
        /*0a2c*/ 	.word	0x0500000f


	//----- nvinfo : EIATTR_COOP_GROUP_INSTR_OFFSETS
	.align		4
.L_319:
        /*0a30*/ 	.byte	0x04, 0x28
        /*0a32*/ 	.short	(.L_321 - .L_320)


	//   ....[0]....
.L_320:
        /*0a34*/ 	.word	0x00000070


	//   ....[1]....
        /*0a38*/ 	.word	0x00000140


	//   ....[2]....
        /*0a3c*/ 	.word	0x00000190


	//   ....[3]....
        /*0a40*/ 	.word	0x000003c0


	//   ....[4]....
        /*0a44*/ 	.word	0x00000520


	//   ....[5]....
        /*0a48*/ 	.word	0x00000640


	//   ....[6]....
        /*0a4c*/ 	.word	0x000007a0


	//   ....[7]....
        /*0a50*/ 	.word	0x000032d0


	//   ....[8]....
        /*0a54*/ 	.word	0x000032e0


	//   ....[9]....
        /*0a58*/ 	.word	0x00004f60


	//   ....[10]....
        /*0a5c*/ 	.word	0x00004f70


	//   ....[11]....
        /*0a60*/ 	.word	0x000069f0


	//   ....[12]....
        /*0a64*/ 	.word	0x00006a00


	//   ....[13]....
        /*0a68*/ 	.word	0x00006f30


	//   ....[14]....
        /*0a6c*/ 	.word	0x00006f50


	//   ....[15]....
        /*0a70*/ 	.word	0x000076b0


	//   ....[16]....
        /*0a74*/ 	.word	0x00007e30


	//   ....[17]....
        /*0a78*/ 	.word	0x00007e40


	//   ....[18]....
        /*0a7c*/ 	.word	0x00007e50


	//   ....[19]....
        /*0a80*/ 	.word	0x00007e60


	//   ....[20]....
        /*0a84*/ 	.word	0x00009d80


	//   ....[21]....
        /*0a88*/ 	.word	0x00009d90


	//   ....[22]....
        /*0a8c*/ 	.word	0x00009da0


	//   ....[23]....
        /*0a90*/ 	.word	0x00009db0


	//   ....[24]....
        /*0a94*/ 	.word	0x0000c110


	//   ....[25]....
        /*0a98*/ 	.word	0x0000c780


	//   ....[26]....
        /*0a9c*/ 	.word	0x0000c790


	//   ....[27]....
        /*0aa0*/ 	.word	0x0000c7b0


	//   ....[28]....
        /*0aa4*/ 	.word	0x0000ce30


	//   ....[29]....
        /*0aa8*/ 	.word	0x0000ce50


	//   ....[30]....
        /*0aac*/ 	.word	0x0000df90


	//   ....[31]....
        /*0ab0*/ 	.word	0x0000ed40


	//   ....[32]....
        /*0ab4*/ 	.word	0x0000ed60


	//   ....[33]....
        /*0ab8*/ 	.word	0x0000f580


	//   ....[34]....
        /*0abc*/ 	.word	0x0000f680


	//   ....[35]....
        /*0ac0*/ 	.word	0x0000fda0


	//   ....[36]....
        /*0ac4*/ 	.word	0x0000fe00


	//   ....[37]....
        /*0ac8*/ 	.word	0x00010e20


	//   ....[38]....
        /*0acc*/ 	.word	0x00011ce0


	//   ....[39]....
        /*0ad0*/ 	.word	0x00011d00


	//   ....[40]....
        /*0ad4*/ 	.word	0x00011f50


	//   ....[41]....
        /*0ad8*/ 	.word	0x00011f70


	//   ....[42]....
        /*0adc*/ 	.word	0x000132b0


	//   ....[43]....
        /*0ae0*/ 	.word	0x000134b0


	//   ....[44]....
        /*0ae4*/ 	.word	0x00013970


	//   ....[45]....
        /*0ae8*/ 	.word	0x000139b0


	//   ....[46]....
        /*0aec*/ 	.word	0x000139c0


	//   ....[47]....
        /*0af0*/ 	.word	0x000149e0


	//   ....[48]....
        /*0af4*/ 	.word	0x00014a20


	//   ....[49]....
        /*0af8*/ 	.word	0x00014a50


	//   ....[50]....
        /*0afc*/ 	.word	0x00014a70


	//   ....[51]....
        /*0b00*/ 	.word	0x00014f20


	//   ....[52]....
        /*0b04*/ 	.word	0x00014f40


	//   ....[53]....
        /*0b08*/ 	.word	0x00015060


	//   ....[54]....
        /*0b0c*/ 	.word	0x00015080


	//   ....[55]....
        /*0b10*/ 	.word	0x00015970


	//   ....[56]....
        /*0b14*/ 	.word	0x00015980


	//   ....[57]....
        /*0b18*/ 	.word	0x00015ae0


	//   ....[58]....
        /*0b1c*/ 	.word	0x00015af0


	//   ....[59]....
        /*0b20*/ 	.word	0x00015c90


	//   ....[60]....
        /*0b24*/ 	.word	0x00015e60


	//   ....[61]....
        /*0b28*/ 	.word	0x00015e90


	//   ....[62]....
        /*0b2c*/ 	.word	0x00015ec0


	//   ....[63]....
        /*0b30*/ 	.word	0x00015ef0


	//   ....[64]....
        /*0b34*/ 	.word	0x00015f20


	//   ....[65]....
        /*0b38*/ 	.word	0x00015f50


	//   ....[66]....
        /*0b3c*/ 	.word	0x000160c0


	//   ....[67]....
        /*0b40*/ 	.word	0x000160f0


	//   ....[68]....
        /*0b44*/ 	.word	0x00016120


	//   ....[69]....
        /*0b48*/ 	.word	0x00016150


	//   ....[70]....
        /*0b4c*/ 	.word	0x00016180


	//   ....[71]....
        /*0b50*/ 	.word	0x000161b0


	//   ....[72]....
        /*0b54*/ 	.word	0x00016250


	//   ....[73]....
        /*0b58*/ 	.word	0x000162b0


	//   ....[74]....
        /*0b5c*/ 	.word	0x00016350


	//   ....[75]....
        /*0b60*/ 	.word	0x000171b0


	//   ....[76]....
        /*0b64*/ 	.word	0x000193d0


	//   ....[77]....
        /*0b68*/ 	.word	0x000193e0


	//   ....[78]....
        /*0b6c*/ 	.word	0x000194a0


	//   ....[79]....
        /*0b70*/ 	.word	0x000194b0


	//   ....[80]....
        /*0b74*/ 	.word	0x00019560


	//   ....[81]....
        /*0b78*/ 	.word	0x00019570


	//   ....[82]....
        /*0b7c*/ 	.word	0x00019580


	//   ....[83]....
        /*0b80*/ 	.word	0x00019590


	//   ....[84]....
        /*0b84*/ 	.word	0x00019f90


	//   ....[85]....
        /*0b88*/ 	.word	0x00019fa0


	//   ....[86]....
        /*0b8c*/ 	.word	0x00019fc0


	//   ....[87]....
        /*0b90*/ 	.word	0x0001a070


	//   ....[88]....
        /*0b94*/ 	.word	0x0001a0a0


	//   ....[89]....
        /*0b98*/ 	.word	0x0001a0c0


	//   ....[90]....
        /*0b9c*/ 	.word	0x0001a140


	//   ....[91]....
        /*0ba0*/ 	.word	0x0001a150


	//   ....[92]....
        /*0ba4*/ 	.word	0x0001a220


	//   ....[93]....
        /*0ba8*/ 	.word	0x0001a260


	//   ....[94]....
        /*0bac*/ 	.word	0x0001a270


	//   ....[95]....
        /*0bb0*/ 	.word	0x0001a2f0


	//   ....[96]....
        /*0bb4*/ 	.word	0x0001aae0


	//   ....[97]....
        /*0bb8*/ 	.word	0x0001aaf0


	//   ....[98]....
        /*0bbc*/ 	.word	0x0001ab10


	//   ....[99]....
        /*0bc0*/ 	.word	0x0001ab90


	//   ....[100]....
        /*0bc4*/ 	.word	0x0001aba0


	//   ....[101]....
        /*0bc8*/ 	.word	0x0001ac00


	//   ....[102]....
        /*0bcc*/ 	.word	0x0001ac30


	//   ....[103]....
        /*0bd0*/ 	.word	0x0001ac70


	//   ....[104]....
        /*0bd4*/ 	.word	0x0001af20


	//   ....[105]....
        /*0bd8*/ 	.word	0x0001af40


	//   ....[106]....
        /*0bdc*/ 	.word	0x0001afe0


	//   ....[107]....
        /*0be0*/ 	.word	0x0001aff0


	//   ....[108]....
        /*0be4*/ 	.word	0x0001b080


	//   ....[109]....
        /*0be8*/ 	.word	0x0001b090


	//   ....[110]....
        /*0bec*/ 	.word	0x0001b0a0


	//   ....[111]....
        /*0bf0*/ 	.word	0x0001b130


	//   ....[112]....
        /*0bf4*/ 	.word	0x0001b720


	//   ....[113]....
        /*0bf8*/ 	.word	0x0001b730


	//   ....[114]....
        /*0bfc*/ 	.word	0x0001b7c0


	//   ....[115]....
        /*0c00*/ 	.word	0x0001b860


	//   ....[116]....
        /*0c04*/ 	.word	0x0001b880


	//   ....[117]....
        /*0c08*/ 	.word	0x0001b900


	//   ....[118]....
        /*0c0c*/ 	.word	0x0001b920


	//   ....[119]....
        /*0c10*/ 	.word	0x0001b930


	//   ....[120]....
        /*0c14*/ 	.word	0x0001bd30


	//   ....[121]....
        /*0c18*/ 	.word	0x0001bd60


	//   ....[122]....
        /*0c1c*/ 	.word	0x0001bda0


	//   ....[123]....
        /*0c20*/ 	.word	0x0001bdd0


	//   ....[124]....
        /*0c24*/ 	.word	0x0001be00


	//   ....[125]....
        /*0c28*/ 	.word	0x0001be30


	//   ....[126]....
        /*0c2c*/ 	.word	0x0001be60


	//   ....[127]....
        /*0c30*/ 	.word	0x0001be90


	//   ....[128]....
        /*0c34*/ 	.word	0x0001c010


	//   ....[129]....
        /*0c38*/ 	.word	0x0001c040


	//   ....[130]....
        /*0c3c*/ 	.word	0x0001c070


	//   ....[131]....
        /*0c40*/ 	.word	0x0001c0a0


	//   ....[132]....
        /*0c44*/ 	.word	0x0001c0d0


	//   ....[133]....
        /*0c48*/ 	.word	0x0001c100


	//   ....[134]....
        /*0c4c*/ 	.word	0x0001c1c0


	//   ....[135]....
        /*0c50*/ 	.word	0x0001c1e0


	//   ....[136]....
        /*0c54*/ 	.word	0x0001c250


	//   ....[137]....
        /*0c58*/ 	.word	0x0001c8f0


	//   ....[138]....
        /*0c5c*/ 	.word	0x0001cc30


	//   ....[139]....
        /*0c60*/ 	.word	0x0001ccc0


	//   ....[140]....
        /*0c64*/ 	.word	0x0001cdb0


	//   ....[141]....
        /*0c68*/ 	.word	0x0001ce40


	//   ....[142]....
        /*0c6c*/ 	.word	0x0001cf20


	//   ....[143]....
        /*0c70*/ 	.word	0x0001cfb0


	//   ....[144]....
        /*0c74*/ 	.word	0x0001d0f0


	//   ....[145]....
        /*0c78*/ 	.word	0x0001d190


	//   ....[146]....
        /*0c7c*/ 	.word	0x0001d220


	//   ....[147]....
        /*0c80*/ 	.word	0x0001d270


	//   ....[148]....
        /*0c84*/ 	.word	0x0001d2c0


	//   ....[149]....
        /*0c88*/ 	.word	0x0001d3a0


	//   ....[150]....
        /*0c8c*/ 	.word	0x0001d430


	//   ....[151]....
        /*0c90*/ 	.word	0x0001d480


	//   ....[152]....
        /*0c94*/ 	.word	0x0001d4d0


	//   ....[153]....
        /*0c98*/ 	.word	0x0001d790


	//   ....[154]....
        /*0c9c*/ 	.word	0x0001d7e0


	//   ....[155]....
        /*0ca0*/ 	.word	0x0001d870


	//   ....[156]....
        /*0ca4*/ 	.word	0x0001d900


	//   ....[157]....
        /*0ca8*/ 	.word	0x0001d9c0


	//   ....[158]....
        /*0cac*/ 	.word	0x0001dca0


	//   ....[159]....
        /*0cb0*/ 	.word	0x0001dd90


	//   ....[160]....
        /*0cb4*/ 	.word	0x0001de20


	//   ....[161]....
        /*0cb8*/ 	.word	0x0001de80


	//   ....[162]....
        /*0cbc*/ 	.word	0x0001dfa0


	//   ....[163]....
        /*0cc0*/ 	.word	0x0001e000


	//   ....[164]....
        /*0cc4*/ 	.word	0x0001e120


	//   ....[165]....
        /*0cc8*/ 	.word	0x0001e180


	//   ....[166]....
        /*0ccc*/ 	.word	0x0001e230


	//   ....[167]....
        /*0cd0*/ 	.word	0x0001e350


	//   ....[168]....
        /*0cd4*/ 	.word	0x0001e3c0


	//   ....[169]....
        /*0cd8*/ 	.word	0x0001e420


	//   ....[170]....
        /*0cdc*/ 	.word	0x0001e4c0


	//   ....[171]....
        /*0ce0*/ 	.word	0x0001e590


	//   ....[172]....
        /*0ce4*/ 	.word	0x0001e630


	//   ....[173]....
        /*0ce8*/ 	.word	0x0001e710


	//   ....[174]....
        /*0cec*/ 	.word	0x0001e7a0


	//   ....[175]....
        /*0cf0*/ 	.word	0x0001e870


	//   ....[176]....
        /*0cf4*/ 	.word	0x0001e900


	//   ....[177]....
        /*0cf8*/ 	.word	0x0001e9e0


	//   ....[178]....
        /*0cfc*/ 	.word	0x0001eaa0


	//   ....[179]....
        /*0d00*/ 	.word	0x0001ec20


	//   ....[180]....
        /*0d04*/ 	.word	0x0001ed00


	//   ....[181]....
        /*0d08*/ 	.word	0x0001ed80


	//   ....[182]....
        /*0d0c*/ 	.word	0x0001ee60


	//   ....[183]....
        /*0d10*/ 	.word	0x0001eec0


	//   ....[184]....
        /*0d14*/ 	.word	0x0001ef90


	//   ....[185]....
        /*0d18*/ 	.word	0x0001eff0


	//   ....[186]....
        /*0d1c*/ 	.word	0x0001f0d0


	//   ....[187]....
        /*0d20*/ 	.word	0x0001f1c0


	//   ....[188]....
        /*0d24*/ 	.word	0x0001f260


	//   ....[189]....
        /*0d28*/ 	.word	0x0001f2c0


	//   ....[190]....
        /*0d2c*/ 	.word	0x0001f3c0


	//   ....[191]....
        /*0d30*/ 	.word	0x0001f420


	//   ....[192]....
        /*0d34*/ 	.word	0x0001f520


	//   ....[193]....
        /*0d38*/ 	.word	0x0001f580


	//   ....[194]....
        /*0d3c*/ 	.word	0x0001f650


	//   ....[195]....
        /*0d40*/ 	.word	0x0001f7a0


	//   ....[196]....
        /*0d44*/ 	.word	0x0001f850


	//   ....[197]....
        /*0d48*/ 	.word	0x0001f960


	//   ....[198]....
        /*0d4c*/ 	.word	0x0001fa40


	//   ....[199]....
        /*0d50*/ 	.word	0x0001faa0


	//   ....[200]....
        /*0d54*/ 	.word	0x0001fb90


	//   ....[201]....
        /*0d58*/ 	.word	0x0001fbf0


	//   ....[202]....
        /*0d5c*/ 	.word	0x0001fcd0


	//   ....[203]....
        /*0d60*/ 	.word	0x0001fd60


	//   ....[204]....
        /*0d64*/ 	.word	0x0001fe00


	//   ....[205]....
        /*0d68*/ 	.word	0x0001ff20


	//   ....[206]....
        /*0d6c*/ 	.word	0x0001ff90


	//   ....[207]....
        /*0d70*/ 	.word	0x00020000


	//   ....[208]....
        /*0d74*/ 	.word	0x00020070


	//   ....[209]....
        /*0d78*/ 	.word	0x000200e0


	//   ....[210]....
        /*0d7c*/ 	.word	0x00020160


	//   ....[211]....
        /*0d80*/ 	.word	0x000201f0


	//   ....[212]....
        /*0d84*/ 	.word	0x00020280


	//   ....[213]....
        /*0d88*/ 	.word	0x000202f0


	//   ....[214]....
        /*0d8c*/ 	.word	0x00020360


	//   ....[215]....
        /*0d90*/ 	.word	0x000203d0


	//   ....[216]....
        /*0d94*/ 	.word	0x00020450


	//   ....[217]....
        /*0d98*/ 	.word	0x000204c0


	//   ....[218]....
        /*0d9c*/ 	.word	0x00020560


	//   ....[219]....
        /*0da0*/ 	.word	0x000205f0


	//   ....[220]....
        /*0da4*/ 	.word	0x00020720


	//----- nvinfo : EIATTR_REG_RECONFIG
	.align		4
.L_321:
        /*0da8*/ 	.byte	0x01, 0x54
	.zero		2


	//----- nvinfo : EIATTR_SYSCALL_OFFSETS
	.align		4
        /*0dac*/ 	.byte	0x04, 0x46
        /*0dae*/ 	.short	(.L_323 - .L_322)


	//   ....[0]....
.L_322:
        /*0db0*/ 	.word	0x00001d00


	//   ....[1]....
        /*0db4*/ 	.word	0x00001e50


	//   ....[2]....
        /*0db8*/ 	.word	0x000078c0


	//   ....[3]....
        /*0dbc*/ 	.word	0x00007be0


	//   ....[4]....
        /*0dc0*/ 	.word	0x00018930


	//   ....[5]....
        /*0dc4*/ 	.word	0x00018a80


	//   ....[6]....
        /*0dc8*/ 	.word	0x00018b70


	//   ....[7]....
        /*0dcc*/ 	.word	0x00019a00


	//----- nvinfo : EIATTR_MBARRIER_INSTR_OFFSETS
	.align		4
.L_323:
        /*0dd0*/ 	.byte	0x04, 0x39
        /*0dd2*/ 	.short	(.L_325 - .L_324)


	//   ....[0]....
.L_324:
        /*0dd4*/ 	.word	0x00000270
        /*0dd8*/ 	.word	0x000000ff
        /*0ddc*/ 	.word	0x0002d800
        /*0de0*/ 	.short	0x0100
        /*0de2*/ 	.byte	0x08
	.zero		1


	//   ....[1]....
        /*0de4*/ 	.word	0x00000280
        /*0de8*/ 	.word	0x000000ff
        /*0dec*/ 	.word	0x0002d820
        /*0df0*/ 	.short	0x0100
        /*0df2*/ 	.byte	0x08
	.zero		1


	//   ....[2]....
        /*0df4*/ 	.word	0x00000370
        /*0df8*/ 	.word	0x000000ff
        /*0dfc*/ 	.word	0x0002d830
        /*0e00*/ 	.short	0x0100
        /*0e02*/ 	.byte	0x08
	.zero		1


	//   ....[3]....
        /*0e04*/ 	.word	0x00000380
        /*0e08*/ 	.word	0x000000ff
        /*0e0c*/ 	.word	0x0002d840
        /*0e10*/ 	.short	0x0100
        /*0e12*/ 	.byte	0x08
	.zero		1


	//   ....[4]....
        /*0e14*/ 	.word	0x00000390
        /*0e18*/ 	.word	0x000000ff
        /*0e1c*/ 	.word	0x0002d838
        /*0e20*/ 	.short	0x0100
        /*0e22*/ 	.byte	0x08
	.zero		1


	//   ....[5]....
        /*0e24*/ 	.word	0x000003a0
        /*0e28*/ 	.word	0x000000ff
        /*0e2c*/ 	.word	0x0002d848
        /*0e30*/ 	.short	0x0100
        /*0e32*/ 	.byte	0x08
	.zero		1


	//   ....[6]....
        /*0e34*/ 	.word	0x000004d0
        /*0e38*/ 	.word	0x000000ff
        /*0e3c*/ 	.word	0x0002d850
        /*0e40*/ 	.short	0x0100
        /*0e42*/ 	.byte	0x08
	.zero		1


	//   ....[7]....
        /*0e44*/ 	.word	0x000004e0
        /*0e48*/ 	.word	0x000000ff
        /*0e4c*/ 	.word	0x0002d860
        /*0e50*/ 	.short	0x0100
        /*0e52*/ 	.byte	0x08
	.zero		1


	//   ....[8]....
        /*0e54*/ 	.word	0x000004f0
        /*0e58*/ 	.word	0x000000ff
        /*0e5c*/ 	.word	0x0002d858
        /*0e60*/ 	.short	0x0100
        /*0e62*/ 	.byte	0x08
	.zero		1


	//   ....[9]....
        /*0e64*/ 	.word	0x00000500
        /*0e68*/ 	.word	0x000000ff
        /*0e6c*/ 	.word	0x0002d868
        /*0e70*/ 	.short	0x0100
        /*0e72*/ 	.byte	0x08
	.zero		1


	//   ....[10]....
        /*0e74*/ 	.word	0x000005f0
        /*0e78*/ 	.word	0x000000ff
        /*0e7c*/ 	.word	0x0002d870
        /*0e80*/ 	.short	0x0100
        /*0e82*/ 	.byte	0x06
	.zero		1


	//   ....[11]....
        /*0e84*/ 	.word	0x00000600
        /*0e88*/ 	.word	0x000000ff
        /*0e8c*/ 	.word	0x0002d880
        /*0e90*/ 	.short	0x0100
        /*0e92*/ 	.byte	0x06
	.zero		1


	//   ....[12]....
        /*0e94*/ 	.word	0x00000610
        /*0e98*/ 	.word	0x000000ff
        /*0e9c*/ 	.word	0x0002d878
        /*0ea0*/ 	.short	0x0100
        /*0ea2*/ 	.byte	0x06
	.zero		1


	//   ....[13]....
        /*0ea4*/ 	.word	0x00000620
        /*0ea8*/ 	.word	0x000000ff
        /*0eac*/ 	.word	0x0002d888
        /*0eb0*/ 	.short	0x0100
        /*0eb2*/ 	.byte	0x06
	.zero		1


	//   ....[14]....
        /*0eb4*/ 	.word	0x00000750
        /*0eb8*/ 	.word	0x000000ff
        /*0ebc*/ 	.word	0x0002d890
        /*0ec0*/ 	.short	0x0100
        /*0ec2*/ 	.byte	0x08
	.zero		1


	//   ....[15]....
        /*0ec4*/ 	.word	0x00000760
        /*0ec8*/ 	.word	0x000000ff
        /*0ecc*/ 	.word	0x0002d8a0
        /*0ed0*/ 	.short	0x0100
        /*0ed2*/ 	.byte	0x08
	.zero		1


	//   ....[16]....
        /*0ed4*/ 	.word	0x00000770
        /*0ed8*/ 	.word	0x000000ff
        /*0edc*/ 	.word	0x0002d898
        /*0ee0*/ 	.short	0x0100
        /*0ee2*/ 	.byte	0x08
	.zero		1


	//   ....[17]....
        /*0ee4*/ 	.word	0x00000780
        /*0ee8*/ 	.word	0x000000ff
        /*0eec*/ 	.word	0x0002d8a8
        /*0ef0*/ 	.short	0x0100
        /*0ef2*/ 	.byte	0x08
	.zero		1


	//   ....[18]....
        /*0ef4*/ 	.word	0x000008b0
        /*0ef8*/ 	.word	0x000000ff
        /*0efc*/ 	.word	0x0002d8b0
        /*0f00*/ 	.short	0x0100
        /*0f02*/ 	.byte	0x08
	.zero		1


	//   ....[19]....
        /*0f04*/ 	.word	0x000008c0
        /*0f08*/ 	.word	0x000000ff
        /*0f0c*/ 	.word	0x0002d8c0
        /*0f10*/ 	.short	0x0100
        /*0f12*/ 	.byte	0x08
	.zero		1


	//   ....[20]....
        /*0f14*/ 	.word	0x000008d0
        /*0f18*/ 	.word	0x000000ff
        /*0f1c*/ 	.word	0x0002d8b8
        /*0f20*/ 	.short	0x0100
        /*0f22*/ 	.byte	0x08
	.zero		1


	//   ....[21]....
        /*0f24*/ 	.word	0x000008e0
        /*0f28*/ 	.word	0x000000ff
        /*0f2c*/ 	.word	0x0002d8c8
        /*0f30*/ 	.short	0x0100
        /*0f32*/ 	.byte	0x08
	.zero		1


	//   ....[22]....
        /*0f34*/ 	.word	0x00003280
        /*0f38*/ 	.word	0x00000023
        /*0f3c*/ 	.word	0x0002d890
        /*0f40*/ 	.short	0x010a
        /*0f42*/ 	.byte	0x3f
	.zero		1


	//   ....[23]....
        /*0f44*/ 	.word	0x00004f10
        /*0f48*/ 	.word	0x00000023
        /*0f4c*/ 	.word	0x0002d890
        /*0f50*/ 	.short	0x010a
        /*0f52*/ 	.byte	0x3f
	.zero		1


	//   ....[24]....
        /*0f54*/ 	.word	0x00006840
        /*0f58*/ 	.word	0x00000023
        /*0f5c*/ 	.word	0x0002d890
        /*0f60*/ 	.short	0x010a
        /*0f62*/ 	.byte	0x3f
	.zero		1


	//   ....[25]....
        /*0f64*/ 	.word	0x00006d80
        /*0f68*/ 	.word	0x0000000b
        /*0f6c*/ 	.word	0x00000000
        /*0f70*/ 	.short	0x0101
        /*0f72*/ 	.byte	0x3f
	.zero		1


	//   ....[26]....
        /*0f74*/ 	.word	0x00006dc0
        /*0f78*/ 	.word	0x00000023
        /*0f7c*/ 	.word	0x0002d8b0
        /*0f80*/ 	.short	0x010a
        /*0f82*/ 	.byte	0x3f
	.zero		1


	//   ....[27]....
        /*0f84*/ 	.word	0x000072c0
        /*0f88*/ 	.word	0x00000023
        /*0f8c*/ 	.word	0x00000000
        /*0f90*/ 	.short	0x0101
        /*0f92*/ 	.byte	0x3f
	.zero		1


	//   ....[28]....
        /*0f94*/ 	.word	0x00007960
        /*0f98*/ 	.word	0x00000002
        /*0f9c*/ 	.word	0x0002d800
        /*0fa0*/ 	.short	0x010a
        /*0fa2*/ 	.byte	0x3f
	.zero		1


	//   ....[29]....
        /*0fa4*/ 	.word	0x000079b0
        /*0fa8*/ 	.word	0x00000002
        /*0fac*/ 	.word	0x0002d800
        /*0fb0*/ 	.short	0x010a
        /*0fb2*/ 	.byte	0x3f
	.zero		1


	//   ....[30]....
        /*0fb4*/ 	.word	0x000085d0
        /*0fb8*/ 	.word	0x00000002
        /*0fbc*/ 	.word	0x0002d800
        /*0fc0*/ 	.short	0x010a
        /*0fc2*/ 	.byte	0x3f
	.zero		1


	//   ....[31]....
        /*0fc4*/ 	.word	0x0000a2f0
        /*0fc8*/ 	.word	0x00000002
        /*0fcc*/ 	.word	0x0002d800
        /*0fd0*/ 	.short	0x010a
        /*0fd2*/ 	.byte	0x3f
	.zero		1


	//   ....[32]....
        /*0fd4*/ 	.word	0x0000bad0
        /*0fd8*/ 	.word	0x00000000
        /*0fdc*/ 	.word	0x0002d830
        /*0fe0*/ 	.short	0x010a
        /*0fe2*/ 	.byte	0x3f
	.zero		1


	//   ....[33]....
        /*0fe4*/ 	.word	0x0000bb80
        /*0fe8*/ 	.word	0x00000000
        /*0fec*/ 	.word	0x0002d830
        /*0ff0*/ 	.short	0x010a
        /*0ff2*/ 	.byte	0x3f
	.zero		1


	//   ....[34]....
        /*0ff4*/ 	.word	0x0000d340
        /*0ff8*/ 	.word	0x00000000
        /*0ffc*/ 	.word	0x00000000
        /*1000*/ 	.short	0x0101
        /*1002*/ 	.byte	0x3f
	.zero		1


	//   ....[35]....
        /*1004*/ 	.word	0x0000e0e0
        /*1008*/ 	.word	0x00000003
        /*100c*/ 	.word	0x0002d830
        /*1010*/ 	.short	0x010a
        /*1012*/ 	.byte	0x3f
	.zero		1


	//   ....[36]....
        /*1014*/ 	.word	0x0000e130
        /*1018*/ 	.word	0x00000003
        /*101c*/ 	.word	0x0002d830
        /*1020*/ 	.short	0x010a
        /*1022*/ 	.byte	0x3f
	.zero		1


	//   ....[37]....
        /*1024*/ 	.word	0x0000e580
        /*1028*/ 	.word	0x00000004
        /*102c*/ 	.word	0x0002d850
        /*1030*/ 	.short	0x010a
        /*1032*/ 	.byte	0x3f
	.zero		1


	//   ....[38]....
        /*1034*/ 	.word	0x0000e5c0
        /*1038*/ 	.word	0x00000004
        /*103c*/ 	.word	0x0002d850
        /*1040*/ 	.short	0x010a
        /*1042*/ 	.byte	0x3f
	.zero		1


	//   ....[39]....
        /*1044*/ 	.word	0x0000ecd0
        /*1048*/ 	.word	0x0000000f
        /*104c*/ 	.word	0x00000000
        /*1050*/ 	.short	0x0101
        /*1052*/ 	.byte	0x3f
	.zero		1


	//   ....[40]....
        /*1054*/ 	.word	0x00010800
        /*1058*/ 	.word	0x00000007
        /*105c*/ 	.word	0x00000000
        /*1060*/ 	.short	0x0101
        /*1062*/ 	.byte	0x3f
	.zero		1


	//   ....[41]....
        /*1064*/ 	.word	0x00010f80
        /*1068*/ 	.word	0x00000003
        /*106c*/ 	.word	0x0002d830
        /*1070*/ 	.short	0x010a
        /*1072*/ 	.byte	0x3f
	.zero		1


	//   ....[42]....
        /*1074*/ 	.word	0x00010fd0
        /*1078*/ 	.word	0x00000003
        /*107c*/ 	.word	0x0002d830
        /*1080*/ 	.short	0x010a
        /*1082*/ 	.byte	0x3f
	.zero		1


	//   ....[43]....
        /*1084*/ 	.word	0x00011420
        /*1088*/ 	.word	0x00000004
        /*108c*/ 	.word	0x0002d850
        /*1090*/ 	.short	0x010a
        /*1092*/ 	.byte	0x3f
	.zero		1


	//   ....[44]....
        /*1094*/ 	.word	0x00011460
        /*1098*/ 	.word	0x00000004
        /*109c*/ 	.word	0x0002d850
        /*10a0*/ 	.short	0x010a
        /*10a2*/ 	.byte	0x3f
	.zero		1


	//   ....[45]....
        /*10a4*/ 	.word	0x00011ad0
        /*10a8*/ 	.word	0x00000003
        /*10ac*/ 	.word	0x00000000
        /*10b0*/ 	.short	0x0101
        /*10b2*/ 	.byte	0x3f
	.zero		1


	//   ....[46]....
        /*10b4*/ 	.word	0x00012d00
        /*10b8*/ 	.word	0x00000005
        /*10bc*/ 	.word	0x00000000
        /*10c0*/ 	.short	0x0101
        /*10c2*/ 	.byte	0x3f
	.zero		1


	//   ....[47]....
        /*10c4*/ 	.word	0x00013330
        /*10c8*/ 	.word	0x00000005
        /*10cc*/ 	.word	0x0002d850
        /*10d0*/ 	.short	0x010a
        /*10d2*/ 	.byte	0x3f
	.zero		1


	//   ....[48]....
        /*10d4*/ 	.word	0x000133e0
        /*10d8*/ 	.word	0x00000005
        /*10dc*/ 	.word	0x0002d850
        /*10e0*/ 	.short	0x010a
        /*10e2*/ 	.byte	0x3f
	.zero		1


	//   ....[49]....
        /*10e4*/ 	.word	0x00013be0
        /*10e8*/ 	.word	0x00000005
        /*10ec*/ 	.word	0x00000000
        /*10f0*/ 	.short	0x0101
        /*10f2*/ 	.byte	0x3f
	.zero		1


	//   ....[50]....
        /*10f4*/ 	.word	0x00014f30
        /*10f8*/ 	.word	0x00000000
        /*10fc*/ 	.word	0x00000000
        /*1100*/ 	.short	0x0101
        /*1102*/ 	.byte	0x3f
	.zero		1


	//   ....[51]....
        /*1104*/ 	.word	0x00017290
        /*1108*/ 	.word	0x00000016
        /*110c*/ 	.word	0x0002d820
        /*1110*/ 	.short	0x010a
        /*1112*/ 	.byte	0x3f
	.zero		1


	//   ....[52]....
        /*1114*/ 	.word	0x00017350
        /*1118*/ 	.word	0x00000008
        /*111c*/ 	.word	0x0002d8a0
        /*1120*/ 	.short	0x010a
        /*1122*/ 	.byte	0x3f
	.zero		1


	//   ....[53]....
        /*1124*/ 	.word	0x00017780
        /*1128*/ 	.word	0x00000008
        /*112c*/ 	.word	0x0002d8c0
        /*1130*/ 	.short	0x010a
        /*1132*/ 	.byte	0x3f
	.zero		1


	//   ....[54]....
        /*1134*/ 	.word	0x00017ce0
        /*1138*/ 	.word	0x00000008
        /*113c*/ 	.word	0x0002d8a0
        /*1140*/ 	.short	0x010a
        /*1142*/ 	.byte	0x3f
	.zero		1


	//   ....[55]....
        /*1144*/ 	.word	0x00018100
        /*1148*/ 	.word	0x00000008
        /*114c*/ 	.word	0x0002d8c0
        /*1150*/ 	.short	0x010a
        /*1152*/ 	.byte	0x3f
	.zero		1


	//   ....[56]....
        /*1154*/ 	.word	0x00019160
        /*1158*/ 	.word	0x00000000
        /*115c*/ 	.word	0x0002d840
        /*1160*/ 	.short	0x010a
        /*1162*/ 	.byte	0x3f
	.zero		1


	//   ....[57]....
        /*1164*/ 	.word	0x000196e0
        /*1168*/ 	.word	0x00000000
        /*116c*/ 	.word	0x0002d830
        /*1170*/ 	.short	0x0107
        /*1172*/ 	.byte	0x3f
	.zero		1


	//   ....[58]....
        /*1174*/ 	.word	0x000197b0
        /*1178*/ 	.word	0x00000000
        /*117c*/ 	.word	0x0002d830
        /*1180*/ 	.short	0x0101
        /*1182*/ 	.byte	0x3f
	.zero		1


	//   ....[59]....
        /*1184*/ 	.word	0x0001a3c0
        /*1188*/ 	.word	0x00000016
        /*118c*/ 	.word	0x0002d800
        /*1190*/ 	.short	0x0107
        /*1192*/ 	.byte	0x3f
	.zero		1


	//   ....[60]....
        /*1194*/ 	.word	0x0001a4b0
        /*1198*/ 	.word	0x00000016
        /*119c*/ 	.word	0x0002d800
        /*11a0*/ 	.short	0x0101
        /*11a2*/ 	.byte	0x3f
	.zero		1


	//   ....[61]....
        /*11a4*/ 	.word	0x0001a4d0
        /*11a8*/ 	.word	0x00000016
        /*11ac*/ 	.word	0x0002d820
        /*11b0*/ 	.short	0x010a
        /*11b2*/ 	.byte	0x3f
	.zero		1


	//   ....[62]....
        /*11b4*/ 	.word	0x0001a8e0
        /*11b8*/ 	.word	0x00000005
        /*11bc*/ 	.word	0x0002d840
        /*11c0*/ 	.short	0x010a
        /*11c2*/ 	.byte	0x3f
	.zero		1


	//   ....[63]....
        /*11c4*/ 	.word	0x0001ad20
        /*11c8*/ 	.word	0x00000005
        /*11cc*/ 	.word	0x0002d830
        /*11d0*/ 	.short	0x0107
        /*11d2*/ 	.byte	0x3f
	.zero		1


	//   ....[64]....
        /*11d4*/ 	.word	0x0001ade0
        /*11d8*/ 	.word	0x00000005
        /*11dc*/ 	.word	0x0002d830
        /*11e0*/ 	.short	0x0101
        /*11e2*/ 	.byte	0x3f
	.zero		1


	//   ....[65]....
        /*11e4*/ 	.word	0x0001ae40
        /*11e8*/ 	.word	0x00000005
        /*11ec*/ 	.word	0x0002d860
        /*11f0*/ 	.short	0x010a
        /*11f2*/ 	.byte	0x3f
	.zero		1


	//   ....[66]....
        /*11f4*/ 	.word	0x0001b320
        /*11f8*/ 	.word	0x00000005
        /*11fc*/ 	.word	0x0002d850
        /*1200*/ 	.short	0x0107
        /*1202*/ 	.byte	0x3f
	.zero		1


	//   ....[67]....
        /*1204*/ 	.word	0x0001b410
        /*1208*/ 	.word	0x00000005
        /*120c*/ 	.word	0x0002d850
        /*1210*/ 	.short	0x0101
        /*1212*/ 	.byte	0x3f
	.zero		1


	//   ....[68]....
        /*1214*/ 	.word	0x0001b630
        /*1218*/ 	.word	0x00000000
        /*121c*/ 	.word	0x0002d860
        /*1220*/ 	.short	0x010a
        /*1222*/ 	.byte	0x3f
	.zero		1


	//   ....[69]....
        /*1224*/ 	.word	0x0001ba60
        /*1228*/ 	.word	0x00000000
        /*122c*/ 	.word	0x0002d850
        /*1230*/ 	.short	0x0107
        /*1232*/ 	.byte	0x3f
	.zero		1


	//   ....[70]....
        /*1234*/ 	.word	0x0001bb40
        /*1238*/ 	.word	0x00000000
        /*123c*/ 	.word	0x0002d850
        /*1240*/ 	.short	0x0101
        /*1242*/ 	.byte	0x3f
	.zero		1


	//   ....[71]....
        /*1244*/ 	.word	0x0001c870
        /*1248*/ 	.word	0x00000005
        /*124c*/ 	.word	0x0002d820
        /*1250*/ 	.short	0x010a
        /*1252*/ 	.byte	0x3f
	.zero		1


	//   ....[72]....
        /*1254*/ 	.word	0x0001ca10
        /*1258*/ 	.word	0x00000003
        /*125c*/ 	.word	0x0002d840
        /*1260*/ 	.short	0x010a
        /*1262*/ 	.byte	0x3f
	.zero		1


	//   ....[73]....
        /*1264*/ 	.word	0x0001caa0
        /*1268*/ 	.word	0x00000005
        /*126c*/ 	.word	0x0002d840
        /*1270*/ 	.short	0x010a
        /*1272*/ 	.byte	0x3f
	.zero		1


	//   ....[74]....
        /*1274*/ 	.word	0x0001cae0
        /*1278*/ 	.word	0x00000003
        /*127c*/ 	.word	0x0002d860
        /*1280*/ 	.short	0x010a
        /*1282*/ 	.byte	0x3f
	.zero		1


	//   ....[75]....
        /*1284*/ 	.word	0x0001cb20
        /*1288*/ 	.word	0x00000005
        /*128c*/ 	.word	0x0002d860
        /*1290*/ 	.short	0x010a
        /*1292*/ 	.byte	0x3f
	.zero		1


	//   ....[76]....
        /*1294*/ 	.word	0x0001cb80
        /*1298*/ 	.word	0x00000023
        /*129c*/ 	.word	0x0002d890
        /*12a0*/ 	.short	0x010a
        /*12a2*/ 	.byte	0x3f
	.zero		1


	//   ....[77]....
        /*12a4*/ 	.word	0x0001cd00
        /*12a8*/ 	.word	0x00000023
        /*12ac*/ 	.word	0x0002d890
        /*12b0*/ 	.short	0x010a
        /*12b2*/ 	.byte	0x3f
	.zero		1


	//   ....[78]....
        /*12b4*/ 	.word	0x0001ce80
        /*12b8*/ 	.word	0x00000023
        /*12bc*/ 	.word	0x0002d890
        /*12c0*/ 	.short	0x010a
        /*12c2*/ 	.byte	0x3f
	.zero		1


	//   ....[79]....
        /*12c4*/ 	.word	0x0001cff0
        /*12c8*/ 	.word	0x00000023
        /*12cc*/ 	.word	0x0002d8b0
        /*12d0*/ 	.short	0x010a
        /*12d2*/ 	.byte	0x3f
	.zero		1


	//   ....[80]....
        /*12d4*/ 	.word	0x0001d300
        /*12d8*/ 	.word	0x00000002
        /*12dc*/ 	.word	0x0002d800
        /*12e0*/ 	.short	0x010a
        /*12e2*/ 	.byte	0x3f
	.zero		1


	//   ....[81]....
        /*12e4*/ 	.word	0x0001d510
        /*12e8*/ 	.word	0x00000002
        /*12ec*/ 	.word	0x0002d800
        /*12f0*/ 	.short	0x010a
        /*12f2*/ 	.byte	0x3f
	.zero		1


	//   ....[82]....
        /*12f4*/ 	.word	0x0001d560
        /*12f8*/ 	.word	0x00000000
        /*12fc*/ 	.word	0x0002d830
        /*1300*/ 	.short	0x010a
        /*1302*/ 	.byte	0x3f
	.zero		1


	//   ....[83]....
        /*1304*/ 	.word	0x0001d5b0
        /*1308*/ 	.word	0x00000003
        /*130c*/ 	.word	0x0002d830
        /*1310*/ 	.short	0x010a
        /*1312*/ 	.byte	0x3f
	.zero		1


	//   ....[84]....
        /*1314*/ 	.word	0x0001d600
        /*1318*/ 	.word	0x00000004
        /*131c*/ 	.word	0x0002d850
        /*1320*/ 	.short	0x010a
        /*1322*/ 	.byte	0x3f
	.zero		1


	//   ....[85]....
        /*1324*/ 	.word	0x0001d650
        /*1328*/ 	.word	0x00000003
        /*132c*/ 	.word	0x0002d830
        /*1330*/ 	.short	0x010a
        /*1332*/ 	.byte	0x3f
	.zero		1


	//   ....[86]....
        /*1334*/ 	.word	0x0001d6a0
        /*1338*/ 	.word	0x00000004
        /*133c*/ 	.word	0x0002d850
        /*1340*/ 	.short	0x010a
        /*1342*/ 	.byte	0x3f
	.zero		1


	//   ....[87]....
        /*1344*/ 	.word	0x0001d6f0
        /*1348*/ 	.word	0x00000005
        /*134c*/ 	.word	0x0002d850
        /*1350*/ 	.short	0x010a
        /*1352*/ 	.byte	0x3f
	.zero		1


	//   ....[88]....
        /*1354*/ 	.word	0x0001da80
        /*1358*/ 	.word	0x00000016
        /*135c*/ 	.word	0x0002d820
        /*1360*/ 	.short	0x010a
        /*1362*/ 	.byte	0x3f
	.zero		1


	//   ....[89]....
        /*1364*/ 	.word	0x0001dad0
        /*1368*/ 	.word	0x00000008
        /*136c*/ 	.word	0x0002d8a0
        /*1370*/ 	.short	0x010a
        /*1372*/ 	.byte	0x3f
	.zero		1


	//   ....[90]....
        /*1374*/ 	.word	0x0001db20
        /*1378*/ 	.word	0x00000008
        /*137c*/ 	.word	0x0002d8c0
        /*1380*/ 	.short	0x010a
        /*1382*/ 	.byte	0x3f
	.zero		1


	//   ....[91]....
        /*1384*/ 	.word	0x0001db70
        /*1388*/ 	.word	0x00000008
        /*138c*/ 	.word	0x0002d8a0
        /*1390*/ 	.short	0x010a
        /*1392*/ 	.byte	0x3f
	.zero		1


	//   ....[92]....
        /*1394*/ 	.word	0x0001dbc0
        /*1398*/ 	.word	0x00000008
        /*139c*/ 	.word	0x0002d8c0
        /*13a0*/ 	.short	0x010a
        /*13a2*/ 	.byte	0x3f
	.zero		1


	//   ....[93]....
        /*13a4*/ 	.word	0x0001dce0
        /*13a8*/ 	.word	0x00000000
        /*13ac*/ 	.word	0x0002d840
        /*13b0*/ 	.short	0x010a
        /*13b2*/ 	.byte	0x3f
	.zero		1


	//   ....[94]....
        /*13b4*/ 	.word	0x0001eb20
        /*13b8*/ 	.word	0x00000016
        /*13bc*/ 	.word	0x0002d820
        /*13c0*/ 	.short	0x010a
        /*13c2*/ 	.byte	0x3f
	.zero		1


	//   ....[95]....
        /*13c4*/ 	.word	0x0001eb70
        /*13c8*/ 	.word	0x00000005
        /*13cc*/ 	.word	0x0002d840
        /*13d0*/ 	.short	0x010a
        /*13d2*/ 	.byte	0x3f
	.zero		1


	//   ....[96]....
        /*13d4*/ 	.word	0x0001f110
        /*13d8*/ 	.word	0x00000005
        /*13dc*/ 	.word	0x0002d860
        /*13e0*/ 	.short	0x010a
        /*13e2*/ 	.byte	0x3f
	.zero		1


	//   ....[97]....
        /*13e4*/ 	.word	0x0001f6f0
        /*13e8*/ 	.word	0x00000000
        /*13ec*/ 	.word	0x0002d860
        /*13f0*/ 	.short	0x010a
        /*13f2*/ 	.byte	0x3f
	.zero		1


	//   ....[98]....
        /*13f4*/ 	.word	0x00020640
        /*13f8*/ 	.word	0x00000005
        /*13fc*/ 	.word	0x0002d820
        /*1400*/ 	.short	0x010a
        /*1402*/ 	.byte	0x3f
	.zero		1


	//   ....[99]....
        /*1404*/ 	.word	0x000207e0
        /*1408*/ 	.word	0x00000003
        /*140c*/ 	.word	0x0002d840
        /*1410*/ 	.short	0x010a
        /*1412*/ 	.byte	0x3f
	.zero		1


	//   ....[100]....
        /*1414*/ 	.word	0x00020830
        /*1418*/ 	.word	0x00000005
        /*141c*/ 	.word	0x0002d840
        /*1420*/ 	.short	0x010a
        /*1422*/ 	.byte	0x3f
	.zero		1


	//   ....[101]....
        /*1424*/ 	.word	0x00020880
        /*1428*/ 	.word	0x00000003
        /*142c*/ 	.word	0x0002d860
        /*1430*/ 	.short	0x010a
        /*1432*/ 	.byte	0x3f
	.zero		1


	//----- nvinfo : EIATTR_NUM_MBARRIERS
	.align		4
.L_325:
        /*1434*/ 	.byte	0x03, 0x38
        /*1436*/ 	.short	0x0016


	//----- nvinfo : EIATTR_EXIT_INSTR_OFFSETS
	.align		4
        /*1438*/ 	.byte	0x04, 0x1c
        /*143a*/ 	.short	(.L_327 - .L_326)


	//   ....[0]....
.L_326:
        /*143c*/ 	.word	0x0001cb70


	//----- nvinfo : EIATTR_MAX_THREADS
	.align		4
.L_327:
        /*1440*/ 	.byte	0x04, 0x05
        /*1442*/ 	.short	(.L_329 - .L_328)
.L_328:
        /*1444*/ 	.word	0x00000200
        /*1448*/ 	.word	0x00000001
        /*144c*/ 	.word	0x00000001


	//----- nvinfo : EIATTR_CRS_STACK_SIZE
	.align		4
.L_329:
        /*1450*/ 	.byte	0x04, 0x1e
        /*1452*/ 	.short	(.L_331 - .L_330)
.L_330:
        /*1454*/ 	.word	0x00000000


	//----- nvinfo : EIATTR_CBANK_PARAM_SIZE
	.align		4
.L_331:
        /*1458*/ 	.byte	0x03, 0x19
        /*145a*/ 	.short	0x0af0


	//----- nvinfo : EIATTR_PARAM_CBANK
	.align		4
        /*145c*/ 	.byte	0x04, 0x0a
        /*145e*/ 	.short	(.L_333 - .L_332)
	.align		4
.L_332:
        /*1460*/ 	.word	index@(.nv.constant0._ZN7cutlass13device_kernelIN5flash11enable_sm90INS1_16FlashAttnFwdSm90INS1_25CollectiveMainloopFwdSm90ILi2EN4cute5tupleIJNS5_1CILi1EEES8_S8_EEENS6_IJNS7_ILi192EEENS7_ILi128EEENS7_ILi96EEEEEELi96ENS_10bfloat16_tEfNS_4arch4Sm90ELb1ELb0ELb0ELb1ELb1ELb1ELb0ELb0ELb1ELb1ELb0ELb0EEENS1_21CollectiveEpilogueFwdINS6_IJSA_SC_SB_EEES9_SE_SG_Li384ELb1ELb1ELb0ELb0EEENS1_36VarlenDynamicPersistentTileSchedulerILi192ELi128ELi384ELi128ELb0ELb1ELb1ELb1ELb1ELb1EEEEEEEEEvNT_6ParamsE)
        /*1464*/ 	.short	0x0210
        /*1466*/ 	.short	0x0af0


	//----- nvinfo : EIATTR_SW_WAR
	.align		4
.L_333:
        /*1468*/ 	.byte	0x04, 0x36
        /*146a*/ 	.short	(.L_335 - .L_334)
.L_334:
        /*146c*/ 	.word	0x00000008
.L_335:


//--------------------- .nv.callgraph             --------------------------
	.section	.nv.callgraph,"",@"SHT_CUDA_CALLGRAPH"
	.align	4
	.sectionentsize	8
	.align		4
        /*0000*/ 	.word	0x00000000
	.align		4
        /*0004*/ 	.word	0xffffffff
	.align		4
        /*0008*/ 	.word	index@(_ZN7cutlass13device_kernelIN5flash11enable_sm90INS1_16FlashAttnFwdSm90INS1_25CollectiveMainloopFwdSm90ILi2EN4cute5tupleIJNS5_1CILi1EEES8_S8_EEENS6_IJNS7_ILi192EEENS7_ILi128EEENS7_ILi96EEEEEELi96ENS_10bfloat16_tEfNS_4arch4Sm90ELb0ELb0ELb0ELb0ELb1ELb0ELb0ELb0ELb1ELb1ELb0ELb0EEENS1_21CollectiveEpilogueFwdINS6_IJSA_SC_SB_EEES9_SE_SG_Li384ELb0ELb1ELb0ELb0EEENS1_29StaticPersistentTileSchedulerILb0EEEEEEEEEvNT_6ParamsE)
	.align		4
        /*000c*/ 	.word	index@(__assertfail)
	.align		4
        /*0010*/ 	.word	index@(_ZN7cutlass13device_kernelIN5flash11enable_sm90INS1_16FlashAttnFwdSm90INS1_25CollectiveMainloopFwdSm90ILi2EN4cute5tupleIJNS5_1CILi1EEES8_S8_EEENS6_IJNS7_ILi192EEENS7_ILi128EEENS7_ILi96EEEEEELi96ENS_10bfloat16_tEfNS_4arch4Sm90ELb0ELb0ELb0ELb1ELb1ELb0ELb0ELb0ELb1ELb1ELb0ELb0EEENS1_21CollectiveEpilogueFwdINS6_IJSA_SC_SB_EEES9_SE_SG_Li384ELb1ELb1ELb0ELb0EEENS1_36VarlenDynamicPersistentTileSchedulerILi192ELi128ELi384ELi128ELb0ELb1ELb1ELb0ELb1ELb1EEEEEEEEEvNT_6ParamsE)
	.align		4
        /*0014*/ 	.word	index@(__assertfail)
	.align		4
        /*0018*/ 	.word	index@(_ZN7cutlass13device_kernelIN5flash11enable_sm90INS1_16FlashAttnFwdSm90INS1_25CollectiveMainloopFwdSm90ILi2EN4cute5tupleIJNS5_1CILi1EEES8_S8_EEENS6_IJNS7_ILi192EEENS7_ILi128EEENS7_ILi96EEEEEELi96ENS_10bfloat16_tEfNS_4arch4Sm90ELb0ELb0ELb0ELb1ELb1ELb1ELb0ELb0ELb1ELb1ELb0ELb0EEENS1_21CollectiveEpilogueFwdINS6_IJSA_SC_SB_EEES9_SE_SG_Li384ELb1ELb1ELb0ELb0EEENS1_36VarlenDynamicPersistentTileSchedulerILi192ELi128ELi384ELi128ELb0ELb1ELb1ELb0ELb1ELb1EEEEEEEEEvNT_6ParamsE)
	.align		4
        /*001c*/ 	.word	index@(__assertfail)
	.align		4
        /*0020*/ 	.word	index@(_ZN7cutlass13device_kernelIN5flash11enable_sm90INS1_16FlashAttnFwdSm90INS1_25CollectiveMainloopFwdSm90ILi2EN4cute5tupleIJNS5_1CILi1EEES8_S8_EEENS6_IJNS7_ILi192EEENS7_ILi128EEENS7_ILi96EEEEEELi96ENS_10bfloat16_tEfNS_4arch4Sm90ELb0ELb1ELb0ELb0ELb1ELb0ELb0ELb0ELb1ELb1ELb0ELb0EEENS1_21CollectiveEpilogueFwdINS6_IJSA_SC_SB_EEES9_SE_SG_Li384ELb0ELb1ELb0ELb0EEENS1_30DynamicPersistentTileSchedulerILi384ELi128ELb0ELb1ELb1EEEEEEEEEvNT_6ParamsE)
	.align		4
        /*0024*/ 	.word	index@(__assertfail)
	.align		4
        /*0028*/ 	.word	index@(_ZN7cutlass13device_kernelIN5flash11enable_sm90INS1_16FlashAttnFwdSm90INS1_25CollectiveMainloopFwdSm90ILi2EN4cute5tupleIJNS5_1CILi1EEES8_S8_EEENS6_IJNS7_ILi192EEENS7_ILi128EEENS7_ILi96EEEEEELi96ENS_10bfloat16_tEfNS_4arch4Sm90ELb0ELb1ELb0ELb1ELb1ELb0ELb0ELb0ELb1ELb1ELb0ELb0EEENS1_21CollectiveEpilogueFwdINS6_IJSA_SC_SB_EEES9_SE_SG_Li384ELb1ELb1ELb0ELb0EEENS1_36VarlenDynamicPersistentTileSchedulerILi192ELi128ELi384ELi128ELb0ELb1ELb1ELb1ELb0ELb1EEEEEEEEEvNT_6ParamsE)
	.align		4
        /*002c*/ 	.word	index@(__assertfail)
	.align		4
        /*0030*/ 	.word	index@(_ZN7cutlass13device_kernelIN5flash11enable_sm90INS1_16FlashAttnFwdSm90INS1_25CollectiveMainloopFwdSm90ILi2EN4cute5tupleIJNS5_1CILi1EEES8_S8_EEENS6_IJNS7_ILi192EEENS7_ILi128EEENS7_ILi96EEEEEELi96ENS_10bfloat16_tEfNS_4arch4Sm90ELb0ELb1ELb0ELb1ELb1ELb1ELb0ELb0ELb1ELb1ELb0ELb0EEENS1_21CollectiveEpilogueFwdINS6_IJSA_SC_SB_EEES9_SE_SG_Li384ELb1ELb1ELb0ELb0EEENS1_36VarlenDynamicPersistentTileSchedulerILi192ELi128ELi384ELi128ELb0ELb1ELb1ELb1ELb0ELb1EEEEEEEEEvNT_6ParamsE)
	.align		4
        /*0034*/ 	.word	index@(__assertfail)
	.align		4
        /*0038*/ 	.word	index@(_ZN7cutlass13device_kernelIN5flash11enable_sm90INS1_16FlashAttnFwdSm90INS1_25CollectiveMainloopFwdSm90ILi2EN4cute5tupleIJNS5_1CILi1EEES8_S8_EEENS6_IJNS7_ILi192EEENS7_ILi128EEENS7_ILi96EEEEEELi96ENS_10bfloat16_tEfNS_4arch4Sm90ELb1ELb0ELb0ELb0ELb1ELb0ELb0ELb0ELb1ELb1ELb0ELb0EEENS1_21CollectiveEpilogueFwdINS6_IJSA_SC_SB_EEES9_SE_SG_Li384ELb0ELb1ELb0ELb0EEENS1_30DynamicPersistentTileSchedulerILi384ELi128ELb0ELb1ELb1EEEEEEEEEvNT_6ParamsE)
	.align		4
        /*003c*/ 	.word	index@(__assertfail)
	.align		4
        /*0040*/ 	.word	index@(_ZN7cutlass13device_kernelIN5flash11enable_sm90INS1_16FlashAttnFwdSm90INS1_25CollectiveMainloopFwdSm90ILi2EN4cute5tupleIJNS5_1CILi1EEES8_S8_EEENS6_IJNS7_ILi192EEENS7_ILi128EEENS7_ILi96EEEEEELi96ENS_10bfloat16_tEfNS_4arch4Sm90ELb1ELb0ELb0ELb1ELb1ELb0ELb0ELb0ELb1ELb1ELb0ELb0EEENS1_21CollectiveEpilogueFwdINS6_IJSA_SC_SB_EEES9_SE_SG_Li384ELb1ELb1ELb0ELb0EEENS1_36VarlenDynamicPersistentTileSchedulerILi192ELi128ELi384ELi128ELb0ELb1ELb1ELb1ELb1ELb1EEEEEEEEEvNT_6ParamsE)
	.align		4
        /*0044*/ 	.word	index@(__assertfail)
	.align		4
        /*0048*/ 	.word	index@(_ZN7cutlass13device_kernelIN5flash11enable_sm90INS1_16FlashAttnFwdSm90INS1_25CollectiveMainloopFwdSm90ILi2EN4cute5tupleIJNS5_1CILi1EEES8_S8_EEENS6_IJNS7_ILi192EEENS7_ILi128EEENS7_ILi96EEEEEELi96ENS_10bfloat16_tEfNS_4arch4Sm90ELb1ELb0ELb0ELb1ELb1ELb1ELb0ELb0ELb1ELb1ELb0ELb0EEENS1_21CollectiveEpilogueFwdINS6_IJSA_SC_SB_EEES9_SE_SG_Li384ELb1ELb1ELb0ELb0EEENS1_36VarlenDynamicPersistentTileSchedulerILi192ELi128ELi384ELi128ELb0ELb1ELb1ELb1ELb1ELb1EEEEEEEEEvNT_6ParamsE)
	.align		4
        /*004c*/ 	.word	index@(__assertfail)
	.align		4
        /*0050*/ 	.word	0x00000000
	.align		4
        /*0054*/ 	.word	0xfffffffe
	.align		4
        /*0058*/ 	.word	0x00000000
	.align		4
        /*005c*/ 	.word	0xfffffffd
	.align		4
        /*0060*/ 	.word	0x00000000
	.align		4
        /*0064*/ 	.word	0xfffffffc


//--------------------- .nv.constant4             --------------------------
	.section	.nv.constant4,"a",@progbits
	.align	8
	.align		8
.nv.constant4:
        /*0000*/ 	.dword	__assertfail
	.align		8
        /*0008*/ 	.dword	__unnamed_1
	.align		8
        /*0010*/ 	.dword	__unnamed_2
	.align		8
        /*0018*/ 	.dword	__unnamed_3
	.align		8
        /*0020*/ 	.dword	__unnamed_4
	.align		8
        /*0028*/ 	.dword	__unnamed_5
	.align		8
        /*0030*/ 	.dword	_ZN71_INTERNAL_6574e65c_35_flash_fwd_hdim96_bf16_paged_sm90_cu_ceb34e2a_34434cuda3std3__45__cpo5beginE
	.align		8
        /*0038*/ 	.dword	_ZN71_INTERNAL_6574e65c_35_flash_fwd_hdim96_bf16_paged_sm90_cu_ceb34e2a_34434cuda3std3__45__cpo3endE
	.align		8
        /*0040*/ 	.dword	_ZN71_INTERNAL_6574e65c_35_flash_fwd_hdim96_bf16_paged_sm90_cu_ceb34e2a_34434cuda3std3__45__cpo6cbeginE
	.align		8
        /*0048*/ 	.dword	_ZN71_INTERNAL_6574e65c_35_flash_fwd_hdim96_bf16_paged_sm90_cu_ceb34e2a_34434cuda3std3__45__cpo4cendE
	.align		8
        /*0050*/ 	.dword	_ZN71_INTERNAL_6574e65c_35_flash_fwd_hdim96_bf16_paged_sm90_cu_ceb34e2a_34434cuda3std3__473_GLOBAL__N__6574e65c_35_flash_fwd_hdim96_bf16_paged_sm90_cu_ceb34e2a_34436ignoreE
	.align		8
        /*0058*/ 	.dword	_ZN71_INTERNAL_6574e65c_35_flash_fwd_hdim96_bf16_paged_sm90_cu_ceb34e2a_34434cuda3std3__419piecewise_constructE
	.align		8
        /*0060*/ 	.dword	_ZN71_INTERNAL_6574e65c_35_flash_fwd_hdim96_bf16_paged_sm90_cu_ceb34e2a_34434cuda3std3__48in_placeE
	.align		8
        /*0068*/ 	.dword	_ZN71_INTERNAL_6574e65c_35_flash_fwd_hdim96_bf16_paged_sm90_cu_ceb34e2a_34434cuda3std6ranges3__45__cpo4swapE
	.align		8
        /*0070*/ 	.dword	_ZN71_INTERNAL_6574e65c_35_flash_fwd_hdim96_bf16_paged_sm90_cu_ceb34e2a_34434cuda3std6ranges3__45__cpo9iter_moveE
	.align		8
        /*0078*/ 	.dword	_ZN71_INTERNAL_6574e65c_35_flash_fwd_hdim96_bf16_paged_sm90_cu_ceb34e2a_34434cute7productE
	.align		8
        /*0080*/ 	.dword	_ZN71_INTERNAL_6574e65c_35_flash_fwd_hdim96_bf16_paged_sm90_cu_ceb34e2a_34434cute1_E
	.align		8
        /*0088*/ 	.dword	$str$23
	.align		8
        /*0090*/ 	.dword	$str$24


//--------------------- .text._ZN7cutlass13device_kernelIN5flash11enable_sm90INS1_16FlashAttnFwdSm90INS1_25CollectiveMainloopFwdSm90ILi2EN4cute5tupleIJNS5_1CILi1EEES8_S8_EEENS6_IJNS7_ILi192EEENS7_ILi128EEENS7_ILi96EEEEEELi96ENS_10bfloat16_tEfNS_4arch4Sm90ELb0ELb0ELb0ELb0ELb1ELb0ELb0ELb0ELb1ELb1ELb0ELb0EEENS1_21CollectiveEpilogueFwdINS6_IJSA_SC_SB_EEES9_SE_SG_Li384ELb0ELb1ELb0ELb0EEENS1_29StaticPersistentTileSchedulerILb0EEEEEEEEEvNT_6ParamsE --------------------------
	.section	.text._ZN7cutlass13device_kernelIN5flash11enable_sm90INS1_16FlashAttnFwdSm90INS1_25CollectiveMainloopFwdSm90ILi2EN4cute5tupleIJNS5_1CILi1EEES8_S8_EEENS6_IJNS7_ILi192EEENS7_ILi128EEENS7_ILi96EEEEEELi96ENS_10bfloat16_tEfNS_4arch4Sm90ELb0ELb0ELb0ELb0ELb1ELb0ELb0ELb0ELb1ELb1ELb0ELb0EEENS1_21CollectiveEpilogueFwdINS6_IJSA_SC_SB_EEES9_SE_SG_Li384ELb0ELb1ELb0ELb0EEENS1_29StaticPersistentTileSchedulerILb0EEEEEEEEEvNT_6ParamsE,"ax",@progbits
	.align	128
.text._ZN7cutlass13device_kernelIN5flash11enable_sm90INS1_16FlashAttnFwdSm90INS1_25CollectiveMainloopFwdSm90ILi2EN4cute5tupleIJNS5_1CILi1EEES8_S8_EEENS6_IJNS7_ILi192EEENS7_ILi128EEENS7_ILi96EEEEEELi96ENS_10bfloat16_tEfNS_4arch4Sm90ELb0ELb0ELb0ELb0ELb1ELb0ELb0ELb0ELb1ELb1ELb0ELb0EEENS1_21CollectiveEpilogueFwdINS6_IJSA_SC_SB_EEES9_SE_SG_Li384ELb0ELb1ELb0ELb0EEENS1_29StaticPersistentTileSchedulerILb0EEEEEEEEEvNT_6ParamsE:
        .type           _ZN7cutlass13device_kernelIN5flash11enable_sm90INS1_16FlashAttnFwdSm90INS1_25CollectiveMainloopFwdSm90ILi2EN4cute5tupleIJNS5_1CILi1EEES8_S8_EEENS6_IJNS7_ILi192EEENS7_ILi128EEENS7_ILi96EEEEEELi96ENS_10bfloat16_tEfNS_4arch4Sm90ELb0ELb0ELb0ELb0ELb1ELb0ELb0ELb0ELb1ELb1ELb0ELb0EEENS1_21CollectiveEpilogueFwdINS6_IJSA_SC_SB_EEES9_SE_SG_Li384ELb0ELb1ELb0ELb0EEENS1_29StaticPersistentTileSchedulerILb0EEEEEEEEEvNT_6ParamsE,@function
        .size           _ZN7cutlass13device_kernelIN5flash11enable_sm90INS1_16FlashAttnFwdSm90INS1_25CollectiveMainloopFwdSm90ILi2EN4cute5tupleIJNS5_1CILi1EEES8_S8_EEENS6_IJNS7_ILi192EEENS7_ILi128EEENS7_ILi96EEEEEELi96ENS_10bfloat16_tEfNS_4arch4Sm90ELb0ELb0ELb0ELb0ELb1ELb0ELb0ELb0ELb1ELb1ELb0ELb0EEENS1_21CollectiveEpilogueFwdINS6_IJSA_SC_SB_EEES9_SE_SG_Li384ELb0ELb1ELb0ELb0EEENS1_29StaticPersistentTileSchedulerILb0EEEEEEEEEvNT_6ParamsE,(.L_x_2728 - _ZN7cutlass13device_kernelIN5flash11enable_sm90INS1_16FlashAttnFwdSm90INS1_25CollectiveMainloopFwdSm90ILi2EN4cute5tupleIJNS5_1CILi1EEES8_S8_EEENS6_IJNS7_ILi192EEENS7_ILi128EEENS7_ILi96EEEEEELi96ENS_10bfloat16_tEfNS_4arch4Sm90ELb0ELb0ELb0ELb0ELb1ELb0ELb0ELb0ELb1ELb1ELb0ELb0EEENS1_21CollectiveEpilogueFwdINS6_IJSA_SC_SB_EEES9_SE_SG_Li384ELb0ELb1ELb0ELb0EEENS1_29StaticPersistentTileSchedulerILb0EEEEEEEEEvNT_6ParamsE)
        .other          _ZN7cutlass13device_kernelIN5flash11enable_sm90INS1_16FlashAttnFwdSm90INS1_25CollectiveMainloopFwdSm90ILi2EN4cute5tupleIJNS5_1CILi1EEES8_S8_EEENS6_IJNS7_ILi192EEENS7_ILi128EEENS7_ILi96EEEEEELi96ENS_10bfloat16_tEfNS_4arch4Sm90ELb0ELb0ELb0ELb0ELb1ELb0ELb0ELb0ELb1ELb1ELb0ELb0EEENS1_21CollectiveEpilogueFwdINS6_IJSA_SC_SB_EEES9_SE_SG_Li384ELb0ELb1ELb0ELb0EEENS1_29StaticPersistentTileSchedulerILb0EEEEEEEEEvNT_6ParamsE,@"STO_CUDA_ENTRY STV_DEFAULT"
_ZN7cutlass13device_kernelIN5flash11enable_sm90INS1_16FlashAttnFwdSm90INS1_25CollectiveMainloopFwdSm90ILi2EN4cute5tupleIJNS5_1CILi1EEES8_S8_EEENS6_IJNS7_ILi192EEENS7_ILi128EEENS7_ILi96EEEEEELi96ENS_10bfloat16_tEfNS_4arch4Sm90ELb0ELb0ELb0ELb0ELb1ELb0ELb0ELb0ELb1ELb1ELb0ELb0EEENS1_21CollectiveEpilogueFwdINS6_IJSA_SC_SB_EEES9_SE_SG_Li384ELb0ELb1ELb0ELb0EEENS1_29StaticPersistentTileSchedulerILb0EEEEEEEEEvNT_6ParamsE:
[----:B------:R-:W0:Y:S02]  /*0000*/  LDC R1, c[0x0][0x28] ;  /* 0x00000a00ff017b82 */ /* 0x000e240000000800 */
[----:B0-----:R-:W-:Y:S01]  /*0010*/  VIADD R1, R1, 0xffffffe8 ;  /* 0xffffffe801017836 */ /* 0x001fe20000000000 */
[----:B------:R-:W0:Y:S01]  /*0020*/  S2R R3, SR_TID.X ;  /* 0x0000000000037919 */ /* 0x000e220000002100 */
[----:B------:R-:W-:Y:S01]  /*0030*/  ELECT P0, URZ, PT ;  /* 0x00000000003f782f */ /* 0x000fe20003800000 */
[----:B------:R-:W-:Y:S01]  /*0040*/  UMOV UR4, 0x80 ;  /* 0x0000008000047882 */ /* 0x000fe20000000000 */
[----:B------:R-:W-:Y:S01]  /*0050*/  UMOV UR7, 0x180 ;  /* 0x0000018000077882 */ /* 0x000fe20000000000 */
[--C-:B0-----:R-:W-:Y:S02]  /*0060*/  SHF.R.U32.HI R0, RZ, 0x5, R3.reuse ;  /* 0x00000005ff007819 */ /* 0x101fe40000011603 */
[----:B------:R-:W-:-:S03]  /*0070*/  SHF.R.U32.HI R3, RZ, 0x7, R3 ;  /* 0x00000007ff037819 */ /* 0x000fc60000011603 */
[----:B------:R-:W0:Y:S04]  /*0080*/  SHFL.IDX PT, R2, R0, RZ, 0x1f ;  /* 0x00001fff00027589 */ /* 0x000e2800000e0000 */
[----:B------:R-:W1:Y:S01]  /*0090*/  SHFL.IDX PT, R3, R3, RZ, 0x1f ;  /* 0x00001fff03037589 */ /* 0x000e6200000e0000 */
[C---:B0-----:R-:W-:Y:S02]  /*00a0*/  ISETP.NE.OR P0, PT, R2.reuse, RZ, !P0 ;  /* 0x000000ff0200720c */ /* 0x041fe40004705670 */
[----:B------:R-:W-:-:S11]  /*00b0*/  ISETP.NE.AND P1, PT, R2, RZ, PT ;  /* 0x000000ff0200720c */ /* 0x000fd60003f25270 */
[----:B------:R-:W-:Y:S01]  /*00c0*/  VOTEU.ALL UP0, P0 ;  /* 0x00000000003f7886 */ /* 0x000fe20000000000 */
[----:B------:R-:W-:-:S04]  /*00d0*/  VOTEU.ALL UP1, P0 ;  /* 0x00000000003f7886 */ /* 0x000fc80000020000 */
[----:B------:R-:W0:Y:S01]  /*00e0*/  @!UP0 S2UR UR8, SR_CgaCtaId ;  /* 0x00000000000889c3 */ /* 0x000e220000008800 */
[----:B------:R-:W-:Y:S01]  /*00f0*/  @!UP0 UMOV UR6, 0x400 ;  /* 0x0000040000068882 */ /* 0x000fe20000000000 */
[----:B------:R-:W-:-:S04]  /*0100*/  @!UP0 UIADD3 UR4, -UR4, 0x100000, URZ ;  /* 0x0010000004048890 */ /* 0x000fc8000fffe13f */
[----:B------:R-:W-:Y:S02]  /*0110*/  @!UP0 USHF.L.U32 UR5, UR4, 0xb, URZ ;  /* 0x0000000b04058899 */ /* 0x000fe4000800063f */
[----:B------:R-:W-:Y:S02]  /*0120*/  @!UP0 USHF.L.U32 UR4, UR4, 0x1, URZ ;  /* 0x0000000104048899 */ /* 0x000fe4000800063f */
[----:B0-----:R-:W-:Y:S02]  /*0130*/  @!UP0 ULEA UR8, UR8, UR6, 0x18 ;  /* 0x0000000608088291 */ /* 0x001fe4000f8ec03f */
[----:B------:R-:W-:-:S04]  /*0140*/  @!UP0 UIADD3 UR6, -UR7, 0x100000, URZ ;  /* 0x0010000007068890 */ /* 0x000fc8000fffe13f */
[----:B------:R-:W-:Y:S02]  /*0150*/  @!UP0 USHF.L.U32 UR7, UR6, 0xb, URZ ;  /* 0x0000000b06078899 */ /* 0x000fe4000800063f */
[----:B------:R-:W-:Y:S01]  /*0160*/  @!UP0 USHF.L.U32 UR6, UR6, 0x1, URZ ;  /* 0x0000000106068899 */ /* 0x000fe2000800063f */
[----:B------:R-:W-:-:S05]  /*0170*/  VOTEU.ALL UP0, P0 ;  /* 0x00000000003f7886 */ /* 0x000fca0000000000 */
[----:B------:R0:W2:Y:S06]  /*0180*/  @!UP0 SYNCS.EXCH.64 URZ, [UR8+0x2d800], UR4 ;  /* 0x02d80004083f85b2 */ /* 0x0000ac0008000100 */
[----:B------:R0:W3:Y:S02]  /*0190*/  @!UP1 SYNCS.EXCH.64 URZ, [UR8+0x2d820], UR6 ;  /* 0x02d82006083f95b2 */ /* 0x0000e40008000100 */
[----:B01----:R-:W-:Y:S05]  /*01a0*/  @P1 BRA `(.L_x_0) ;  /* 0x0000000000481947 */ /* 0x003fea0003800000 */
[----:B------:R-:W0:Y:S01]  /*01b0*/  S2UR UR5, SR_CgaCtaId ;  /* 0x00000000000579c3 */ /* 0x000e220000008800 */
[----:B------:R-:W-:Y:S01]  /*01c0*/  UMOV UR4, 0x400 ;  /* 0x0000040000047882 */ /* 0x000fe20000000000 */
[----:B------:R-:W-:Y:S01]  /*01d0*/  UMOV UR6, 0x80 ;  /* 0x0000008000067882 */ /* 0x000fe20000000000 */
[----:B------:R-:W-:Y:S01]  /*01e0*/  UMOV UR7, 0x180 ;  /* 0x0000018000077882 */ /* 0x000fe20000000000 */
[----:B------:R-:W-:Y:S01]  /*01f0*/  ELECT P0, URZ, PT ;  /* 0x00000000003f782f */ /* 0x000fe20003800000 */
[----:B0-----:R-:W-:Y:S02]  /*0200*/  ULEA UR8, UR5, UR4, 0x18 ;  /* 0x0000000405087291 */ /* 0x001fe4000f8ec03f */
[----:B------:R-:W-:-:S04]  /*0210*/  UIADD3 UR4, -UR6, 0x100000, URZ ;  /* 0x0010000006047890 */ /* 0x000fc8000fffe13f */
[----:B------:R-:W-:Y:S02]  /*0220*/  USHF.L.U32 UR5, UR4, 0xb, URZ ;  /* 0x0000000b04057899 */ /* 0x000fe4000800063f */
[----:B------:R-:W-:Y:S02]  /*0230*/  USHF.L.U32 UR4, UR4, 0x1, URZ ;  /* 0x0000000104047899 */ /* 0x000fe4000800063f */
[----:B------:R-:W-:-:S04]  /*0240*/  UIADD3 UR6, -UR7, 0x100000, URZ ;  /* 0x0010000007067890 */ /* 0x000fc8000fffe13f */
[----:B------:R-:W-:Y:S02]  /*0250*/  USHF.L.U32 UR7, UR6, 0xb, URZ ;  /* 0x0000000b06077899 */ /* 0x000fe4000800063f */
[----:B------:R-:W-:Y:S01]  /*0260*/  USHF.L.U32 UR6, UR6, 0x1, URZ ;  /* 0x0000000106067899 */ /* 0x000fe2000800063f */
[----:B------:R-:W0:Y:S03]  /*0270*/  FENCE.VIEW.ASYNC.S ;  /* 0x00000000000073c6 */ /* 0x000e260000000000 */
[----:B0-----:R0:W1:Y:S08]  /*0280*/  SYNCS.EXCH.64 URZ, [UR8+0x2d830], UR4 ;  /* 0x02d83004083f75b2 */ /* 0x0010700008000100 */
[----:B------:R0:W4:Y:S01]  /*0290*/  SYNCS.EXCH.64 URZ, [UR8+0x2d840], UR6 ;  /* 0x02d84006083f75b2 */ /* 0x0001220008000100 */
[----:B------:R0:W0:Y:S01]  /*02a0*/  SYNCS.EXCH.64 URZ, [UR8+0x2d838], UR4 ;  /* 0x02d83804083f75b2 */ /* 0x0000220008000100 */
[----:B------:R0:W0:Y:S01]  /*02b0*/  SYNCS.EXCH.64 URZ, [UR8+0x2d848], UR6 ;  /* 0x02d84806083f75b2 */ /* 0x0000220008000100 */
[----:B------:R-:W-:Y:S01]  /*02c0*/  NOP ;  /* 0x0000000000007918 */ /* 0x000fe20000000000 */
.L_x_0:
[----:B------:R-:W5:Y:S01]  /*02d0*/  SHFL.IDX PT, R2, R0, RZ, 0x1f ;  /* 0x00001fff00027589 */ /* 0x000f6200000e0000 */
[----:B------:R-:W-:Y:S01]  /*02e0*/  NOP ;  /* 0x0000000000007918 */ /* 0x000fe20000000000 */
[----:B-----5:R-:W-:-:S13]  /*02f0*/  ISETP.NE.AND P0, PT, R2, RZ, PT ;  /* 0x000000ff0200720c */ /* 0x020fda0003f05270 */
[----:B------:R-:W-:Y:S05]  /*0300*/  @P0 BRA `(.L_x_1) ;  /* 0x0000000000480947 */ /* 0x000fea0003800000 */
[----:B0-----:R-:W0:Y:S01]  /*0310*/  S2UR UR5, SR_CgaCtaId ;  /* 0x00000000000579c3 */ /* 0x001e220000008800 */
        /* <DEDUP_REMOVED lines=12> */
[----:B0-----:R0:W0:Y:S08]  /*03e0*/  SYNCS.EXCH.64 URZ, [UR8+0x2d850], UR4 ;  /* 0x02d85004083f75b2 */ /* 0x0010300008000100 */
[----:B------:R0:W0:Y:S01]  /*03f0*/  SYNCS.EXCH.64 URZ, [UR8+0x2d860], UR6 ;  /* 0x02d86006083f75b2 */ /* 0x0000220008000100 */
[----:B------:R0:W0:Y:S01]  /*0400*/  SYNCS.EXCH.64 URZ, [UR8+0x2d858], UR4 ;  /* 0x02d85804083f75b2 */ /* 0x0000220008000100 */
[----:B------:R0:W0:Y:S01]  /*0410*/  SYNCS.EXCH.64 URZ, [UR8+0x2d868], UR6 ;  /* 0x02d86806083f75b2 */ /* 0x0000220008000100 */
[----:B------:R-:W-:Y:S01]  /*0420*/  NOP ;  /* 0x0000000000007918 */ /* 0x000fe20000000000 */
.L_x_1:
[----:B------:R-:W5:Y:S01]  /*0430*/  SHFL.IDX PT, R2, R0, RZ, 0x1f ;  /* 0x00001fff00027589 */ /* 0x000f6200000e0000 */
[----:B------:R-:W-:Y:S01]  /*0440*/  NOP ;  /* 0x0000000000007918 */ /* 0x000fe20000000000 */
[----:B-----5:R-:W-:-:S13]  /*0450*/  ISETP.NE.AND P0, PT, R2, RZ, PT ;  /* 0x000000ff0200720c */ /* 0x020fda0003f05270 */
[----:B------:R-:W-:Y:S05]  /*0460*/  @P0 BRA `(.L_x_2) ;  /* 0x0000000000380947 */ /* 0x000fea0003800000 */
[----:B0-----:R-:W0:Y:S01]  /*0470*/  S2UR UR5, SR_CgaCtaId ;  /* 0x00000000000579c3 */ /* 0x001e220000008800 */
[----:B------:R-:W-:Y:S01]  /*0480*/  UMOV UR4, 0x400 ;  /* 0x0000040000047882 */ /* 0x000fe20000000000 */
[----:B------:R-:W-:Y:S01]  /*0490*/  UMOV UR7, 0x80 ;  /* 0x0000008000077882 */ /* 0x000fe20000000000 */
[----:B------:R-:W-:Y:S01]  /*04a0*/  ELECT P0, URZ, PT ;  /* 0x00000000003f782f */ /* 0x000fe20003800000 */
[----:B0-----:R-:W-:Y:S02]  /*04b0*/  ULEA UR6, UR5, UR4, 0x18 ;  /* 0x0000000405067291 */ /* 0x001fe4000f8ec03f */
[----:B------:R-:W-:-:S04]  /*04c0*/  UIADD3 UR4, -UR7, 0x100000, URZ ;  /* 0x0010000007047890 */ /* 0x000fc8000fffe13f */
[----:B------:R-:W-:Y:S02]  /*04d0*/  USHF.L.U32 UR5, UR4, 0xb, URZ ;  /* 0x0000000b04057899 */ /* 0x000fe4000800063f */
[----:B------:R-:W-:Y:S01]  /*04e0*/  USHF.L.U32 UR4, UR4, 0x1, URZ ;  /* 0x0000000104047899 */ /* 0x000fe2000800063f */
[----:B------:R-:W0:Y:S11]  /*04f0*/  FENCE.VIEW.ASYNC.S ;  /* 0x00000000000073c6 */ /* 0x000e360000000000 */
[----:B0-----:R0:W0:Y:S01]  /*0500*/  SYNCS.EXCH.64 URZ, [UR6+0x2d870], UR4 ;  /* 0x02d87004063f75b2 */ /* 0x0010220008000100 */
[----:B------:R0:W0:Y:S01]  /*0510*/  SYNCS.EXCH.64 URZ, [UR6+0x2d880], UR4 ;  /* 0x02d88004063f75b2 */ /* 0x0000220008000100 */
[----:B------:R0:W0:Y:S01]  /*0520*/  SYNCS.EXCH.64 URZ, [UR6+0x2d878], UR4 ;  /* 0x02d87804063f75b2 */ /* 0x0000220008000100 */
[----:B------:R0:W0:Y:S01]  /*0530*/  SYNCS.EXCH.64 URZ, [UR6+0x2d888], UR4 ;  /* 0x02d88804063f75b2 */ /* 0x0000220008000100 */
[----:B------:R-:W-:Y:S01]  /*0540*/  NOP ;  /* 0x0000000000007918 */ /* 0x000fe20000000000 */
.L_x_2:
        /* <DEDUP_REMOVED lines=22> */
.L_x_3:
[----:B------:R-:W5:Y:S01]  /*06b0*/  SHFL.IDX PT, R2, R0, RZ, 0x1f ;  /* 0x00001fff00027589 */ /* 0x000f6200000e0000 */
[----:B------:R-:W-:Y:S01]  /*06c0*/  R2UR UR9, R3 ;  /* 0x00000000030972ca */ /* 0x000fe200000e0000 */
        /* <DEDUP_REMOVED lines=21> */
.L_x_4:
[----:B------:R-:W-:Y:S01]  /*0820*/  UISETP.NE.AND UP0, UPT, UR9, URZ, UPT ;  /* 0x0000003f0900728c */ /* 0x000fe2000bf05270 */
[----:B------:R-:W-:Y:S01]  /*0830*/  NOP ;  /* 0x0000000000007918 */ /* 0x000fe20000000000 */
[----:B------:R-:W-:Y:S01]  /*0840*/  UMOV UR42, 0x1 ;  /* 0x00000001002a7882 */ /* 0x000fe20000000000 */
[----:B------:R-:W-:Y:S01]  /*0850*/  ULDC.64 UR48, c[0x0][0x208] ;  /* 0x0000820000307ab9 */ /* 0x000fe20000000a00 */
[----:B------:R-:W-:Y:S01]  /*0860*/  USEL UR42, UR42, 0x2, !UP0 ;  /* 0x000000022a2a7887 */ /* 0x000fe2000c000000 */
[----:B01234-:R-:W-:Y:S01]  /*0870*/  BAR.SYNC.DEFER_BLOCKING 0x0 ;  /* 0x0000000000007b1d */ /* 0x01ffe20000010000 */
[----:B------:R-:W-:-:S13]  /*0880*/  PLOP3.LUT P0, PT, PT, PT, UP0, 0x80, 0x0 ;  /* 0x000000000000781c */ /* 0x000fda0003f0f008 */
[----:B------:R-:W-:Y:S05]  /*0890*/  @!P0 BRA `(.L_x_5) ;  /* 0x0000006400dc8947 */ /* 0x000fea0003800000 */
.L_x_6:
[----:B------:R-:W-:-:S08]  /*08a0*/  NOP ;  /* 0x0000000000007918 */ /* 0x000fd00000000000 */
[----:B------:R-:W0:Y:S02]  /*08b0*/  USETMAXREG.TRY_ALLOC.CTAPOOL UP0, 0xa0 ;  /* 0x000000a0000079c8 */ /* 0x000e240008000600 */
[----:B0-----:R-:W-:-:S13]  /*08c0*/  PLOP3.LUT P0, PT, PT, PT, UP0, 0x80, 0x0 ;  /* 0x000000000000781c */ /* 0x001fda0003f0f008 */
[----:B------:R-:W-:Y:S05]  /*08d0*/  @!P0 BRA `(.L_x_6) ;  /* 0xfffffffc00f08947 */ /* 0x000fea000383ffff */
[----:B------:R-:W0:Y:S01]  /*08e0*/  S2R R2, SR_TID.X ;  /* 0x0000000000027919 */ /* 0x000e220000002100 */
[----:B------:R-:W1:Y:S08]  /*08f0*/  S2UR UR36, SR_CTAID.X ;  /* 0x00000000002479c3 */ /* 0x000e700000002500 */
[----:B------:R-:W-:Y:S06]  /*0900*/  BAR.ARV 0x8, 0x200 ;  /* 0x0208000000007b1d */ /* 0x000fec0000002000 */
[----:B0-----:R-:W-:-:S04]  /*0910*/  LOP3.LUT R0, R2, 0xffffff80, RZ, 0xc0, !PT ;  /* 0xffffff8002007812 */ /* 0x001fc800078ec0ff */
[----:B------:R-:W-:Y:S02]  /*0920*/  ISETP.NE.AND P0, PT, R0, 0x80, PT ;  /* 0x000000800000780c */ /* 0x000fe40003f05270 */
[----:B------:R-:W1:Y:S11]  /*0930*/  LDC R0, c[0x0][0xc34] ;  /* 0x00030d00ff007b82 */ /* 0x000e760000000800 */
[----:B------:R-:W-:Y:S06]  /*0940*/  @!P0 BAR.ARV 0x9, 0x100 ;  /* 0x0244000000008b1d */ /* 0x000fec0000002000 */
[----:B-1----:R-:W-:-:S13]  /*0950*/  ISETP.LE.AND P0, PT, R0, UR36, PT ;  /* 0x0000002400007c0c */ /* 0x002fda000bf03270 */
[----:B------:R-:W-:Y:S05]  /*0960*/  @P0 EXIT ;  /* 0x000000000000094d */ /* 0x000fea0003800000 */
[----:B------:R-:W-:Y:S01]  /*0970*/  VIADD R137, R2, 0xffffff80 ;  /* 0xffffff8002897836 */ /* 0x000fe20000000000 */
[----:B------:R-:W0:Y:S01]  /*0980*/  S2UR UR41, SR_CgaCtaId ;  /* 0x00000000002979c3 */ /* 0x000e220000008800 */
[----:B------:R-:W-:Y:S01]  /*0990*/  UMOV UR40, 0x400 ;  /* 0x0000040000287882 */ /* 0x000fe20000000000 */
[----:B------:R-:W-:Y:S01]  /*09a0*/  IMAD.MOV.U32 R16, RZ, RZ, 0x40 ;  /* 0x00000040ff107424 */ /* 0x000fe200078e00ff */
[----:B------:R-:W-:Y:S01]  /*09b0*/  ULOP3.LUT UR47, UR42, 0x1, URZ, 0xfc, !UPT ;  /* 0x000000012a2f7892 */ /* 0x000fe2000f8efc3f */
[----:B------:R-:W-:Y:S01]  /*09c0*/  SHF.R.S32.HI R0, RZ, 0x1f, R137 ;  /* 0x0000001fff007819 */ /* 0x000fe20000011489 */
[----:B------:R-:W-:Y:S01]  /*09d0*/  UMOV UR46, URZ ;  /* 0x0000003f002e7c82 */ /* 0x000fe20008000000 */
[----:B------:R-:W-:Y:S01]  /*09e0*/  UMOV UR45, URZ ;  /* 0x0000003f002d7c82 */ /* 0x000fe20008000000 */
[----:B------:R-:W-:Y:S01]  /*09f0*/  UMOV UR44, URZ ;  /* 0x0000003f002c7c82 */ /* 0x000fe20008000000 */
[CC--:B------:R-:W-:Y:S02]  /*0a00*/  LEA.HI R2, R0.reuse, R137.reuse, RZ, 0x4 ;  /* 0x0000008900027211 */ /* 0x0c0fe400078f20ff */
[----:B------:R-:W-:-:S02]  /*0a10*/  LEA.HI R141, R0, R137, RZ, 0x7 ;  /* 0x00000089008d7211 */ /* 0x000fc400078f38ff */
[CC--:B------:R-:W-:Y:S02]  /*0a20*/  LEA.HI R4, R0.reuse, R137.reuse, RZ, 0x5 ;  /* 0x0000008900047211 */ /* 0x0c0fe400078f28ff */
[----:B------:R-:W-:Y:S02]  /*0a30*/  LEA.HI R138, R0, R137, RZ, 0x2 ;  /* 0x00000089008a7211 */ /* 0x000fe400078f10ff */
[C---:B------:R-:W-:Y:S02]  /*0a40*/  LOP3.LUT R0, R2.reuse, 0xfffffff0, RZ, 0xc0, !PT ;  /* 0xfffffff002007812 */ /* 0x040fe400078ec0ff */
[----:B------:R-:W-:Y:S02]  /*0a50*/  SHF.R.S32.HI R5, RZ, 0x4, R2 ;  /* 0x00000004ff057819 */ /* 0x000fe40000011402 */
[----:B------:R-:W-:Y:S01]  /*0a60*/  LOP3.LUT R140, R141, 0xffffff80, RZ, 0xc0, !PT ;  /* 0xffffff808d8c7812 */ /* 0x000fe200078ec0ff */
[----:B------:R-:W-:Y:S01]  /*0a70*/  IMAD.IADD R0, R137, 0x1, -R0 ;  /* 0x0000000189007824 */ /* 0x000fe200078e0a00 */
[----:B------:R-:W-:-:S02]  /*0a80*/  LEA.HI R2, R2, R5, RZ, 0x1 ;  /* 0x0000000502027211 */ /* 0x000fc400078f08ff */
[----:B------:R-:W-:Y:S01]  /*0a90*/  LOP3.LUT R6, R138, 0xfffffffc, RZ, 0xc0, !PT ;  /* 0xfffffffc8a067812 */ /* 0x000fe200078ec0ff */
[C---:B------:R-:W-:Y:S01]  /*0aa0*/  IMAD.IADD R140, R137.reuse, 0x1, -R140 ;  /* 0x00000001898c7824 */ /* 0x040fe200078e0a8c */
[----:B------:R-:W-:Y:S01]  /*0ab0*/  SHF.R.S32.HI R3, RZ, 0x1f, R0 ;  /* 0x0000001fff037819 */ /* 0x000fe20000011400 */
[----:B0-----:R-:W-:Y:S01]  /*0ac0*/  ULEA UR40, UR41, UR40, 0x18 ;  /* 0x0000002829287291 */ /* 0x001fe2000f8ec03f */
[----:B------:R-:W-:Y:S01]  /*0ad0*/  LOP3.LUT R2, R2, 0x1ffffffe, RZ, 0xc0, !PT ;  /* 0x1ffffffe02027812 */ /* 0x000fe200078ec0ff */
[----:B------:R-:W-:Y:S01]  /*0ae0*/  IMAD.IADD R137, R137, 0x1, -R6 ;  /* 0x0000000189897824 */ /* 0x000fe200078e0a06 */
[----:B------:R-:W-:Y:S02]  /*0af0*/  LEA.HI R3, R3, R0, RZ, 0x3 ;  /* 0x0000000003037211 */ /* 0x000fe400078f18ff */
[----:B------:R-:W-:Y:S01]  /*0b00*/  SHF.R.S32.HI R7, RZ, 0x1f, R140 ;  /* 0x0000001fff077819 */ /* 0x000fe2000001148c */
[----:B------:R-:W-:Y:S01]  /*0b10*/  IMAD.IADD R2, R5, 0x1, -R2 ;  /* 0x0000000105027824 */ /* 0x000fe200078e0a02 */
[----:B------:R-:W-:Y:S01]  /*0b20*/  SHF.R.S32.HI R5, RZ, 0x5, R4 ;  /* 0x00000005ff057819 */ /* 0x000fe20000011404 */
[C---:B------:R-:W-:Y:S01]  /*0b30*/  IMAD.SHL.U32 R4, R3.reuse, 0x40, RZ ;  /* 0x0000004003047824 */ /* 0x040fe200078e00ff */
[----:B------:R-:W-:Y:S01]  /*0b40*/  LOP3.LUT R3, R3, 0xfffffff8, RZ, 0xc0, !PT ;  /* 0xfffffff803037812 */ /* 0x000fe200078ec0ff */
[----:B------:R-:W-:Y:S01]  /*0b50*/  IMAD.SHL.U32 R22, R137, 0x8, RZ ;  /* 0x0000000889167824 */ /* 0x000fe200078e00ff */
[----:B------:R-:W-:Y:S01]  /*0b60*/  SHF.L.U32 R2, R2, 0x3, RZ ;  /* 0x0000000302027819 */ /* 0x000fe200000006ff */
[----:B------:R-:W-:Y:S01]  /*0b70*/  IMAD R11, R5, 0x10, R0 ;  /* 0x00000010050b7824 */ /* 0x000fe200078e0200 */
[----:B------:R-:W-:Y:S01]  /*0b80*/  LEA.HI R8, R7, R140, RZ, 0x2 ;  /* 0x0000008c07087211 */ /* 0x000fe200078f10ff */
[----:B------:R-:W-:Y:S01]  /*0b90*/  IMAD.IADD R3, R0, 0x1, -R3 ;  /* 0x0000000100037824 */ /* 0x000fe200078e0a03 */
[----:B------:R-:W-:Y:S01]  /*0ba0*/  LOP3.LUT R4, R4, 0x7ffffe00, RZ, 0xc0, !PT ;  /* 0x7ffffe0004047812 */ /* 0x000fe200078ec0ff */
[----:B------:R-:W-:Y:S01]  /*0bb0*/  IMAD.U32 R144, R11, 0x20, R2 ;  /* 0x000000200b907824 */ /* 0x000fe200078e0002 */
[--C-:B------:R-:W-:Y:S01]  /*0bc0*/  SHF.R.S32.HI R9, RZ, 0x2, R8.reuse ;  /* 0x00000002ff097819 */ /* 0x100fe20000011408 */
[----:B------:R-:W-:Y:S01]  /*0bd0*/  IMAD.MOV.U32 R0, RZ, RZ, -0x2 ;  /* 0xfffffffeff007424 */ /* 0x000fe200078e00ff */
[C---:B------:R-:W-:Y:S01]  /*0be0*/  R2P PR, R3.reuse, 0x6 ;  /* 0x0000000603007804 */ /* 0x040fe20000000000 */
[----:B------:R-:W-:Y:S01]  /*0bf0*/  IMAD.SHL.U32 R3, R3, 0x40, RZ ;  /* 0x0000004003037824 */ /* 0x000fe200078e00ff */
[----:B------:R-:W-:Y:S01]  /*0c00*/  SHF.R.S32.HI R6, RZ, 0x1f, R8 ;  /* 0x0000001fff067819 */ /* 0x000fe20000011408 */
[----:B------:R-:W-:Y:S01]  /*0c10*/  IMAD R4, R5, 0x400, R4 ;  /* 0x0000040005047824 */ /* 0x000fe200078e0204 */
[----:B------:R-:W-:Y:S01]  /*0c20*/  SHF.R.S32.HI R141, RZ, 0x7, R141 ;  /* 0x00000007ff8d7819 */ /* 0x000fe2000001148d */
[C---:B------:R-:W-:Y:S01]  /*0c30*/  VIADD R136, R22.reuse, 0x20 ;  /* 0x0000002016887836 */ /* 0x040fe20000000000 */
[----:B------:R-:W-:Y:S01]  /*0c40*/  LOP3.LUT R3, R3, 0x1c0, RZ, 0xc0, !PT ;  /* 0x000001c003037812 */ /* 0x000fe200078ec0ff */
[----:B------:R-:W-:Y:S01]  /*0c50*/  VIADD R23, R22, 0x40 ;  /* 0x0000004016177836 */ /* 0x000fe20000000000 */
[----:B------:R-:W-:-:S02]  /*0c60*/  LOP3.LUT R5, R8, 0x7ffffffc, RZ, 0xc0, !PT ;  /* 0x7ffffffc08057812 */ /* 0x000fc400078ec0ff */
[----:B------:R-:W-:Y:S02]  /*0c70*/  LOP3.LUT R2, R3, 0x8, R2, 0xf8, !PT ;  /* 0x0000000803027812 */ /* 0x000fe400078ef802 */
[----:B------:R-:W-:Y:S01]  /*0c80*/  SHF.R.U32.HI R3, RZ, 0x3, R3 ;  /* 0x00000003ff037819 */ /* 0x000fe20000011603 */
[----:B------:R-:W-:Y:S01]  /*0c90*/  IMAD.IADD R5, R140, 0x1, -R5 ;  /* 0x000000018c057824 */ /* 0x000fe200078e0a05 */
[----:B------:R-:W-:Y:S01]  /*0ca0*/  LEA.HI R10, R6, R9, RZ, 0x3 ;  /* 0x00000009060a7211 */ /* 0x000fe200078f18ff */
[----:B------:R-:W-:Y:S01]  /*0cb0*/  IMAD.HI R6, R141, 0x55555556, RZ ;  /* 0x555555568d067827 */ /* 0x000fe200078e02ff */
[----:B------:R-:W-:Y:S02]  /*0cc0*/  LOP3.LUT R3, R2, R3, RZ, 0x3c, !PT ;  /* 0x0000000302037212 */ /* 0x000fe400078e3cff */
[----:B------:R-:W-:Y:S01]  /*0cd0*/  LOP3.LUT R10, R10, 0xfffffff8, RZ, 0xc0, !PT ;  /* 0xfffffff80a0a7812 */ /* 0x000fe200078ec0ff */
[----:B------:R-:W-:Y:S01]  /*0ce0*/  IMAD R145, R5, R0, 0x80 ;  /* 0x0000008005917424 */ /* 0x000fe200078e0200 */
[----:B------:R-:W-:Y:S01]  /*0cf0*/  LEA.HI R7, R7, R140, RZ, 0x5 ;  /* 0x0000008c07077211 */ /* 0x000fe200078f28ff */
[----:B------:R-:W-:Y:S01]  /*0d00*/  IMAD.IADD R2, R4, 0x1, R3 ;  /* 0x0000000104027824 */ /* 0x000fe200078e0203 */
[----:B------:R-:W-:Y:S01]  /*0d10*/  LEA.HI R6, R6, R6, RZ, 0x1 ;  /* 0x0000000606067211 */ /* 0x000fe200078f08ff */
[----:B------:R-:W-:Y:S01]  /*0d20*/  IMAD.IADD R10, R9, 0x1, -R10 ;  /* 0x00000001090a7824 */ /* 0x000fe200078e0a0a */
[----:B------:R-:W-:-:S02]  /*0d30*/  SHF.R.S32.HI R7, RZ, 0x5, R7 ;  /* 0x00000005ff077819 */ /* 0x000fc40000011407 */
[----:B------:R-:W-:Y:S01]  /*0d40*/  LEA.HI R0, R137, R137, RZ, 0x1 ;  /* 0x0000008989007211 */ /* 0x000fe200078f08ff */
[----:B------:R-:W-:Y:S01]  /*0d50*/  IMAD R6, R6, -0x3, R141 ;  /* 0xfffffffd06067824 */ /* 0x000fe200078e028d */
[----:B------:R-:W-:Y:S01]  /*0d60*/  LEA R2, R2, UR40, 0x1 ;  /* 0x0000002802027c11 */ /* 0x000fe2000f8e08ff */
[----:B------:R-:W-:Y:S01]  /*0d70*/  IMAD R7, R7, 0x10, R10 ;  /* 0x0000001007077824 */ /* 0x000fe200078e020a */
[----:B------:R-:W-:Y:S02]  /*0d80*/  LOP3.LUT R0, R0, 0x1ffffffe, RZ, 0xc0, !PT ;  /* 0x1ffffffe00007812 */ /* 0x000fe400078ec0ff */
[----:B------:R-:W-:Y:S01]  /*0d90*/  SEL R16, R16, 0xffffffc0, !P2 ;  /* 0xffffffc010107807 */ /* 0x000fe20005000000 */
[----:B------:R-:W-:Y:S01]  /*0da0*/  VIADD R17, R2, 0x21800 ;  /* 0x0002180002117836 */ /* 0x000fe20000000000 */
[----:B------:R-:W-:Y:S01]  /*0db0*/  SHF.R.S32.HI R138, RZ, 0x2, R138 ;  /* 0x00000002ff8a7819 */ /* 0x000fe2000001148a */
[----:B------:R-:W-:Y:S01]  /*0dc0*/  IMAD R142, R6, 0x40, R7 ;  /* 0x00000040068e7824 */ /* 0x000fe200078e0207 */
[----:B------:R-:W-:Y:S01]  /*0dd0*/  SHF.R.S32.HI R147, RZ, 0x1f, R136 ;  /* 0x0000001fff937819 */ /* 0x000fe20000011488 */
[----:B------:R-:W-:Y:S01]  /*0de0*/  VIADD R18, R2, 0x21820 ;  /* 0x0002182002127836 */ /* 0x000fe20000000000 */
[----:B------:R-:W-:Y:S01]  /*0df0*/  SHF.R.S32.HI R146, RZ, 0x1f, R23 ;  /* 0x0000001fff927819 */ /* 0x000fe20000011417 */
[----:B------:R-:W-:-:S02]  /*0e00*/  IMAD.IADD R143, R137, 0x1, -R0 ;  /* 0x00000001898f7824 */ /* 0x000fc400078e0a00 */
[C---:B------:R-:W-:Y:S02]  /*0e10*/  @P1 VIADD R18, R17.reuse, 0xffffffe0 ;  /* 0xffffffe011121836 */ /* 0x040fe40000000000 */
[----:B------:R-:W-:Y:S01]  /*0e20*/  IMAD.IADD R17, R17, 0x1, R16 ;  /* 0x0000000111117824 */ /* 0x000fe200078e0210 */
[----:B------:R-:W-:Y:S01]  /*0e30*/  LEA R143, R143, R142, 0x3 ;  /* 0x0000008e8f8f7211 */ /* 0x000fe200078e18ff */
[----:B------:R-:W-:Y:S02]  /*0e40*/  IMAD.IADD R16, R16, 0x1, R18 ;  /* 0x0000000110107824 */ /* 0x000fe400078e0212 */
[----:B------:R-:W-:-:S07]  /*0e50*/  VIADD R19, R18, 0x6000 ;  /* 0x0000600012137836 */ /* 0x000fce0000000000 */
.L_x_35:
[----:B------:R-:W0:Y:S01]  /*0e60*/  SHFL.IDX PT, R0, R141, RZ, 0x1f ;  /* 0x00001fff8d007589 */ /* 0x000e2200000e0000 */
[----:B------:R-:W-:Y:S01]  /*0e70*/  ULDC UR4, c[0x0][0xc38] ;  /* 0x00030e0000047ab9 */ /* 0x000fe20000000800 */
[----:B------:R-:W-:Y:S01]  /*0e80*/  ULDC.64 UR6, c[0x0][0x418] ;  /* 0x0001060000067ab9 */ /* 0x000fe20000000a00 */
[----:B------:R-:W-:Y:S02]  /*0e90*/  UISETP.NE.AND UP2, UPT, UR4, 0x1, UPT ;  /* 0x000000010400788c */ /* 0x000fe4000bf45270 */
[----:B------:R-:W-:Y:S01]  /*0ea0*/  UISETP.NE.U32.AND UP0, UPT, UR6, URZ, UPT ;  /* 0x0000003f0600728c */ /* 0x000fe2000bf05070 */
[----:B------:R-:W-:Y:S01]  /*0eb0*/  ULDC UR4, c[0x0][0xc44] ;  /* 0x0003110000047ab9 */ /* 0x000fe20000000800 */
[----:B------:R-:W-:Y:S01]  /*0ec0*/  UMOV UR43, UR36 ;  /* 0x00000024002b7c82 */ /* 0x000fe20008000000 */
[----:B------:R-:W-:Y:S02]  /*0ed0*/  UISETP.NE.AND UP1, UPT, UR4, 0x1, UPT ;  /* 0x000000010400788c */ /* 0x000fe4000bf25270 */
[----:B------:R-:W-:Y:S01]  /*0ee0*/  UISETP.NE.AND.EX UP0, UPT, UR7, URZ, UPT, UP0 ;  /* 0x0000003f0700728c */ /* 0x000fe2000bf05300 */
[----:B------:R-:W-:-:S03]  /*0ef0*/  ULDC UR51, c[0x0][0x424] ;  /* 0x0001090000337ab9 */ /* 0x000fc60000000800 */
[----:B------:R-:W-:Y:S01]  /*0f00*/  @UP2 ULDC UR4, c[0x0][0xc3c] ;  /* 0x00030f0000042ab9 */ /* 0x000fe20000000800 */
[----:B------:R-:W-:Y:S01]  /*0f10*/  @UP2 ULDC UR6, c[0x0][0xc40] ;  /* 0x0003100000062ab9 */ /* 0x000fe20000000800 */
[----:B------:R-:W-:Y:S02]  /*0f20*/  UIMAD.WIDE.U32 UR4, UR36, UR4, URZ ;  /* 0x00000004240472a5 */ /* 0x000fe4000f8e003f */
[----:B------:R-:W-:Y:S02]  /*0f30*/  USEL UR51, UR51, 0x1, UP0 ;  /* 0x0000000133337887 */ /* 0x000fe40008000000 */
[----:B------:R-:W-:Y:S01]  /*0f40*/  @UP2 USHF.R.U32.HI UR43, URZ, UR6, UR5 ;  /* 0x000000063f2b2299 */ /* 0x000fe20008011605 */
[----:B------:R-:W-:Y:S01]  /*0f50*/  @UP1 ULDC.64 UR8, c[0x0][0xc48] ;  /* 0x0003120000081ab9 */ /* 0x000fe20000000a00 */
[----:B0-----:R-:W-:Y:S02]  /*0f60*/  R2UR UR39, R0 ;  /* 0x00000000002772ca */ /* 0x001fe400000e0000 */
[----:B------:R-:W-:-:S02]  /*0f70*/  UIMAD.WIDE.U32 UR4, UR43, UR8, URZ ;  /* 0x000000082b0472a5 */ /* 0x000fc4000f8e003f */
[----:B------:R-:W-:Y:S01]  /*0f80*/  UIADD3 UR8, UR40, 0x21800, URZ ;  /* 0x0002180028087890 */ /* 0x000fe2000fffe03f */
[----:B------:R-:W-:Y:S01]  /*0f90*/  UMOV UR38, UR43 ;  /* 0x0000002b00267c82 */ /* 0x000fe20008000000 */
[----:B------:R-:W-:-:S03]  /*0fa0*/  @UP1 USHF.R.U32.HI UR38, URZ, UR9, UR5 ;  /* 0x000000093f261299 */ /* 0x000fc60008011605 */
[----:B------:R-:W-:Y:S01]  /*0fb0*/  ULDC UR4, c[0x0][0x2f0] ;  /* 0x0000bc0000047ab9 */ /* 0x000fe20000000800 */
[----:B------:R-:W-:Y:S02]  /*0fc0*/  ULOP3.LUT UP0, URZ, UR8, 0x3ff, URZ, 0xc0, !UPT ;  /* 0x000003ff083f7892 */ /* 0x000fe4000f80c03f */
[----:B------:R-:W-:Y:S02]  /*0fd0*/  UIMAD UR51, UR51, UR4, URZ ;  /* 0x00000004333372a4 */ /* 0x000fe4000f8e023f */
[----:B------:R-:W-:Y:S02]  /*0fe0*/  UIMAD.WIDE UR6, UR39, 0x55555556, URZ ;  /* 0x55555556270678a5 */ /* 0x000fe4000f8e023f */
[----:B------:R-:W-:Y:S01]  /*0ff0*/  UIADD3 UR4, UR51, 0x7f, URZ ;  /* 0x0000007f33047890 */ /* 0x000fe2000fffe03f */
[----:B------:R-:W-:Y:S01]  /*1000*/  PLOP3.LUT P0, PT, PT, PT, UP0, 0x80, 0x0 ;  /* 0x000000000000781c */ /* 0x000fe20003f0f008 */
[----:B------:R-:W-:Y:S02]  /*1010*/  ULEA.HI UR52, UR7, UR7, URZ, 0x1 ;  /* 0x0000000707347291 */ /* 0x000fe4000f8f083f */
[----:B------:R-:W-:-:S02]  /*1020*/  USHF.R.S32.HI UR5, URZ, 0x1f, UR4 ;  /* 0x0000001f3f057899 */ /* 0x000fc40008011404 */
[----:B------:R-:W-:Y:S02]  /*1030*/  UIMAD UR52, UR52, -0x3, UR39 ;  /* 0xfffffffd343478a4 */ /* 0x000fe4000f8e0227 */
[----:B------:R-:W-:Y:S02]  /*1040*/  ULEA.HI UR5, UR5, UR4, URZ, 0x7 ;  /* 0x0000000405057291 */ /* 0x000fe4000f8f383f */
[----:B------:R-:W-:Y:S02]  /*1050*/  ULEA UR8, UR52, UR8, 0xd ;  /* 0x0000000834087291 */ /* 0x000fe4000f8e683f */
[----:B------:R-:W-:Y:S02]  /*1060*/  USHF.R.S32.HI UR50, URZ, 0x7, UR5 ;  /* 0x000000073f327899 */ /* 0x000fe40008011405 */
[----:B------:R-:W-:-:S04]  /*1070*/  USHF.R.U32.HI UR8, URZ, 0x4, UR8 ;  /* 0x000000043f087899 */ /* 0x000fc80008011608 */
[----:B------:R-:W-:Y:S01]  /*1080*/  ULOP3.LUT UR37, UR8, 0x3fff, URZ, 0xc0, !UPT ;  /* 0x00003fff08257892 */ /* 0x000fe2000f8ec03f */
[----:B-12345:R-:W-:Y:S11]  /*1090*/  @!P0 BRA `(.L_x_7) ;  /* 0x0000000000408947 */ /* 0x03eff60003800000 */
[----:B------:R-:W-:Y:S01]  /*10a0*/  MOV R0, 0x0 ;  /* 0x0000000000007802 */ /* 0x000fe20000000f00 */
[----:B------:R-:W-:Y:S01]  /*10b0*/  ULDC.64 UR4, c[0x4][0x88] ;  /* 0x0100220000047ab9 */ /* 0x000fe20000000a00 */
[----:B------:R-:W-:Y:S01]  /*10c0*/  ULDC.64 UR6, c[0x4][0x28] ;  /* 0x01000a0000067ab9 */ /* 0x000fe20000000a00 */
[----:B------:R-:W-:Y:S01]  /*10d0*/  IMAD.U32 R4, RZ, RZ, UR4 ;  /* 0x00000004ff047e24 */ /* 0x000fe2000f8e00ff */
[----:B------:R0:W1:Y:S01]  /*10e0*/  LDC.64 R14, c[0x4][R0] ;  /* 0x01000000000e7b82 */ /* 0x0000620000000a00 */
[----:B------:R-:W-:Y:S01]  /*10f0*/  IMAD.U32 R5, RZ, RZ, UR5 ;  /* 0x00000005ff057e24 */ /* 0x000fe2000f8e00ff */
[----:B------:R-:W-:Y:S01]  /*1100*/  ULDC.64 UR4, c[0x4][0x90] ;  /* 0x0100240000047ab9 */ /* 0x000fe20000000a00 */
[----:B------:R-:W-:Y:S02]  /*1110*/  IMAD.U32 R10, RZ, RZ, UR6 ;  /* 0x00000006ff0a7e24 */ /* 0x000fe4000f8e00ff */
[----:B------:R-:W-:Y:S02]  /*1120*/  IMAD.U32 R6, RZ, RZ, UR4 ;  /* 0x00000004ff067e24 */ /* 0x000fe4000f8e00ff */
[----:B------:R-:W-:-:S02]  /*1130*/  IMAD.U32 R7, RZ, RZ, UR5 ;  /* 0x00000005ff077e24 */ /* 0x000fc4000f8e00ff */
[----:B------:R-:W-:Y:S02]  /*1140*/  IMAD.U32 R11, RZ, RZ, UR7 ;  /* 0x00000007ff0b7e24 */ /* 0x000fe4000f8e00ff */
[----:B------:R-:W-:Y:S02]  /*1150*/  IMAD.MOV.U32 R8, RZ, RZ, 0x70 ;  /* 0x00000070ff087424 */ /* 0x000fe400078e00ff */
[----:B------:R-:W-:Y:S02]  /*1160*/  IMAD.MOV.U32 R12, RZ, RZ, 0x1 ;  /* 0x00000001ff0c7424 */ /* 0x000fe400078e00ff */
[----:B0-----:R-:W-:-:S07]  /*1170*/  IMAD.MOV.U32 R13, RZ, RZ, RZ ;  /* 0x000000ffff0d7224 */ /* 0x001fce00078e00ff */
[----:B------:R-:W-:-:S07]  /*1180*/  LEPC R20, `(.L_x_7) ;  /* 0x000000001014794e */ /* 0x000fce0000000000 */
[----:B-1----:R-:W-:Y:S05]  /*1190*/  CALL.ABS.NOINC R14 ;  /* 0x000000000e007343 */ /* 0x002fea0003c00000 */
.L_x_7:
[----:B------:R-:W-:Y:S01]  /*11a0*/  ULOP3.LUT UR4, UR46, 0x1, URZ, 0xc0, !UPT ;  /* 0x000000012e047892 */ /* 0x000fe2000f8ec03f */
[----:B------:R-:W-:-:S04]  /*11b0*/  MOV R3, UR47 ;  /* 0x0000002f00037c02 */ /* 0x000fc80008000f00 */
[----:B------:R-:W-:Y:S01]  /*11c0*/  ISETP.NE.AND P0, PT, R3, 0x3, PT ;  /* 0x000000030300780c */ /* 0x000fe20003f05270 */
[----:B------:R-:W-:-:S05]  /*11d0*/  IMAD.U32 R0, RZ, RZ, UR4 ;  /* 0x00000004ff007e24 */ /* 0x000fca000f8e00ff */
[----:B------:R-:W-:-:S04]  /*11e0*/  SHF.L.U32 R0, R0, 0x1f, RZ ;  /* 0x0000001f00007819 */ /* 0x000fc800000006ff */
[----:B------:R-:W0:Y:S02]  /*11f0*/  SYNCS.PHASECHK.TRANS64.TRYWAIT P1, [UR40+0x2d800], R0 ;  /* 0x02d80000ff0075a7 */ /* 0x000e240008020168 */
[----:B0-----:R-:W-:Y:S05]  /*1200*/  @!P1 BRA `(.L_x_8) ;  /* 0x0000009400949947 */ /* 0x001fea0003800000 */
.L_x_85:
[----:B------:R-:W-:Y:S05]  /*1210*/  @!P0 BRA `(.L_x_9) ;  /* 0x0000000000048947 */ /* 0x000fea0003800000 */
[----:B------:R-:W-:Y:S01]  /*1220*/  BPT.TRAP 0x1 ;  /* 0x000000040000795c */ /* 0x000fe20000300000 */
.L_x_9:
[----:B------:R-:W-:Y:S02]  /*1230*/  IMAD.U32 R4, RZ, RZ, UR44 ;  /* 0x0000002cff047e24 */ /* 0x000fe4000f8e00ff */
[----:B0-----:R-:W-:-:S03]  /*1240*/  IMAD.U32 R3, RZ, RZ, UR45 ;  /* 0x0000002dff037e24 */ /* 0x001fc6000f8e00ff */
[----:B------:R-:W-:Y:S02]  /*1250*/  LEA R4, R4, UR40, 0x3 ;  /* 0x0000002804047c11 */ /* 0x000fe4000f8e18ff */
[----:B------:R-:W-:-:S04]  /*1260*/  SHF.L.U32 R3, R3, 0x1f, RZ ;  /* 0x0000001f03037819 */ /* 0x000fc800000006ff */
[----:B------:R0:W1:Y:S01]  /*1270*/  SYNCS.PHASECHK.TRANS64.TRYWAIT P1, [R4+URZ+0x2d830], R3 ;  /* 0x02d83003040075a7 */ /* 0x000062000802017f */
[----:B------:R-:W-:Y:S05]  /*1280*/  @!P0 BRA `(.L_x_10) ;  /* 0x0000000000048947 */ /* 0x000fea0003800000 */
[----:B------:R-:W-:Y:S01]  /*1290*/  BPT.TRAP 0x1 ;  /* 0x000000040000795c */ /* 0x000fe20000300000 */
.L_x_10:
[----:B------:R-:W-:Y:S01]  /*12a0*/  IMAD.MOV.U32 R135, RZ, RZ, RZ ;  /* 0x000000ffff877224 */ /* 0x000fe200078e00ff */
[----:B-1----:R-:W-:Y:S06]  /*12b0*/  @P1 BRA `(.L_x_11) ;  /* 0x0000000000081947 */ /* 0x002fec0003800000 */
[----:B------:R-:W1:Y:S02]  /*12c0*/  SYNCS.PHASECHK.TRANS64.TRYWAIT P1, [R4+URZ+0x2d830], R3 ;  /* 0x02d83003040075a7 */ /* 0x000e64000802017f */
[----:B-1----:R-:W-:Y:S05]  /*12d0*/  @!P1 BRA `(.L_x_12) ;  /* 0x0000009400789947 */ /* 0x002fea0003800000 */
.L_x_11:
[----:B------:R-:W-:Y:S05]  /*12e0*/  WARPSYNC.ALL ;  /* 0x0000000000007948 */ /* 0x000fea0003800000 */
[----:B------:R-:W-:Y:S01]  /*12f0*/  UIADD3 UR4, UR40, 0x15400, URZ ;  /* 0x0001540028047890 */ /* 0x000fe2000fffe03f */
[----:B------:R-:W-:Y:S01]  /*1300*/  WARPGROUP.ARRIVE ;  /* 0x00000000000079c5 */ /* 0x000fe20000000000 */
[----:B------:R-:W-:Y:S02]  /*1310*/  ULEA UR52, UR52, UR40, 0xc ;  /* 0x0000002834347291 */ /* 0x000fe4000f8e603f */
[----:B------:R-:W-:Y:S02]  /*1320*/  USHF.R.U32.HI UR4, URZ, 0x4, UR4 ;  /* 0x000000043f047899 */ /* 0x000fe40008011604 */
[----:B------:R-:W-:-:S02]  /*1330*/  UIADD3 UR52, UR52, 0xc400, URZ ;  /* 0x0000c40034347890 */ /* 0x000fc4000fffe03f */
[----:B------:R-:W-:Y:S02]  /*1340*/  ULOP3.LUT UR4, UR4, 0x3fff, URZ, 0xc0, !UPT ;  /* 0x00003fff04047892 */ /* 0x000fe4000f8ec03f */
[----:B------:R-:W-:Y:S02]  /*1350*/  USHF.R.U32.HI UR52, URZ, 0x4, UR52 ;  /* 0x000000043f347899 */ /* 0x000fe40008011634 */
[----:B------:R-:W-:Y:S02]  /*1360*/  ULOP3.LUT UR32, UR4, 0x10000, URZ, 0xfc, !UPT ;  /* 0x0001000004207892 */ /* 0x000fe4000f8efc3f */
[----:B------:R-:W-:Y:S02]  /*1370*/  ULOP3.LUT UR52, UR52, 0x3fff, URZ, 0xc0, !UPT ;  /* 0x00003fff34347892 */ /* 0x000fe4000f8ec03f */
[----:B------:R-:W-:Y:S02]  /*1380*/  UIMAD UR6, UR44, 0x600, UR32 ;  /* 0x000006002c0678a4 */ /* 0x000fe4000f8e0220 */
[----:B------:R-:W-:Y:S01]  /*1390*/  ULOP3.LUT UR4, UR52, 0x10000, URZ, 0xfc, !UPT ;  /* 0x0001000034047892 */ /* 0x000fe2000f8efc3f */
[----:B------:R-:W-:Y:S01]  /*13a0*/  UMOV UR7, 0x80000020 ;  /* 0x8000002000077882 */ /* 0x000fe20000000000 */
[----:B------:R-:W-:-:S02]  /*13b0*/  UMOV UR5, 0x80000020 ;  /* 0x8000002000057882 */ /* 0x000fc40000000000 */
[----:B------:R-:W-:Y:S02]  /*13c0*/  UIADD3 UR8, UR4, 0x2, URZ ;  /* 0x0000000204087890 */ /* 0x000fe4000fffe03f */
[----:B------:R-:W-:Y:S01]  /*13d0*/  UIADD3 UR10, UR6, 0x2, URZ ;  /* 0x00000002060a7890 */ /* 0x000fe2000fffe03f */
[----:B------:R-:W-:Y:S02]  /*13e0*/  UMOV UR9, 0x80000020 ;  /* 0x8000002000097882 */ /* 0x000fe40000000000 */
[----:B------:R-:W-:Y:S01]  /*13f0*/  HGMMA.64x128x16.F32.BF16 R24, gdesc[UR4], RZ, !UPT, gsb0 ;  /* 0x01e00000041879f0 */ /* 0x000fe2000c0018ff */
[----:B------:R-:W-:Y:S01]  /*1400*/  UMOV UR11, 0x80000020 ;  /* 0x80000020000b7882 */ /* 0x000fe20000000000 */
[----:B------:R-:W-:Y:S02]  /*1410*/  UIADD3 UR12, UR4, 0x300, URZ ;  /* 0x00000300040c7890 */ /* 0x000fe4000fffe03f */
[----:B------:R-:W-:Y:S01]  /*1420*/  UIADD3 UR14, UR6, 0x200, URZ ;  /* 0x00000200060e7890 */ /* 0x000fe2000fffe03f */
[----:B------:R-:W-:Y:S01]  /*1430*/  UMOV UR13, 0x80000020 ;  /* 0x80000020000d7882 */ /* 0x000fe20000000000 */
[----:B------:R-:W-:Y:S01]  /*1440*/  UMOV UR15, 0x80000020 ;  /* 0x80000020000f7882 */ /* 0x000fe20000000000 */
[----:B------:R-:W-:-:S02]  /*1450*/  UIADD3 UR16, UR4, 0x302, URZ ;  /* 0x0000030204107890 */ /* 0x000fc4000fffe03f */
[----:B------:R-:W-:Y:S01]  /*1460*/  UIADD3 UR18, UR6, 0x202, URZ ;  /* 0x0000020206127890 */ /* 0x000fe2000fffe03f */
[----:B------:R-:W-:Y:S01]  /*1470*/  UMOV UR17, 0x80000020 ;  /* 0x8000002000117882 */ /* 0x000fe20000000000 */
[----:B------:R-:W-:Y:S01]  /*1480*/  UMOV UR19, 0x80000020 ;  /* 0x8000002000137882 */ /* 0x000fe20000000000 */
[----:B------:R-:W-:Y:S02]  /*1490*/  UIADD3 UR20, UR4, 0x600, URZ ;  /* 0x0000060004147890 */ /* 0x000fe4000fffe03f */
[----:B------:R-:W-:Y:S01]  /*14a0*/  UIADD3 UR22, UR6, 0x400, URZ ;  /* 0x0000040006167890 */ /* 0x000fe2000fffe03f */
[----:B------:R-:W-:Y:S01]  /*14b0*/  UMOV UR21, 0x80000020 ;  /* 0x8000002000157882 */ /* 0x000fe20000000000 */
[----:B------:R-:W-:Y:S01]  /*14c0*/  UMOV UR23, 0x80000020 ;  /* 0x8000002000177882 */ /* 0x000fe20000000000 */
[----:B------:R-:W-:Y:S02]  /*14d0*/  UIADD3 UR24, UR4, 0x602, URZ ;  /* 0x0000060204187890 */ /* 0x000fe4000fffe03f */
[----:B------:R-:W-:Y:S01]  /*14e0*/  UIADD3 UR26, UR6, 0x402, URZ ;  /* 0x00000402061a7890 */ /* 0x000fe2000fffe03f */
[----:B------:R-:W-:Y:S01]  /*14f0*/  UMOV UR25, 0x80000020 ;  /* 0x8000002000197882 */ /* 0x000fe20000000000 */
[----:B------:R-:W-:Y:S01]  /*1500*/  UMOV UR27, 0x80000020 ;  /* 0x80000020001b7882 */ /* 0x000fe20000000000 */
[----:B------:R-:W-:-:S02]  /*1510*/  WARPGROUP.DEPBAR.LE gsb0, 0x0 ;  /* 0x00008000000079c5 */ /* 0x000fc40000010000 */
[----:B------:R-:W-:-:S06]  /*1520*/  WARPGROUP.ARRIVE ;  /* 0x00000000000079c5 */ /* 0x000fcc0000000000 */
[----:B------:R-:W-:Y:S03]  /*1530*/  HGMMA.64x128x16.F32.BF16 R24, gdesc[UR8], R24, gsb0 ;  /* 0x01e00000081879f0 */ /* 0x000fe60008001818 */
[----:B------:R-:W-:Y:S02]  /*1540*/  WARPGROUP.DEPBAR.LE gsb0, 0x0 ;  /* 0x00008000000079c5 */ /* 0x000fe40000010000 */
[----:B------:R-:W-:-:S07]  /*1550*/  WARPGROUP.ARRIVE ;  /* 0x00000000000079c5 */ /* 0x000fce0000000000 */
        /* <DEDUP_REMOVED lines=11> */
[----:B------:R-:W-:Y:S05]  /*1610*/  @!P0 BRA `(.L_x_13) ;  /* 0x0000000000048947 */ /* 0x000fea0003800000 */
[----:B------:R-:W-:Y:S01]  /*1620*/  BPT.TRAP 0x1 ;  /* 0x000000040000795c */ /* 0x000fe20000300000 */
.L_x_13:
[----:B01----:R-:W-:Y:S01]  /*1630*/  VIADD R3, R145, UR51 ;  /* 0x0000003391037c36 */ /* 0x003fe20008000000 */
[----:B------:R-:W-:Y:S01]  /*1640*/  P2R R6, PR, RZ, 0x1 ;  /* 0x00000001ff067803 */ /* 0x000fe20000000000 */
[----:B------:R-:W-:Y:S01]  /*1650*/  IMAD.U32 R0, RZ, RZ, UR50 ;  /* 0x00000032ff007e24 */ /* 0x000fe2000f8e00ff */
[----:B------:R-:W-:Y:S01]  /*1660*/  ULDC UR33, c[0x0][0x988] ;  /* 0x0002620000217ab9 */ /* 0x000fe20000000800 */
[----:B------:R-:W-:Y:S01]  /*1670*/  R2UR UR6, R4 ;  /* 0x00000000040672ca */ /* 0x000fe200000e0000 */
[----:B------:R-:W-:Y:S01]  /*1680*/  UISETP.GE.AND UP0, UPT, UR51, 0x81, UPT ;  /* 0x000000813300788c */ /* 0x000fe2000bf06270 */
[----:B------:R-:W-:Y:S01]  /*1690*/  IMAD R3, R0, -0x80, R3 ;  /* 0xffffff8000037824 */ /* 0x000fe200078e0203 */
[-C--:B------:R-:W-:Y:S01]  /*16a0*/  MOV R126, R135.reuse ;  /* 0x00000087007e7202 */ /* 0x080fe20000000f00 */
[--C-:B------:R-:W-:Y:S01]  /*16b0*/  IMAD.MOV.U32 R134, RZ, RZ, R135.reuse ;  /* 0x000000ffff867224 */ /* 0x100fe200078e0087 */
[----:B------:R-:W-:Y:S01]  /*16c0*/  MOV R112, R135 ;  /* 0x0000008700707202 */ /* 0x000fe20000000f00 */
[--C-:B------:R-:W-:Y:S01]  /*16d0*/  IMAD.MOV.U32 R133, RZ, RZ, R135.reuse ;  /* 0x000000ffff857224 */ /* 0x100fe200078e0087 */
[C---:B------:R-:W-:Y:S01]  /*16e0*/  ISETP.GT.AND P4, PT, R3.reuse, RZ, PT ;  /* 0x000000ff0300720c */ /* 0x040fe20003f84270 */
[--C-:B------:R-:W-:Y:S01]  /*16f0*/  IMAD.MOV.U32 R132, RZ, RZ, R135.reuse ;  /* 0x000000ffff847224 */ /* 0x100fe200078e0087 */
[C---:B------:R-:W-:Y:S01]  /*1700*/  ISETP.GT.AND P3, PT, R3.reuse, 0x1, PT ;  /* 0x000000010300780c */ /* 0x040fe20003f64270 */
[--C-:B------:R-:W-:Y:S01]  /*1710*/  IMAD.MOV.U32 R131, RZ, RZ, R135.reuse ;  /* 0x000000ffff837224 */ /* 0x100fe200078e0087 */
[----:B------:R-:W-:Y:S01]  /*1720*/  ISETP.GT.AND P1, PT, R3, 0x8, PT ;  /* 0x000000080300780c */ /* 0x000fe20003f24270 */
[--C-:B------:R-:W-:Y:S01]  /*1730*/  IMAD.MOV.U32 R130, RZ, RZ, R135.reuse ;  /* 0x000000ffff827224 */ /* 0x100fe200078e0087 */
[----:B------:R-:W-:Y:S01]  /*1740*/  FSEL R24, R24, -INF , P4 ;  /* 0xff80000018187808 */ /* 0x000fe20002000000 */
[----:B------:R-:W-:Y:S01]  /*1750*/  UIADD3 UR6, UR6, 0x2d840, URZ ;  /* 0x0002d84006067890 */ /* 0x000fe2000fffe03f */
[----:B------:R-:W-:Y:S01]  /*1760*/  FSEL R25, R25, -INF , P3 ;  /* 0xff80000019197808 */ /* 0x000fe20001800000 */
[--C-:B------:R-:W-:Y:S01]  /*1770*/  IMAD.MOV.U32 R129, RZ, RZ, R135.reuse ;  /* 0x000000ffff817224 */ /* 0x100fe200078e0087 */
[C---:B------:R-:W-:Y:S01]  /*1780*/  ISETP.GT.AND P2, PT, R3.reuse, 0x9, PT ;  /* 0x000000090300780c */ /* 0x040fe20003f44270 */
[----:B------:R-:W-:Y:S01]  /*1790*/  UPRMT UR6, UR41, 0x654, UR6 ;  /* 0x0000065429067896 */ /* 0x000fe20008000006 */
[----:B------:R-:W-:Y:S01]  /*17a0*/  FSEL R28, R28, -INF , P1 ;  /* 0xff8000001c1c7808 */ /* 0x000fe20000800000 */
[--C-:B------:R-:W-:Y:S01]  /*17b0*/  IMAD.MOV.U32 R128, RZ, RZ, R135.reuse ;  /* 0x000000ffff807224 */ /* 0x100fe200078e0087 */
[----:B------:R-:W-:Y:S01]  /*17c0*/  FMNMX.FTZ R5, R24, R25, !PT ;  /* 0x0000001918057209 */ /* 0x000fe20007810000 */
[--C-:B------:R-:W-:Y:S01]  /*17d0*/  IMAD.MOV.U32 R127, RZ, RZ, R135.reuse ;  /* 0x000000ffff7f7224 */ /* 0x100fe200078e0087 */
[----:B------:R-:W-:Y:S01]  /*17e0*/  ISETP.GT.AND P6, PT, R3, 0x10, PT ;  /* 0x000000100300780c */ /* 0x000fe20003fc4270 */
[--C-:B------:R-:W-:Y:S01]  /*17f0*/  IMAD.MOV.U32 R125, RZ, RZ, R135.reuse ;  /* 0x000000ffff7d7224 */ /* 0x100fe200078e0087 */
[----:B------:R-:W-:Y:S01]  /*1800*/  FSEL R29, R29, -INF , P2 ;  /* 0xff8000001d1d7808 */ /* 0x000fe20001000000 */
[--C-:B------:R-:W-:Y:S01]  /*1810*/  IMAD.MOV.U32 R124, RZ, RZ, R135.reuse ;  /* 0x000000ffff7c7224 */ /* 0x100fe200078e0087 */
[----:B------:R-:W-:Y:S01]  /*1820*/  FMNMX.FTZ R0, R28, R5, !PT ;  /* 0x000000051c007209 */ /* 0x000fe20007810000 */
[----:B------:R-:W-:Y:S01]  /*1830*/  SYNCS.ARRIVE.TRANS64.RED.A1T0 RZ, [UR6], RZ ;  /* 0x000000ffffff79a7 */ /* 0x000fe20008100406 */
[----:B------:R-:W-:Y:S01]  /*1840*/  ISETP.GT.AND P5, PT, R3, 0x11, PT ;  /* 0x000000110300780c */ /* 0x000fe20003fa4270 */
[--C-:B------:R-:W-:Y:S01]  /*1850*/  IMAD.MOV.U32 R123, RZ, RZ, R135.reuse ;  /* 0x000000ffff7b7224 */ /* 0x100fe200078e0087 */
[----:B------:R-:W-:Y:S01]  /*1860*/  FSEL R32, R32, -INF , P6 ;  /* 0xff80000020207808 */ /* 0x000fe20003000000 */
[--C-:B------:R-:W-:Y:S01]  /*1870*/  IMAD.MOV.U32 R122, RZ, RZ, R135.reuse ;  /* 0x000000ffff7a7224 */ /* 0x100fe200078e0087 */
[----:B------:R-:W-:Y:S01]  /*1880*/  FMNMX.FTZ R5, R29, R0, !PT ;  /* 0x000000001d057209 */ /* 0x000fe20007810000 */
[--C-:B------:R-:W-:Y:S01]  /*1890*/  IMAD.MOV.U32 R121, RZ, RZ, R135.reuse ;  /* 0x000000ffff797224 */ /* 0x100fe200078e0087 */
[----:B------:R-:W-:Y:S01]  /*18a0*/  FSEL R26, R26, -INF , P4 ;  /* 0xff8000001a1a7808 */ /* 0x000fe20002000000 */
[--C-:B------:R-:W-:Y:S01]  /*18b0*/  IMAD.MOV.U32 R120, RZ, RZ, R135.reuse ;  /* 0x000000ffff787224 */ /* 0x100fe200078e0087 */
        /* <DEDUP_REMOVED lines=59> */
[----:B------:R-:W-:Y:S01]  /*1c70*/  IMAD.MOV.U32 R88, RZ, RZ, R135 ;  /* 0x000000ffff587224 */ /* 0x000fe200078e0087 */
[----:B------:R-:W-:-:S02]  /*1c80*/  FMNMX.FTZ R5, R45, R0, !PT ;  /* 0x000000002d057209 */ /* 0x000fc40007810000 */
[----:B------:R-:W-:Y:S02]  /*1c90*/  FSEL R42, R42, -INF , P1 ;  /* 0xff8000002a2a7808 */ /* 0x000fe40000800000 */
[----:B------:R-:W-:Y:S02]  /*1ca0*/  ISETP.GT.AND P1, PT, R3, 0x38, PT ;  /* 0x000000380300780c */ /* 0x000fe40003f24270 */
[----:B------:R-:W-:Y:S02]  /*1cb0*/  FSEL R49, R49, -INF , P3 ;  /* 0xff80000031317808 */ /* 0x000fe40001800000 */
[----:B------:R-:W-:Y:S02]  /*1cc0*/  FMNMX.FTZ R0, R48, R5, !PT ;  /* 0x0000000530007209 */ /* 0x000fe40007810000 */
[----:B------:R-:W-:Y:S02]  /*1cd0*/  FSEL R43, R43, -INF , P2 ;  /* 0xff8000002b2b7808 */ /* 0x000fe40001000000 */
[----:B------:R-:W-:-:S02]  /*1ce0*/  ISETP.GT.AND P2, PT, R3, 0x39, PT ;  /* 0x000000390300780c */ /* 0x000fc40003f44270 */
[----:B------:R-:W-:Y:S02]  /*1cf0*/  FSEL R52, R52, -INF , P1 ;  /* 0xff80000034347808 */ /* 0x000fe40000800000 */
[----:B------:R-:W-:Y:S02]  /*1d00*/  FMNMX.FTZ R5, R49, R0, !PT ;  /* 0x0000000031057209 */ /* 0x000fe40007810000 */
[----:B------:R-:W-:Y:S02]  /*1d10*/  FSEL R46, R46, -INF , P6 ;  /* 0xff8000002e2e7808 */ /* 0x000fe40003000000 */
[----:B------:R-:W-:Y:S02]  /*1d20*/  ISETP.GT.AND P6, PT, R3, 0x40, PT ;  /* 0x000000400300780c */ /* 0x000fe40003fc4270 */
[----:B------:R-:W-:Y:S02]  /*1d30*/  FSEL R53, R53, -INF , P2 ;  /* 0xff80000035357808 */ /* 0x000fe40001000000 */
        /* <DEDUP_REMOVED lines=25> */
[----:B------:R-:W-:Y:S02]  /*1ed0*/  ISETP.GT.AND P0, PT, R3, 0x59, PT ;  /* 0x000000590300780c */ /* 0x000fe40003f04270 */
[----:B------:R-:W-:Y:S02]  /*1ee0*/  FSEL R68, R68, -INF , P6 ;  /* 0xff80000044447808 */ /* 0x000fe40003000000 */
[----:B------:R-:W-:Y:S02]  /*1ef0*/  FMNMX.FTZ R5, R65, R0, !PT ;  /* 0x0000000041057209 */ /* 0x000fe40007810000 */
[----:B------:R-:W-:Y:S02]  /*1f00*/  FSEL R59, R59, -INF , P5 ;  /* 0xff8000003b3b7808 */ /* 0x000fe40002800000 */
[----:B------:R-:W-:Y:S02]  /*1f10*/  ISETP.GT.AND P5, PT, R3, 0x60, PT ;  /* 0x000000600300780c */ /* 0x000fe40003fa4270 */
[----:B------:R-:W-:-:S02]  /*1f20*/  FSEL R69, R69, -INF , P0 ;  /* 0xff80000045457808 */ /* 0x000fc40000000000 */
[----:B------:R-:W-:Y:S02]  /*1f30*/  FMNMX.FTZ R0, R68, R5, !PT ;  /* 0x0000000544007209 */ /* 0x000fe40007810000 */
        /* <DEDUP_REMOVED lines=12> */
[----:B------:R-:W-:Y:S02]  /*2000*/  FSEL R77, R77, -INF , P2 ;  /* 0xff8000004d4d7808 */ /* 0x000fe40001000000 */
[----:B------:R-:W-:Y:S02]  /*2010*/  FMNMX.FTZ R0, R76, R5, !PT ;  /* 0x000000054c007209 */ /* 0x000fe40007810000 */
[----:B------:R-:W-:Y:S02]  /*2020*/  ISETP.GT.AND P3, PT, R3, 0x70, PT ;  /* 0x000000700300780c */ /* 0x000fe40003f64270 */
[----:B------:R-:W-:Y:S02]  /*2030*/  FSEL R62, R62, -INF , P4 ;  /* 0xff8000003e3e7808 */ /* 0x000fe40002000000 */
[----:B------:R-:W-:-:S02]  /*2040*/  FSEL R80, R80, -INF , P3 ;  /* 0xff80000050507808 */ /* 0x000fc40001800000 */
[----:B------:R-:W-:Y:S02]  /*2050*/  FMNMX.FTZ R5, R77, R0, !PT ;  /* 0x000000004d057209 */ /* 0x000fe40007810000 */
[----:B------:R-:W-:Y:S02]  /*2060*/  ISETP.GT.AND P4, PT, R3, 0x71, PT ;  /* 0x000000710300780c */ /* 0x000fe40003f84270 */
[----:B------:R-:W-:Y:S02]  /*2070*/  FMNMX.FTZ R0, R80, R5, !PT ;  /* 0x0000000550007209 */ /* 0x000fe40007810000 */
[----:B------:R-:W-:Y:S02]  /*2080*/  FSEL R81, R81, -INF , P4 ;  /* 0xff80000051517808 */ /* 0x000fe40002000000 */
[----:B------:R-:W-:Y:S02]  /*2090*/  ISETP.GT.AND P5, PT, R3, 0x78, PT ;  /* 0x000000780300780c */ /* 0x000fe40003fa4270 */
[----:B------:R-:W-:-:S02]  /*20a0*/  FMNMX.FTZ R5, R81, R0, !PT ;  /* 0x0000000051057209 */ /* 0x000fc40007810000 */
[----:B------:R-:W-:Y:S02]  /*20b0*/  FSEL R84, R84, -INF , P5 ;  /* 0xff80000054547808 */ /* 0x000fe40002800000 */
[----:B------:R-:W-:Y:S02]  /*20c0*/  ISETP.GT.AND P6, PT, R3, 0x79, PT ;  /* 0x000000790300780c */ /* 0x000fe40003fc4270 */
[----:B------:R-:W-:Y:S02]  /*20d0*/  FMNMX.FTZ R0, R84, R5, !PT ;  /* 0x0000000554007209 */ /* 0x000fe40007810000 */
[----:B------:R-:W-:Y:S02]  /*20e0*/  FSEL R85, R85, -INF , P6 ;  /* 0xff80000055557808 */ /* 0x000fe40003000000 */
[----:B------:R-:W-:Y:S02]  /*20f0*/  P2R R8, PR, RZ, 0x8 ;  /* 0x00000008ff087803 */ /* 0x000fe40000000000 */
[----:B------:R-:W-:-:S02]  /*2100*/  FMNMX.FTZ R5, R85, R0, !PT ;  /* 0x0000000055057209 */ /* 0x000fc40007810000 */
[----:B------:R-:W-:Y:S02]  /*2110*/  P2R R11, PR, RZ, 0x1 ;  /* 0x00000001ff0b7803 */ /* 0x000fe40000000000 */
[----:B------:R-:W-:Y:S01]  /*2120*/  P2R R10, PR, RZ, 0x2 ;  /* 0x00000002ff0a7803 */ /* 0x000fe20000000000 */
[----:B------:R-:W0:Y:S01]  /*2130*/  SHFL.BFLY PT, R0, R5, 0x2, 0x1f ;  /* 0x0c401f0005007f89 */ /* 0x000e2200000e0000 */
[----:B------:R-:W-:Y:S02]  /*2140*/  P2R R9, PR, RZ, 0x4 ;  /* 0x00000004ff097803 */ /* 0x000fe40000000000 */
[C---:B------:R-:W-:Y:S02]  /*2150*/  ISETP.GT.AND P2, PT, R3.reuse, 0x58, PT ;  /* 0x000000580300780c */ /* 0x040fe40003f44270 */
[C---:B------:R-:W-:Y:S02]  /*2160*/  ISETP.GT.AND P1, PT, R3.reuse, 0x59, PT ;  /* 0x000000590300780c */ /* 0x040fe40003f24270 */
[----:B------:R-:W-:-:S02]  /*2170*/  ISETP.GT.AND P0, PT, R3, 0x60, PT ;  /* 0x000000600300780c */ /* 0x000fc40003f04270 */
[----:B------:R-:W-:Y:S02]  /*2180*/  FMNMX.FTZ R3, R26, R27, !PT ;  /* 0x0000001b1a037209 */ /* 0x000fe40007810000 */
[----:B------:R-:W-:Y:S02]  /*2190*/  FSEL R74, R74, -INF , P0 ;  /* 0xff8000004a4a7808 */ /* 0x000fe40000000000 */
[----:B------:R-:W-:Y:S02]  /*21a0*/  ISETP.NE.AND P0, PT, R11, RZ, PT ;  /* 0x000000ff0b00720c */ /* 0x000fe40003f05270 */
[----:B------:R-:W-:Y:S02]  /*21b0*/  FSEL R70, R70, -INF , P2 ;  /* 0xff80000046467808 */ /* 0x000fe40001000000 */
[----:B------:R-:W-:Y:S02]  /*21c0*/  FSEL R75, R75, -INF , P0 ;  /* 0xff8000004b4b7808 */ /* 0x000fe40000000000 */
[----:B------:R-:W-:-:S02]  /*21d0*/  ISETP.NE.AND P0, PT, R6, RZ, PT ;  /* 0x000000ff0600720c */ /* 0x000fc40003f05270 */
[----:B------:R-:W-:Y:S02]  /*21e0*/  FSEL R71, R71, -INF , P1 ;  /* 0xff80000047477808 */ /* 0x000fe40000800000 */
[----:B------:R-:W-:Y:S02]  /*21f0*/  ISETP.NE.AND P1, PT, R10, RZ, PT ;  /* 0x000000ff0a00720c */ /* 0x000fe40003f25270 */
[----:B0-----:R-:W-:Y:S02]  /*2200*/  FMNMX.FTZ R7, R5, R0, !PT ;  /* 0x0000000005077209 */ /* 0x001fe40007810000 */
[----:B------:R-:W-:Y:S02]  /*2210*/  ISETP.NE.AND P2, PT, R9, RZ, PT ;  /* 0x000000ff0900720c */ /* 0x000fe40003f45270 */
[----:B------:R-:W-:Y:S01]  /*2220*/  FSEL R78, R78, -INF , P1 ;  /* 0xff8000004e4e7808 */ /* 0x000fe20000800000 */
[----:B------:R-:W0:Y:S01]  /*2230*/  SHFL.BFLY PT, R0, R7, 0x1, 0x1f ;  /* 0x0c201f0007007f89 */ /* 0x000e2200000e0000 */
[----:B------:R-:W-:-:S02]  /*2240*/  FSEL R79, R79, -INF , P2 ;  /* 0xff8000004f4f7808 */ /* 0x000fc40001000000 */
[----:B------:R-:W-:Y:S02]  /*2250*/  FSEL R83, R83, -INF , P4 ;  /* 0xff80000053537808 */ /* 0x000fe40002000000 */
[----:B------:R-:W-:Y:S02]  /*2260*/  FSEL R86, R86, -INF , P5 ;  /* 0xff80000056567808 */ /* 0x000fe40002800000 */
[----:B------:R-:W-:Y:S02]  /*2270*/  FSEL R87, R87, -INF , P6 ;  /* 0xff80000057577808 */ /* 0x000fe40003000000 */
[----:B------:R-:W-:Y:S02]  /*2280*/  MOV R98, R135 ;  /* 0x0000008700627202 */ /* 0x000fe40000000f00 */
[----:B0-----:R-:W-:-:S04]  /*2290*/  FMNMX.FTZ R0, R7, R0, !PT ;  /* 0x0000000007007209 */ /* 0x001fc80007810000 */
[C---:B------:R-:W-:Y:S01]  /*22a0*/  FSETP.NEU.FTZ.AND P3, PT, R0.reuse, -INF , PT ;  /* 0xff8000000000780b */ /* 0x040fe20003f7d000 */
[----:B------:R-:W-:-:S05]  /*22b0*/  FMUL.FTZ R14, R0, UR33 ;  /* 0x00000021000e7c20 */ /* 0x000fca0008410000 */
[----:B------:R-:W-:Y:S02]  /*22c0*/  FSEL R14, R14, RZ, P3 ;  /* 0x000000ff0e0e7208 */ /* 0x000fe40001800000 */
[----:B------:R-:W-:Y:S02]  /*22d0*/  ISETP.NE.AND P3, PT, R8, RZ, PT ;  /* 0x000000ff0800720c */ /* 0x000fe40003f65270 */
[----:B------:R-:W-:Y:S01]  /*22e0*/  FMNMX.FTZ R8, R30, R3, !PT ;  /* 0x000000031e087209 */ /* 0x000fe20007810000 */
[--C-:B------:R-:W-:Y:S01]  /*22f0*/  FFMA.FTZ R5, R24, UR33, -R14.reuse ;  /* 0x0000002118057c23 */ /* 0x100fe2000801080e */
[--C-:B------:R-:W-:Y:S01]  /*2300*/  FFMA.FTZ R6, R28, UR33, -R14.reuse ;  /* 0x000000211c067c23 */ /* 0x100fe2000801080e */
[--C-:B------:R-:W-:Y:S01]  /*2310*/  FFMA.FTZ R32, R32, UR33, -R14.reuse ;  /* 0x0000002120207c23 */ /* 0x100fe2000801080e */
[----:B------:R-:W-:Y:S01]  /*2320*/  FMNMX.FTZ R3, R31, R8, !PT ;  /* 0x000000081f037209 */ /* 0x000fe20007810000 */
[--C-:B------:R-:W-:Y:S01]  /*2330*/  FFMA.FTZ R11, R36, UR33, -R14.reuse ;  /* 0x00000021240b7c23 */ /* 0x100fe2000801080e */
[----:B------:R-:W-:Y:S01]  /*2340*/  FSEL R82, R82, -INF , P3 ;  /* 0xff80000052527808 */ /* 0x000fe20001800000 */
[----:B------:R-:W-:Y:S01]  /*2350*/  MUFU.EX2 R8, R32 ;  /* 0x0000002000087308 */ /* 0x000fe20000000800 */
[----:B------:R-:W-:Y:S01]  /*2360*/  FMNMX.FTZ R12, R34, R3, !PT ;  /* 0x00000003220c7209 */ /* 0x000fe20007810000 */
[--C-:B------:R-:W-:Y:S01]  /*2370*/  FFMA.FTZ R13, R40, UR33, -R14.reuse ;  /* 0x00000021280d7c23 */ /* 0x100fe2000801080e */
[--C-:B------:R-:W-:Y:S01]  /*2380*/  FFMA.FTZ R10, R25, UR33, -R14.reuse ;  /* 0x00000021190a7c23 */ /* 0x100fe2000801080e */
[--C-:B------:R-:W-:Y:S01]  /*2390*/  FFMA.FTZ R25, R52, UR33, -R14.reuse ;  /* 0x0000002134197c23 */ /* 0x100fe2000801080e */
        /* <DEDUP_REMOVED lines=18> */
[----:B------:R0:W-:Y:S01]  /*24c0*/  MUFU.EX2 R12, R37 ;  /* 0x00000025000c7308 */ /* 0x0001e20000000800 */
[--C-:B------:R-:W-:Y:S01]  /*24d0*/  FFMA.FTZ R48, R69, UR33, -R14.reuse ;  /* 0x0000002145307c23 */ /* 0x100fe2000801080e */
[----:B------:R-:W-:Y:S01]  /*24e0*/  FMNMX.FTZ R20, R46, R3, !PT ;  /* 0x000000032e147209 */ /* 0x000fe20007810000 */
[--C-:B------:R-:W-:Y:S01]  /*24f0*/  FFMA.FTZ R56, R77, UR33, -R14.reuse ;  /* 0x000000214d387c23 */ /* 0x100fe2000801080e */
[----:B------:R-:W-:-:S02]  /*2500*/  FFMA.FTZ R64, R81, UR33, -R14 ;  /* 0x0000002151407c23 */ /* 0x000fc4000801080e */
[----:B------:R-:W-:Y:S02]  /*2510*/  FMNMX.FTZ R3, R47, R20, !PT ;  /* 0x000000142f037209 */ /* 0x000fe40007810000 */
[----:B------:R-:W-:Y:S01]  /*2520*/  MUFU.EX2 R5, R5 ;  /* 0x0000000500057308 */ /* 0x000fe20000000800 */
[----:B0-----:R-:W-:Y:S01]  /*2530*/  FFMA.FTZ R37, R60, UR33, -R14 ;  /* 0x000000213c257c23 */ /* 0x001fe2000801080e */
[----:B------:R-:W-:-:S04]  /*2540*/  FMNMX.FTZ R20, R50, R3, !PT ;  /* 0x0000000332147209 */ /* 0x000fc80007810000 */
[----:B------:R-:W-:Y:S02]  /*2550*/  FMNMX.FTZ R3, R51, R20, !PT ;  /* 0x0000001433037209 */ /* 0x000fe40007810000 */
[----:B------:R0:W-:Y:S02]  /*2560*/  MUFU.EX2 R20, R41 ;  /* 0x0000002900147308 */ /* 0x0001e40000000800 */
[----:B------:R-:W-:-:S04]  /*2570*/  FMNMX.FTZ R24, R54, R3, !PT ;  /* 0x0000000336187209 */ /* 0x000fc80007810000 */
[----:B------:R-:W-:Y:S02]  /*2580*/  FMNMX.FTZ R3, R55, R24, !PT ;  /* 0x0000001837037209 */ /* 0x000fe40007810000 */
[----:B------:R-:W1:Y:S01]  /*2590*/  MUFU.EX2 R10, R10 ;  /* 0x0000000a000a7308 */ /* 0x000e620000000800 */
[----:B0-----:R-:W-:Y:S01]  /*25a0*/  FFMA.FTZ R41, R68, UR33, -R14 ;  /* 0x0000002144297c23 */ /* 0x001fe2000801080e */
[----:B------:R-:W-:-:S04]  /*25b0*/  FMNMX.FTZ R24, R58, R3, !PT ;  /* 0x000000033a187209 */ /* 0x000fc80007810000 */
[----:B------:R-:W-:Y:S02]  /*25c0*/  FMNMX.FTZ R3, R59, R24, !PT ;  /* 0x000000183b037209 */ /* 0x000fe40007810000 */
[----:B------:R0:W-:Y:S02]  /*25d0*/  MUFU.EX2 R24, R45 ;  /* 0x0000002d00187308 */ /* 0x0001e40000000800 */
[----:B------:R-:W-:-:S04]  /*25e0*/  FMNMX.FTZ R28, R62, R3, !PT ;  /* 0x000000033e1c7209 */ /* 0x000fc80007810000 */
[----:B------:R-:W-:Y:S02]  /*25f0*/  FMNMX.FTZ R3, R63, R28, !PT ;  /* 0x0000001c3f037209 */ /* 0x000fe40007810000 */
[----:B------:R-:W-:Y:S01]  /*2600*/  MUFU.EX2 R6, R6 ;  /* 0x0000000600067308 */ /* 0x000fe20000000800 */
[----:B0-----:R-:W-:Y:S01]  /*2610*/  FFMA.FTZ R45, R72, UR33, -R14 ;  /* 0x00000021482d7c23 */ /* 0x001fe2000801080e */
[----:B------:R-:W-:Y:S02]  /*2620*/  FMNMX.FTZ R28, R66, R3, !PT ;  /* 0x00000003421c7209 */ /* 0x000fe40007810000 */
[----:B-1----:R-:W-:Y:S02]  /*2630*/  F2FP.BF16.F32.PACK_AB R4, R10, R5 ;  /* 0x000000050a04723e */ /* 0x002fe400000010ff */
[----:B------:R-:W-:Y:S02]  /*2640*/  FMNMX.FTZ R3, R67, R28, !PT ;  /* 0x0000001c43037209 */ /* 0x000fe40007810000 */
[----:B------:R0:W-:Y:S02]  /*2650*/  MUFU.EX2 R28, R49 ;  /* 0x00000031001c7308 */ /* 0x0001e40000000800 */
[----:B------:R-:W-:-:S04]  /*2660*/  FMNMX.FTZ R32, R70, R3, !PT ;  /* 0x0000000346207209 */ /* 0x000fc80007810000 */
[----:B------:R-:W-:Y:S02]  /*2670*/  FMNMX.FTZ R3, R71, R32, !PT ;  /* 0x0000002047037209 */ /* 0x000fe40007810000 */
[----:B------:R-:W-:Y:S01]  /*2680*/  MUFU.EX2 R7, R7 ;  /* 0x0000000700077308 */ /* 0x000fe20000000800 */
[----:B0-----:R-:W-:Y:S01]  /*2690*/  FFMA.FTZ R49, R76, UR33, -R14 ;  /* 0x000000214c317c23 */ /* 0x001fe2000801080e */
[----:B------:R-:W-:-:S04]  /*26a0*/  FMNMX.FTZ R32, R74, R3, !PT ;  /* 0x000000034a207209 */ /* 0x000fc80007810000 */
[----:B------:R-:W-:Y:S02]  /*26b0*/  FMNMX.FTZ R3, R75, R32, !PT ;  /* 0x000000204b037209 */ /* 0x000fe40007810000 */
[----:B------:R-:W-:Y:S02]  /*26c0*/  MUFU.EX2 R32, R53 ;  /* 0x0000003500207308 */ /* 0x000fe40000000800 */
[----:B------:R-:W-:-:S04]  /*26d0*/  FMNMX.FTZ R36, R78, R3, !PT ;  /* 0x000000034e247209 */ /* 0x000fc80007810000 */
[----:B------:R-:W-:Y:S02]  /*26e0*/  FMNMX.FTZ R3, R79, R36, !PT ;  /* 0x000000244f037209 */ /* 0x000fe40007810000 */
[----:B------:R-:W-:Y:S02]  /*26f0*/  MUFU.EX2 R9, R9 ;  /* 0x0000000900097308 */ /* 0x000fe40000000800 */
[----:B------:R-:W-:-:S04]  /*2700*/  FMNMX.FTZ R36, R82, R3, !PT ;  /* 0x0000000352247209 */ /* 0x000fc80007810000 */
[----:B------:R-:W-:Y:S02]  /*2710*/  FMNMX.FTZ R3, R83, R36, !PT ;  /* 0x0000002453037209 */ /* 0x000fe40007810000 */
[----:B------:R0:W-:Y:S02]  /*2720*/  MUFU.EX2 R36, R57 ;  /* 0x0000003900247308 */ /* 0x0001e40000000800 */
[----:B------:R-:W-:-:S04]  /*2730*/  FMNMX.FTZ R40, R86, R3, !PT ;  /* 0x0000000356287209 */ /* 0x000fc80007810000 */
[----:B------:R-:W-:Y:S01]  /*2740*/  FMNMX.FTZ R3, R87, R40, !PT ;  /* 0x0000002857037209 */ /* 0x000fe20007810000 */
[--C-:B------:R-:W-:Y:S01]  /*2750*/  FFMA.FTZ R40, R65, UR33, -R14.reuse ;  /* 0x0000002141287c23 */ /* 0x100fe2000801080e */
[----:B------:R-:W-:Y:S01]  /*2760*/  MUFU.EX2 R11, R11 ;  /* 0x0000000b000b7308 */ /* 0x000fe20000000800 */
[--C-:B0-----:R-:W-:Y:S02]  /*2770*/  FFMA.FTZ R57, R80, UR33, -R14.reuse ;  /* 0x0000002150397c23 */ /* 0x101fe4000801080e */
[----:B------:R-:W0:Y:S05]  /*2780*/  SHFL.BFLY PT, R52, R3, 0x2, 0x1f ;  /* 0x0c401f0003347f89 */ /* 0x000e2a00000e0000 */
[----:B------:R-:W-:Y:S08]  /*2790*/  MUFU.EX2 R13, R13 ;  /* 0x0000000d000d7308 */ /* 0x000ff00000000800 */
[----:B------:R-:W-:Y:S08]  /*27a0*/  MUFU.EX2 R15, R15 ;  /* 0x0000000f000f7308 */ /* 0x000ff00000000800 */
[----:B------:R-:W-:Y:S01]  /*27b0*/  MUFU.EX2 R21, R21 ;  /* 0x0000001500157308 */ /* 0x000fe20000000800 */
[----:B0-----:R-:W-:Y:S01]  /*27c0*/  FMNMX.FTZ R53, R3, R52, !PT ;  /* 0x0000003403357209 */ /* 0x001fe20007810000 */
[----:B------:R-:W-:-:S04]  /*27d0*/  FFMA.FTZ R52, R73, UR33, -R14 ;  /* 0x0000002149347c23 */ /* 0x000fc8000801080e */
[----:B------:R-:W0:Y:S02]  /*27e0*/  SHFL.BFLY PT, R60, R53, 0x1, 0x1f ;  /* 0x0c201f00353c7f89 */ /* 0x000e2400000e0000 */
[----:B------:R-:W-:Y:S08]  /*27f0*/  MUFU.EX2 R25, R25 ;  /* 0x0000001900197308 */ /* 0x000ff00000000800 */
[----:B------:R-:W-:Y:S08]  /*2800*/  MUFU.EX2 R29, R29 ;  /* 0x0000001d001d7308 */ /* 0x000ff00000000800 */
[----:B------:R-:W-:Y:S01]  /*2810*/  MUFU.EX2 R37, R37 ;  /* 0x0000002500257308 */ /* 0x000fe20000000800 */
[----:B0-----:R-:W-:Y:S01]  /*2820*/  FMNMX.FTZ R3, R53, R60, !PT ;  /* 0x0000003c35037209 */ /* 0x001fe20007810000 */
[--C-:B------:R-:W-:Y:S01]  /*2830*/  FFMA.FTZ R53, R84, UR33, -R14.reuse ;  /* 0x0000002154357c23 */ /* 0x100fe2000801080e */
[----:B------:R-:W-:-:S05]  /*2840*/  FFMA.FTZ R60, R85, UR33, -R14 ;  /* 0x00000021553c7c23 */ /* 0x000fca000801080e */
[----:B------:R-:W-:Y:S01]  /*2850*/  MUFU.EX2 R44, R44 ;  /* 0x0000002c002c7308 */ /* 0x000fe20000000800 */
[C---:B------:R-:W-:Y:S01]  /*2860*/  FSETP.NEU.FTZ.AND P1, PT, R3.reuse, -INF , PT ;  /* 0xff8000000300780b */ /* 0x040fe20003f3d000 */
[----:B------:R-:W-:-:S05]  /*2870*/  FMUL.FTZ R61, R3, UR33 ;  /* 0x00000021033d7c20 */ /* 0x000fca0008410000 */
[----:B------:R-:W-:Y:S01]  /*2880*/  FSEL R14, R61, RZ, P1 ;  /* 0x000000ff3d0e7208 */ /* 0x000fe20000800000 */
[----:B------:R-:W-:Y:S01]  /*2890*/  MUFU.EX2 R33, R33 ;  /* 0x0000002100217308 */ /* 0x000fe20000000800 */
[----:B------:R-:W-:-:S03]  /*28a0*/  PLOP3.LUT P1, PT, PT, PT, UP0, 0x80, 0x0 ;  /* 0x000000000000781c */ /* 0x000fc60003f2f008 */
[--C-:B------:R-:W-:Y:S01]  /*28b0*/  FFMA.FTZ R61, R26, UR33, -R14.reuse ;  /* 0x000000211a3d7c23 */ /* 0x100fe2000801080e */
[--C-:B------:R-:W-:Y:S01]  /*28c0*/  FFMA.FTZ R65, R27, UR33, -R14.reuse ;  /* 0x000000211b417c23 */ /* 0x100fe2000801080e */
[--C-:B------:R-:W-:Y:S01]  /*28d0*/  FFMA.FTZ R68, R30, UR33, -R14.reuse ;  /* 0x000000211e447c23 */ /* 0x100fe2000801080e */
[--C-:B------:R-:W-:Y:S01]  /*28e0*/  FFMA.FTZ R31, R31, UR33, -R14.reuse ;  /* 0x000000211f1f7c23 */ /* 0x100fe2000801080e */
[--C-:B------:R-:W-:Y:S01]  /*28f0*/  FFMA.FTZ R26, R34, UR33, -R14.reuse ;  /* 0x00000021221a7c23 */ /* 0x100fe2000801080e */
[----:B------:R-:W-:Y:S01]  /*2900*/  MUFU.EX2 R72, R65 ;  /* 0x0000004100487308 */ /* 0x000fe20000000800 */
[--C-:B------:R-:W-:Y:S01]  /*2910*/  FFMA.FTZ R27, R35, UR33, -R14.reuse ;  /* 0x00000021231b7c23 */ /* 0x100fe2000801080e */
[--C-:B------:R-:W-:Y:S01]  /*2920*/  FFMA.FTZ R34, R42, UR33, -R14.reuse ;  /* 0x000000212a227c23 */ /* 0x100fe2000801080e */
[--C-:B------:R-:W-:Y:S01]  /*2930*/  FFMA.FTZ R30, R38, UR33, -R14.reuse ;  /* 0x00000021261e7c23 */ /* 0x100fe2000801080e */
[--C-:B------:R-:W-:Y:S01]  /*2940*/  FFMA.FTZ R42, R54, UR33, -R14.reuse ;  /* 0x00000021362a7c23 */ /* 0x100fe2000801080e */
[--C-:B------:R-:W-:Y:S01]  /*2950*/  FFMA.FTZ R38, R51, UR33, -R14.reuse ;  /* 0x0000002133267c23 */ /* 0x100fe2000801080e */
[--C-:B------:R-:W-:Y:S01]  /*2960*/  FFMA.FTZ R35, R39, UR33, -R14.reuse ;  /* 0x0000002127237c23 */ /* 0x100fe2000801080e */
[--C-:B------:R-:W-:Y:S01]  /*2970*/  FFMA.FTZ R51, R59, UR33, -R14.reuse ;  /* 0x000000213b337c23 */ /* 0x100fe2000801080e */
[----:B------:R-:W0:Y:S01]  /*2980*/  MUFU.EX2 R61, R61 ;  /* 0x0000003d003d7308 */ /* 0x000e220000000800 */
[--C-:B------:R-:W-:Y:S01]  /*2990*/  FFMA.FTZ R39, R43, UR33, -R14.reuse ;  /* 0x000000212b277c23 */ /* 0x100fe2000801080e */
[--C-:B------:R-:W-:Y:S01]  /*29a0*/  FFMA.FTZ R43, R46, UR33, -R14.reuse ;  /* 0x000000212e2b7c23 */ /* 0x100fe2000801080e */
[--C-:B------:R-:W-:Y:S01]  /*29b0*/  FFMA.FTZ R46, R58, UR33, -R14.reuse ;  /* 0x000000213a2e7c23 */ /* 0x100fe2000801080e */
[--C-:B------:R-:W-:Y:S01]  /*29c0*/  FFMA.FTZ R58, R70, UR33, -R14.reuse ;  /* 0x00000021463a7c23 */ /* 0x100fe2000801080e */
[--C-:B------:R-:W-:Y:S01]  /*29d0*/  FFMA.FTZ R71, R71, UR33, -R14.reuse ;  /* 0x0000002147477c23 */ /* 0x100fe2000801080e */
[--C-:B------:R-:W-:Y:S01]  /*29e0*/  FFMA.FTZ R74, R74, UR33, -R14.reuse ;  /* 0x000000214a4a7c23 */ /* 0x100fe2000801080e */
[--C-:B------:R-:W-:Y:S01]  /*29f0*/  FFMA.FTZ R75, R75, UR33, -R14.reuse ;  /* 0x000000214b4b7c23 */ /* 0x100fe2000801080e */
[----:B------:R1:W2:Y:S01]  /*2a00*/  MUFU.EX2 R69, R68 ;  /* 0x0000004400457308 */ /* 0x0002a20000000800 */
[--C-:B------:R-:W-:Y:S01]  /*2a10*/  FFMA.FTZ R78, R78, UR33, -R14.reuse ;  /* 0x000000214e4e7c23 */ /* 0x100fe2000801080e */
[--C-:B------:R-:W-:Y:S01]  /*2a20*/  FFMA.FTZ R79, R79, UR33, -R14.reuse ;  /* 0x000000214f4f7c23 */ /* 0x100fe2000801080e */
[--C-:B------:R-:W-:Y:S01]  /*2a30*/  FFMA.FTZ R82, R82, UR33, -R14.reuse ;  /* 0x0000002152527c23 */ /* 0x100fe2000801080e */
[--C-:B------:R-:W-:Y:S01]  /*2a40*/  FFMA.FTZ R83, R83, UR33, -R14.reuse ;  /* 0x0000002153537c23 */ /* 0x100fe2000801080e */
[--C-:B------:R-:W-:Y:S01]  /*2a50*/  FFMA.FTZ R86, R86, UR33, -R14.reuse ;  /* 0x0000002156567c23 */ /* 0x100fe2000801080e */
[----:B------:R-:W-:-:S02]  /*2a60*/  FFMA.FTZ R87, R87, UR33, -R14 ;  /* 0x0000002157577c23 */ /* 0x000fc4000801080e */
[----:B------:R3:W4:Y:S01]  /*2a70*/  MUFU.EX2 R76, R31 ;  /* 0x0000001f004c7308 */ /* 0x0007220000000800 */
[--C-:B-1----:R-:W-:Y:S01]  /*2a80*/  FFMA.FTZ R68, R47, UR33, -R14.reuse ;  /* 0x000000212f447c23 */ /* 0x102fe2000801080e */
[----:B------:R-:W-:Y:S01]  /*2a90*/  FFMA.FTZ R47, R55, UR33, -R14 ;  /* 0x00000021372f7c23 */ /* 0x000fe2000801080e */
[----:B------:R-:W-:Y:S01]  /*2aa0*/  FADD.FTZ R55, R5, R10 ;  /* 0x0000000a05377221 */ /* 0x000fe20000010000 */
[----:B0-----:R-:W-:Y:S01]  /*2ab0*/  FADD.FTZ R10, R61, R72 ;  /* 0x000000483d0a7221 */ /* 0x001fe20000010000 */
[----:B------:R-:W-:Y:S02]  /*2ac0*/  F2FP.BF16.F32.PACK_AB R5, R72, R61 ;  /* 0x0000003d4805723e */ /* 0x000fe400000010ff */
[----:B------:R-:W-:Y:S01]  /*2ad0*/  FADD.FTZ R54, R6, R55 ;  /* 0x0000003706367221 */ /* 0x000fe20000010000 */
[----:B------:R-:W0:Y:S01]  /*2ae0*/  MUFU.EX2 R26, R26 ;  /* 0x0000001a001a7308 */ /* 0x000e220000000800 */
[C---:B------:R-:W-:Y:S01]  /*2af0*/  F2FP.BF16.F32.PACK_AB R6, R7.reuse, R6 ;  /* 0x000000060706723e */ /* 0x040fe200000010ff */
[----:B---3--:R-:W-:Y:S01]  /*2b00*/  FFMA.FTZ R31, R50, UR33, -R14 ;  /* 0x00000021321f7c23 */ /* 0x008fe2000801080e */
[----:B------:R-:W-:Y:S01]  /*2b10*/  FADD.FTZ R59, R7, R54 ;  /* 0x00000036073b7221 */ /* 0x000fe20000010000 */
[----:B--2---:R-:W-:Y:S01]  /*2b20*/  FADD.FTZ R7, R69, R10 ;  /* 0x0000000a45077221 */ /* 0x004fe20000010000 */
[--C-:B------:R-:W-:Y:S01]  /*2b30*/  FFMA.FTZ R50, R62, UR33, -R14.reuse ;  /* 0x000000213e327c23 */ /* 0x100fe2000801080e */
[--C-:B------:R-:W-:Y:S01]  /*2b40*/  FFMA.FTZ R55, R63, UR33, -R14.reuse ;  /* 0x000000213f377c23 */ /* 0x100fe2000801080e */
[----:B------:R-:W-:Y:S01]  /*2b50*/  FADD.FTZ R10, R8, R59 ;  /* 0x0000003b080a7221 */ /* 0x000fe20000010000 */
[----:B------:R-:W1:Y:S01]  /*2b60*/  MUFU.EX2 R27, R27 ;  /* 0x0000001b001b7308 */ /* 0x000e620000000800 */
[----:B----4-:R-:W-:Y:S01]  /*2b70*/  FADD.FTZ R61, R76, R7 ;  /* 0x000000074c3d7221 */ /* 0x010fe20000010000 */
[----:B------:R-:W-:Y:S01]  /*2b80*/  FFMA.FTZ R54, R66, UR33, -R14 ;  /* 0x0000002142367c23 */ /* 0x000fe2000801080e */
[----:B------:R-:W-:Y:S01]  /*2b90*/  FADD.FTZ R62, R9, R10 ;  /* 0x0000000a093e7221 */ /* 0x000fe20000010000 */
[----:B------:R-:W-:Y:S01]  /*2ba0*/  FFMA.FTZ R59, R67, UR33, -R14 ;  /* 0x00000021433b7c23 */ /* 0x000fe2000801080e */
[----:B------:R-:W-:-:S02]  /*2bb0*/  F2FP.BF16.F32.PACK_AB R8, R9, R8 ;  /* 0x000000080908723e */ /* 0x000fc400000010ff */
[----:B------:R-:W-:Y:S01]  /*2bc0*/  FADD.FTZ R63, R11, R62 ;  /* 0x0000003e0b3f7221 */ /* 0x000fe20000010000 */
[----:B------:R-:W2:Y:S01]  /*2bd0*/  MUFU.EX2 R30, R30 ;  /* 0x0000001e001e7308 */ /* 0x000ea20000000800 */
[----:B0-----:R-:W-:Y:S01]  /*2be0*/  FADD.FTZ R10, R26, R61 ;  /* 0x0000003d1a0a7221 */ /* 0x001fe20000010000 */
[----:B------:R-:W-:Y:S01]  /*2bf0*/  F2FP.BF16.F32.PACK_AB R7, R76, R69 ;  /* 0x000000454c07723e */ /* 0x000fe200000010ff */
[----:B------:R-:W-:-:S04]  /*2c00*/  FADD.FTZ R62, R12, R63 ;  /* 0x0000003f0c3e7221 */ /* 0x000fc80000010000 */
[----:B------:R-:W-:Y:S01]  /*2c10*/  FADD.FTZ R63, R13, R62 ;  /* 0x0000003e0d3f7221 */ /* 0x000fe20000010000 */
[----:B------:R-:W0:Y:S01]  /*2c20*/  MUFU.EX2 R35, R35 ;  /* 0x0000002300237308 */ /* 0x000e220000000800 */
[----:B-1----:R-:W-:Y:S01]  /*2c30*/  FADD.FTZ R61, R27, R10 ;  /* 0x0000000a1b3d7221 */ /* 0x002fe20000010000 */
[----:B------:R1:W-:Y:S01]  /*2c40*/  STSM.16.M88.4 [R2+0x21800], R4 ;  /* 0x0218000402007844 */ /* 0x0003e20000000200 */
[----:B------:R-:W-:-:S05]  /*2c50*/  FADD.FTZ R62, R20, R63 ;  /* 0x0000003f143e7221 */ /* 0x000fca0000010000 */
[----:B------:R-:W3:Y:S01]  /*2c60*/  MUFU.EX2 R34, R34 ;  /* 0x0000002200227308 */ /* 0x000ee20000000800 */
[----:B--2---:R-:W-:-:S07]  /*2c70*/  FADD.FTZ R10, R30, R61 ;  /* 0x0000003d1e0a7221 */ /* 0x004fce0000010000 */
[----:B------:R-:W2:Y:S01]  /*2c80*/  MUFU.EX2 R39, R39 ;  /* 0x0000002700277308 */ /* 0x000ea20000000800 */
[----:B0-----:R-:W-:-:S07]  /*2c90*/  FADD.FTZ R61, R35, R10 ;  /* 0x0000000a233d7221 */ /* 0x001fce0000010000 */
[----:B------:R-:W0:Y:S01]  /*2ca0*/  MUFU.EX2 R43, R43 ;  /* 0x0000002b002b7308 */ /* 0x000e220000000800 */
[----:B---3--:R-:W-:Y:S01]  /*2cb0*/  FADD.FTZ R10, R34, R61 ;  /* 0x0000003d220a7221 */ /* 0x008fe20000010000 */
[----:B------:R-:W-:-:S04]  /*2cc0*/  FADD.FTZ R61, R15, R62 ;  /* 0x0000003e0f3d7221 */ /* 0x000fc80000010000 */
[----:B------:R-:W-:Y:S02]  /*2cd0*/  FADD.FTZ R62, R24, R61 ;  /* 0x0000003d183e7221 */ /* 0x000fe40000010000 */
[----:B------:R-:W3:Y:S01]  /*2ce0*/  MUFU.EX2 R68, R68 ;  /* 0x0000004400447308 */ /* 0x000ee20000000800 */
[----:B--2---:R-:W-:Y:S01]  /*2cf0*/  FADD.FTZ R10, R39, R10 ;  /* 0x0000000a270a7221 */ /* 0x004fe20000010000 */
[----:B------:R-:W-:-:S04]  /*2d00*/  FADD.FTZ R63, R21, R62 ;  /* 0x0000003e153f7221 */ /* 0x000fc80000010000 */
[----:B------:R-:W-:Y:S02]  /*2d10*/  FADD.FTZ R14, R28, R63 ;  /* 0x0000003f1c0e7221 */ /* 0x000fe40000010000 */
[----:B------:R-:W2:Y:S01]  /*2d20*/  MUFU.EX2 R31, R31 ;  /* 0x0000001f001f7308 */ /* 0x000ea20000000800 */
[----:B0-----:R-:W-:-:S07]  /*2d30*/  FADD.FTZ R61, R43, R10 ;  /* 0x0000000a2b3d7221 */ /* 0x001fce0000010000 */
[----:B------:R-:W0:Y:S01]  /*2d40*/  MUFU.EX2 R38, R38 ;  /* 0x0000002600267308 */ /* 0x000e220000000800 */
[----:B---3--:R-:W-:Y:S01]  /*2d50*/  FADD.FTZ R10, R68, R61 ;  /* 0x0000003d440a7221 */ /* 0x008fe20000010000 */
[----:B------:R-:W-:Y:S01]  /*2d60*/  FADD.FTZ R61, R25, R14 ;  /* 0x0000000e193d7221 */ /* 0x000fe20000010000 */
[----:B------:R-:W-:Y:S02]  /*2d70*/  F2FP.BF16.F32.PACK_AB R14, R24, R15 ;  /* 0x0000000f180e723e */ /* 0x000fe400000010ff */
[----:B------:R-:W-:-:S03]  /*2d80*/  F2FP.BF16.F32.PACK_AB R15, R68, R43 ;  /* 0x0000002b440f723e */ /* 0x000fc600000010ff */
[----:B------:R-:W3:Y:S01]  /*2d90*/  MUFU.EX2 R42, R42 ;  /* 0x0000002a002a7308 */ /* 0x000ee20000000800 */
[----:B--2---:R-:W-:Y:S01]  /*2da0*/  FADD.FTZ R9, R31, R10 ;  /* 0x0000000a1f097221 */ /* 0x004fe20000010000 */
[----:B------:R-:W-:Y:S02]  /*2db0*/  F2FP.BF16.F32.PACK_AB R10, R12, R11 ;  /* 0x0000000b0c0a723e */ /* 0x000fe400000010ff */
[----:B------:R-:W-:Y:S01]  /*2dc0*/  F2FP.BF16.F32.PACK_AB R12, R20, R13 ;  /* 0x0000000d140c723e */ /* 0x000fe200000010ff */
[----:B------:R-:W-:Y:S01]  /*2dd0*/  FADD.FTZ R20, R32, R61 ;  /* 0x0000003d20147221 */ /* 0x000fe20000010000 */
[----:B------:R-:W-:Y:S02]  /*2de0*/  F2FP.BF16.F32.PACK_AB R11, R35, R30 ;  /* 0x0000001e230b723e */ /* 0x000fe400000010ff */
[----:B------:R-:W2:Y:S01]  /*2df0*/  MUFU.EX2 R47, R47 ;  /* 0x0000002f002f7308 */ /* 0x000ea20000000800 */
[----:B0-----:R-:W-:Y:S01]  /*2e00*/  FADD.FTZ R9, R38, R9 ;  /* 0x0000000926097221 */ /* 0x001fe20000010000 */
[----:B-1----:R-:W-:Y:S01]  /*2e10*/  FADD.FTZ R7, R29, R20 ;  /* 0x000000141d077221 */ /* 0x002fe20000010000 */
[----:B------:R-:W-:-:S03]  /*2e20*/  F2FP.BF16.F32.PACK_AB R13, R39, R34 ;  /* 0x00000022270d723e */ /* 0x000fc600000010ff */
[----:B------:R-:W-:Y:S02]  /*2e30*/  FADD.FTZ R6, R36, R7 ;  /* 0x0000000724067221 */ /* 0x000fe40000010000 */
[----:B------:R-:W0:Y:S01]  /*2e40*/  MUFU.EX2 R46, R46 ;  /* 0x0000002e002e7308 */ /* 0x000e220000000800 */
[----:B---3--:R-:W-:Y:S01]  /*2e50*/  FADD.FTZ R4, R42, R9 ;  /* 0x000000092a047221 */ /* 0x008fe20000010000 */
[----:B------:R-:W-:Y:S01]  /*2e60*/  FADD.FTZ R7, R37, R6 ;  /* 0x0000000625077221 */ /* 0x000fe20000010000 */
[----:B------:R-:W-:Y:S02]  /*2e70*/  F2FP.BF16.F32.PACK_AB R9, R27, R26 ;  /* 0x0000001a1b09723e */ /* 0x000fe400000010ff */
[----:B------:R-:W-:-:S03]  /*2e80*/  F2FP.BF16.F32.PACK_AB R6, R32, R25 ;  /* 0x000000192006723e */ /* 0x000fc600000010ff */
[----:B------:R-:W1:Y:S01]  /*2e90*/  MUFU.EX2 R51, R51 ;  /* 0x0000003300337308 */ /* 0x000e620000000800 */
[----:B--2---:R-:W-:Y:S01]  /*2ea0*/  FADD.FTZ R5, R47, R4 ;  /* 0x000000042f057221 */ /* 0x004fe20000010000 */
[----:B------:R2:W-:Y:S04]  /*2eb0*/  STSM.16.M88.4 [R18], R8 ;  /* 0x0000000812007844 */ /* 0x0005e80000000200 */
[----:B------:R3:W-:Y:S02]  /*2ec0*/  STSM.16.M88.4 [R17], R12 ;  /* 0x0000000c11007844 */ /* 0x0007e40000000200 */
[----:B------:R-:W4:Y:S01]  /*2ed0*/  MUFU.EX2 R50, R50 ;  /* 0x0000003200327308 */ /* 0x000f220000000800 */
[----:B0-----:R-:W-:-:S07]  /*2ee0*/  FADD.FTZ R4, R46, R5 ;  /* 0x000000052e047221 */ /* 0x001fce0000010000 */
[----:B------:R-:W0:Y:S01]  /*2ef0*/  MUFU.EX2 R55, R55 ;  /* 0x0000003700377308 */ /* 0x000e220000000800 */
[----:B-1----:R-:W-:Y:S01]  /*2f00*/  FADD.FTZ R5, R51, R4 ;  /* 0x0000000433057221 */ /* 0x002fe20000010000 */
[----:B------:R-:W-:Y:S01]  /*2f10*/  FADD.FTZ R4, R44, R7 ;  /* 0x000000072c047221 */ /* 0x000fe20000010000 */
[----:B--2---:R-:W-:Y:S02]  /*2f20*/  F2FP.BF16.F32.PACK_AB R8, R36, R29 ;  /* 0x0000001d2408723e */ /* 0x004fe400000010ff */
[----:B------:R-:W-:Y:S01]  /*2f30*/  F2FP.BF16.F32.PACK_AB R10, R44, R37 ;  /* 0x000000252c0a723e */ /* 0x000fe200000010ff */
[----:B------:R-:W-:Y:S01]  /*2f40*/  FADD.FTZ R7, R33, R4 ;  /* 0x0000000421077221 */ /* 0x000fe20000010000 */
[----:B------:R-:W-:Y:S01]  /*2f50*/  F2FP.BF16.F32.PACK_AB R4, R28, R21 ;  /* 0x000000151c04723e */ /* 0x000fe200000010ff */
[----:B------:R-:W1:Y:S01]  /*2f60*/  MUFU.EX2 R40, R40 ;  /* 0x0000002800287308 */ /* 0x000e620000000800 */
[----:B----4-:R-:W-:-:S07]  /*2f70*/  FADD.FTZ R24, R50, R5 ;  /* 0x0000000532187221 */ /* 0x010fce0000010000 */
[----:B------:R-:W2:Y:S01]  /*2f80*/  MUFU.EX2 R54, R54 ;  /* 0x0000003600367308 */ /* 0x000ea20000000800 */
[C---:B0-----:R-:W-:Y:S01]  /*2f90*/  FADD.FTZ R5, R55.reuse, R24 ;  /* 0x0000001837057221 */ /* 0x041fe20000010000 */
[----:B------:R-:W-:-:S06]  /*2fa0*/  F2FP.BF16.F32.PACK_AB R11, R55, R50 ;  /* 0x00000032370b723e */ /* 0x000fcc00000010ff */
[----:B------:R-:W0:Y:S01]  /*2fb0*/  MUFU.EX2 R41, R41 ;  /* 0x0000002900297308 */ /* 0x000e220000000800 */
[----:B-1----:R-:W-:-:S07]  /*2fc0*/  FADD.FTZ R26, R40, R7 ;  /* 0x00000007281a7221 */ /* 0x002fce0000010000 */
[----:B------:R-:W1:Y:S01]  /*2fd0*/  MUFU.EX2 R59, R59 ;  /* 0x0000003b003b7308 */ /* 0x000e620000000800 */
[----:B--2---:R-:W-:Y:S01]  /*2fe0*/  FADD.FTZ R24, R54, R5 ;  /* 0x0000000536187221 */ /* 0x004fe20000010000 */
[----:B------:R-:W-:-:S06]  /*2ff0*/  F2FP.BF16.F32.PACK_AB R5, R38, R31 ;  /* 0x0000001f2605723e */ /* 0x000fcc00000010ff */
[----:B------:R-:W3:Y:S01]  /*3000*/  MUFU.EX2 R48, R48 ;  /* 0x0000003000307308 */ /* 0x000ee20000000800 */
[----:B0-----:R-:W-:-:S07]  /*3010*/  FADD.FTZ R7, R41, R26 ;  /* 0x0000001a29077221 */ /* 0x001fce0000010000 */
[----:B------:R-:W0:Y:S01]  /*3020*/  MUFU.EX2 R58, R58 ;  /* 0x0000003a003a7308 */ /* 0x000e220000000800 */
[----:B-1----:R-:W-:-:S07]  /*3030*/  FADD.FTZ R9, R59, R24 ;  /* 0x000000183b097221 */ /* 0x002fce0000010000 */
[----:B------:R-:W1:Y:S01]  /*3040*/  MUFU.EX2 R45, R45 ;  /* 0x0000002d002d7308 */ /* 0x000e620000000800 */
[----:B---3--:R-:W-:Y:S01]  /*3050*/  FADD.FTZ R14, R48, R7 ;  /* 0x00000007300e7221 */ /* 0x008fe20000010000 */
[----:B------:R-:W-:-:S05]  /*3060*/  F2FP.BF16.F32.PACK_AB R7, R47, R42 ;  /* 0x0000002a2f07723e */ /* 0x000fca00000010ff */
[----:B------:R2:W-:Y:S01]  /*3070*/  STSM.16.M88.4 [R16], R4 ;  /* 0x0000000410007844 */ /* 0x0005e20000000200 */
[----:B------:R-:W3:Y:S01]  /*3080*/  MUFU.EX2 R71, R71 ;  /* 0x0000004700477308 */ /* 0x000ee20000000800 */
[----:B0-----:R-:W-:Y:S01]  /*3090*/  FADD.FTZ R12, R58, R9 ;  /* 0x000000093a0c7221 */ /* 0x001fe20000010000 */
[----:B------:R-:W-:-:S05]  /*30a0*/  F2FP.BF16.F32.PACK_AB R9, R51, R46 ;  /* 0x0000002e3309723e */ /* 0x000fca00000010ff */
[----:B------:R0:W-:Y:S01]  /*30b0*/  STSM.16.M88.4 [R2+0x27800], R8 ;  /* 0x0278000802007844 */ /* 0x0001e20000000200 */
[----:B------:R-:W4:Y:S01]  /*30c0*/  MUFU.EX2 R52, R52 ;  /* 0x0000003400347308 */ /* 0x000f220000000800 */
[----:B-1----:R-:W-:-:S07]  /*30d0*/  FADD.FTZ R15, R45, R14 ;  /* 0x0000000e2d0f7221 */ /* 0x002fce0000010000 */
[----:B------:R-:W1:Y:S01]  /*30e0*/  MUFU.EX2 R74, R74 ;  /* 0x0000004a004a7308 */ /* 0x000e620000000800 */
[----:B---3--:R-:W-:-:S07]  /*30f0*/  FADD.FTZ R13, R71, R12 ;  /* 0x0000000c470d7221 */ /* 0x008fce0000010000 */
[----:B------:R-:W3:Y:S01]  /*3100*/  MUFU.EX2 R49, R49 ;  /* 0x0000003100317308 */ /* 0x000ee20000000800 */
[----:B----4-:R-:W-:-:S07]  /*3110*/  FADD.FTZ R12, R52, R15 ;  /* 0x0000000f340c7221 */ /* 0x010fce0000010000 */
[----:B------:R-:W4:Y:S01]  /*3120*/  MUFU.EX2 R75, R75 ;  /* 0x0000004b004b7308 */ /* 0x000f220000000800 */
[----:B-1----:R-:W-:-:S07]  /*3130*/  FADD.FTZ R14, R74, R13 ;  /* 0x0000000d4a0e7221 */ /* 0x002fce0000010000 */
[----:B------:R-:W1:Y:S01]  /*3140*/  MUFU.EX2 R56, R56 ;  /* 0x0000003800387308 */ /* 0x000e620000000800 */
[----:B---3--:R-:W-:Y:S01]  /*3150*/  FADD.FTZ R13, R49, R12 ;  /* 0x0000000c310d7221 */ /* 0x008fe20000010000 */
[----:B------:R-:W-:-:S06]  /*3160*/  F2FP.BF16.F32.PACK_AB R12, R40, R33 ;  /* 0x00000021280c723e */ /* 0x000fcc00000010ff */
[----:B------:R-:W3:Y:S01]  /*3170*/  MUFU.EX2 R27, R78 ;  /* 0x0000004e001b7308 */ /* 0x000ee20000000800 */
[C---:B----4-:R-:W-:Y:S01]  /*3180*/  FADD.FTZ R24, R75.reuse, R14 ;  /* 0x0000000e4b187221 */ /* 0x050fe20000010000 */
[----:B------:R-:W-:Y:S02]  /*3190*/  F2FP.BF16.F32.PACK_AB R14, R48, R41 ;  /* 0x00000029300e723e */ /* 0x000fe400000010ff */
[----:B------:R-:W-:-:S04]  /*31a0*/  F2FP.BF16.F32.PACK_AB R25, R75, R74 ;  /* 0x0000004a4b19723e */ /* 0x000fc800000010ff */
[----:B------:R-:W4:Y:S01]  /*31b0*/  MUFU.EX2 R57, R57 ;  /* 0x0000003900397308 */ /* 0x000f220000000800 */
[----:B-1----:R-:W-:-:S07]  /*31c0*/  FADD.FTZ R26, R56, R13 ;  /* 0x0000000d381a7221 */ /* 0x002fce0000010000 */
[----:B------:R-:W2:Y:S01]  /*31d0*/  MUFU.EX2 R20, R79 ;  /* 0x0000004f00147308 */ /* 0x000ea20000000800 */
[----:B---3--:R-:W-:Y:S01]  /*31e0*/  FADD.FTZ R13, R27, R24 ;  /* 0x000000181b0d7221 */ /* 0x008fe20000010000 */
[----:B------:R-:W-:-:S06]  /*31f0*/  F2FP.BF16.F32.PACK_AB R24, R52, R45 ;  /* 0x0000002d3418723e */ /* 0x000fcc00000010ff */
[----:B------:R-:W1:Y:S01]  /*3200*/  MUFU.EX2 R64, R64 ;  /* 0x0000004000407308 */ /* 0x000e620000000800 */
[----:B----4-:R-:W-:Y:S01]  /*3210*/  FADD.FTZ R15, R57, R26 ;  /* 0x0000001a390f7221 */ /* 0x010fe20000010000 */
[----:B------:R-:W-:-:S06]  /*3220*/  F2FP.BF16.F32.PACK_AB R26, R56, R49 ;  /* 0x00000031381a723e */ /* 0x000fcc00000010ff */
[----:B------:R-:W3:Y:S01]  /*3230*/  MUFU.EX2 R65, R82 ;  /* 0x0000005200417308 */ /* 0x000ee20000000800 */
[C---:B--2---:R-:W-:Y:S01]  /*3240*/  FADD.FTZ R4, R20.reuse, R13 ;  /* 0x0000000d14047221 */ /* 0x044fe20000010000 */
[----:B------:R-:W-:Y:S02]  /*3250*/  F2FP.BF16.F32.PACK_AB R13, R59, R54 ;  /* 0x000000363b0d723e */ /* 0x000fe400000010ff */
[----:B------:R-:W-:-:S04]  /*3260*/  F2FP.BF16.F32.PACK_AB R27, R20, R27 ;  /* 0x0000001b141b723e */ /* 0x000fc800000010ff */
[----:B------:R-:W-:Y:S01]  /*3270*/  MUFU.EX2 R53, R53 ;  /* 0x0000003500357308 */ /* 0x000fe20000000800 */
[C---:B-1----:R-:W-:Y:S01]  /*3280*/  FADD.FTZ R6, R64.reuse, R15 ;  /* 0x0000000f40067221 */ /* 0x042fe20000010000 */
[----:B------:R-:W-:Y:S02]  /*3290*/  F2FP.BF16.F32.PACK_AB R15, R71, R58 ;  /* 0x0000003a470f723e */ /* 0x000fe400000010ff */
[----:B------:R-:W-:-:S03]  /*32a0*/  F2FP.BF16.F32.PACK_AB R64, R64, R57 ;  /* 0x000000394040723e */ /* 0x000fc600000010ff */
[----:B------:R0:W-:Y:S01]  /*32b0*/  STSM.16.M88.4 [R19], R12 ;  /* 0x0000000c13007844 */ /* 0x0001e20000000200 */
[----:B------:R-:W1:Y:S01]  /*32c0*/  MUFU.EX2 R60, R60 ;  /* 0x0000003c003c7308 */ /* 0x000e620000000800 */
[----:B---3--:R-:W-:Y:S02]  /*32d0*/  FADD.FTZ R5, R65, R4 ;  /* 0x0000000441057221 */ /* 0x008fe40000010000 */
[----:B------:R0:W-:Y:S05]  /*32e0*/  STSM.16.M88.4 [R17+0x6000], R24 ;  /* 0x0060001811007844 */ /* 0x0001ea0000000200 */
[----:B------:R-:W2:Y:S08]  /*32f0*/  MUFU.EX2 R28, R83 ;  /* 0x00000053001c7308 */ /* 0x000eb00000000800 */
[----:B------:R-:W-:Y:S01]  /*3300*/  MUFU.EX2 R86, R86 ;  /* 0x0000005600567308 */ /* 0x000fe20000000800 */
[----:B-1----:R-:W-:Y:S01]  /*3310*/  F2FP.BF16.F32.PACK_AB R66, R60, R53 ;  /* 0x000000353c42723e */ /* 0x002fe200000010ff */
[----:B------:R-:W-:-:S04]  /*3320*/  FADD.FTZ R53, R53, R6 ;  /* 0x0000000635357221 */ /* 0x000fc80000010000 */
[----:B------:R-:W-:Y:S02]  /*3330*/  FADD.FTZ R4, R60, R53 ;  /* 0x000000353c047221 */ /* 0x000fe40000010000 */
[----:B------:R-:W1:Y:S01]  /*3340*/  MUFU.EX2 R87, R87 ;  /* 0x0000005700577308 */ /* 0x000e620000000800 */
[C---:B--2---:R-:W-:Y:S01]  /*3350*/  F2FP.BF16.F32.PACK_AB R65, R28.reuse, R65 ;  /* 0x000000411c41723e */ /* 0x044fe200000010ff */
[----:B------:R-:W-:Y:S01]  /*3360*/  FADD.FTZ R5, R28, R5 ;  /* 0x000000051c057221 */ /* 0x000fe20000010000 */
[----:B-1----:R-:W-:-:S03]  /*3370*/  F2FP.BF16.F32.PACK_AB R67, R87, R86 ;  /* 0x000000565743723e */ /* 0x002fc600000010ff */
[----:B------:R-:W-:Y:S02]  /*3380*/  FADD.FTZ R86, R86, R5 ;  /* 0x0000000556567221 */ /* 0x000fe40000010000 */
[----:B------:R0:W-:Y:S02]  /*3390*/  STSM.16.M88.4 [R16+0x6000], R64 ;  /* 0x0060004010007844 */ /* 0x0001e40000000200 */
[----:B------:R-:W-:Y:S01]  /*33a0*/  FADD.FTZ R5, R87, R86 ;  /* 0x0000005657057221 */ /* 0x000fe20000010000 */
[----:B------:R1:W-:Y:S06]  /*33b0*/  MEMBAR.ALL.CTA ;  /* 0x0000000000007992 */ /* 0x0003ec0000008000 */
[----:B-1----:R-:W1:Y:S02]  /*33c0*/  FENCE.VIEW.ASYNC.S ;  /* 0x00000000000073c6 */ /* 0x002e640000000000 */
[----:B-1----:R-:W-:Y:S01]  /*33d0*/  NOP ;  /* 0x0000000000007918 */ /* 0x002fe20000000000 */
[----:B------:R-:W-:Y:S05]  /*33e0*/  @!P1 BRA `(.L_x_14) ;  /* 0x0000002000a49947 */ /* 0x000fea0003800000 */
[----:B------:R-:W-:Y:S01]  /*33f0*/  IMAD.MOV.U32 R6, RZ, RZ, R3 ;  /* 0x000000ffff067224 */ /* 0x000fe200078e0003 */
[----:B------:R-:W-:Y:S01]  /*3400*/  CS2R R134, SRZ ;  /* 0x0000000000867805 */ /* 0x000fe2000001ff00 */
[----:B------:R-:W-:Y:S01]  /*3410*/  IMAD.MOV.U32 R7, RZ, RZ, R0 ;  /* 0x000000ffff077224 */ /* 0x000fe200078e0000 */
[----:B------:R-:W-:Y:S02]  /*3420*/  CS2R R132, SRZ ;  /* 0x0000000000847805 */ /* 0x000fe4000001ff00 */
[----:B------:R-:W-:Y:S02]  /*3430*/  CS2R R130, SRZ ;  /* 0x0000000000827805 */ /* 0x000fe4000001ff00 */
[----:B------:R-:W-:Y:S02]  /*3440*/  CS2R R128, SRZ ;  /* 0x0000000000807805 */ /* 0x000fe4000001ff00 */
[----:B------:R-:W-:Y:S02]  /*3450*/  CS2R R126, SRZ ;  /* 0x00000000007e7805 */ /* 0x000fe4000001ff00 */
[----:B------:R-:W-:-:S02]  /*3460*/  CS2R R124, SRZ ;  /* 0x00000000007c7805 */ /* 0x000fc4000001ff00 */
[----:B------:R-:W-:Y:S02]  /*3470*/  CS2R R122, SRZ ;  /* 0x00000000007a7805 */ /* 0x000fe4000001ff00 */
        /* <DEDUP_REMOVED lines=16> */
[----:B------:R-:W-:Y:S01]  /*3580*/  CS2R R88, SRZ ;  /* 0x0000000000587805 */ /* 0x000fe2000001ff00 */
[----:B------:R-:W-:Y:S01]  /*3590*/  UIADD3 UR35, UR50, -0x2, URZ ;  /* 0xfffffffe32237890 */ /* 0x000fe2000fffe03f */
[----:B------:R-:W-:Y:S01]  /*35a0*/  UMOV UR28, UR45 ;  /* 0x0000002d001c7c82 */ /* 0x000fe20008000000 */
[----:B------:R-:W-:Y:S01]  /*35b0*/  UMOV UR34, UR44 ;  /* 0x0000002c00227c82 */ /* 0x000fe20008000000 */
[----:B------:R-:W-:-:S09]  /*35c0*/  ULDC UR33, c[0x0][0x988] ;  /* 0x0002620000217ab9 */ /* 0x000fd20000000800 */
.L_x_25:
[----:B------:R-:W-:Y:S01]  /*35d0*/  ISETP.NE.AND P2, PT, RZ, UR39, PT ;  /* 0x00000027ff007c0c */ /* 0x000fe2000bf45270 */
[----:B------:R-:W-:-:S04]  /*35e0*/  UISETP.NE.AND UP0, UPT, UR34, 0x1, UPT ;  /* 0x000000012200788c */ /* 0x000fc8000bf05270 */
[----:B------:R-:W-:-:S04]  /*35f0*/  USEL UR45, URZ, 0x1, UP0 ;  /* 0x000000013f2d7887 */ /* 0x000fc80008000000 */
[----:B------:R-:W-:-:S04]  /*3600*/  ULOP3.LUT UR45, UR28, UR45, URZ, 0x3c, !UPT ;  /* 0x0000002d1c2d7292 */ /* 0x000fc8000f8e3c3f */
[----:B------:R-:W-:Y:S08]  /*3610*/  @P2 BRA `(.L_x_15) ;  /* 0x0000000000382947 */ /* 0x000ff00003800000 */
[----:B------:R-:W-:Y:S05]  /*3620*/  @!P0 BRA `(.L_x_16) ;  /* 0x0000000000048947 */ /* 0x000fea0003800000 */
[----:B------:R-:W-:Y:S01]  /*3630*/  BPT.TRAP 0x1 ;  /* 0x000000040000795c */ /* 0x000fe20000300000 */
.L_x_16:
[----:B------:R-:W-:Y:S01]  /*3640*/  UIADD3 UR6, UR34, 0x1, URZ ;  /* 0x0000000122067890 */ /* 0x000fe2000fffe03f */
[----:B------:R-:W-:-:S03]  /*3650*/  IMAD.U32 R0, RZ, RZ, UR45 ;  /* 0x0000002dff007e24 */ /* 0x000fc6000f8e00ff */
[----:B------:R-:W-:Y:S02]  /*3660*/  UISETP.NE.AND UP0, UPT, UR6, 0x2, UPT ;  /* 0x000000020600788c */ /* 0x000fe4000bf05270 */
[----:B------:R-:W-:Y:S02]  /*3670*/  SHF.L.U32 R0, R0, 0x1f, RZ ;  /* 0x0000001f00007819 */ /* 0x000fe400000006ff */
[----:B------:R-:W-:-:S04]  /*3680*/  USEL UR6, UR6, URZ, UP0 ;  /* 0x0000003f06067287 */ /* 0x000fc80008000000 */
[----:B------:R-:W-:-:S09]  /*3690*/  ULEA UR6, UR6, UR40, 0x3 ;  /* 0x0000002806067291 */ /* 0x000fd2000f8e183f */
[----:B------:R1:W2:Y:S01]  /*36a0*/  SYNCS.PHASECHK.TRANS64.TRYWAIT P1, [UR6+0x2d830], R0 ;  /* 0x02d83000ff0075a7 */ /* 0x0002a20008020146 */
[----:B------:R-:W-:Y:S05]  /*36b0*/  @!P0 BRA `(.L_x_17) ;  /* 0x0000000000048947 */ /* 0x000fea0003800000 */
[----:B------:R-:W-:Y:S01]  /*36c0*/  BPT.TRAP 0x1 ;  /* 0x000000040000795c */ /* 0x000fe20000300000 */
.L_x_17:
[----:B--2---:R-:W-:Y:S05]  /*36d0*/  @P1 BRA `(.L_x_15) ;  /* 0x0000000000081947 */ /* 0x004fea0003800000 */
[----:B------:R-:W2:Y:S02]  /*36e0*/  SYNCS.PHASECHK.TRANS64.TRYWAIT P1, [UR6+0x2d830], R0 ;  /* 0x02d83000ff0075a7 */ /* 0x000ea40008020146 */
[----:B--2---:R-:W-:Y:S05]  /*36f0*/  @!P1 BRA `(.L_x_18) ;  /* 0x0000007000849947 */ /* 0x004fea0003800000 */
.L_x_15:
[----:B--2---:R-:W2:Y:S01]  /*3700*/  S2R R3, SR_TID.X ;  /* 0x0000000000037919 */ /* 0x004ea20000002100 */
[----:B------:R-:W-:Y:S01]  /*3710*/  UIADD3 UR44, UR34, 0x1, URZ ;  /* 0x00000001222c7890 */ /* 0x000fe2000fffe03f */
[----:B------:R-:W-:Y:S01]  /*3720*/  UMOV UR7, 0x80000020 ;  /* 0x8000002000077882 */ /* 0x000fe20000000000 */
[----:B------:R-:W-:Y:S02]  /*3730*/  UMOV UR11, 0x80000020 ;  /* 0x80000020000b7882 */ /* 0x000fe40000000000 */
[----:B------:R-:W-:Y:S01]  /*3740*/  UISETP.NE.AND UP0, UPT, UR44, 0x2, UPT ;  /* 0x000000022c00788c */ /* 0x000fe2000bf05270 */
[----:B------:R-:W-:Y:S01]  /*3750*/  UMOV UR15, 0x80000020 ;  /* 0x80000020000f7882 */ /* 0x000fe20000000000 */
[----:B------:R-:W-:Y:S02]  /*3760*/  UMOV UR19, 0x80000020 ;  /* 0x8000002000137882 */ /* 0x000fe40000000000 */
[----:B------:R-:W-:Y:S01]  /*3770*/  USEL UR44, UR44, URZ, UP0 ;  /* 0x0000003f2c2c7287 */ /* 0x000fe20008000000 */
[----:B------:R-:W-:Y:S01]  /*3780*/  UMOV UR23, 0x80000020 ;  /* 0x8000002000177882 */ /* 0x000fe20000000000 */
[----:B------:R-:W-:-:S02]  /*3790*/  UMOV UR27, 0x80000020 ;  /* 0x80000020001b7882 */ /* 0x000fc40000000000 */
[----:B------:R-:W-:-:S04]  /*37a0*/  UIMAD UR6, UR44, 0x600, UR32 ;  /* 0x000006002c0678a4 */ /* 0x000fc8000f8e0220 */
[----:B------:R-:W-:Y:S02]  /*37b0*/  UIADD3 UR10, UR6, 0x2, URZ ;  /* 0x00000002060a7890 */ /* 0x000fe4000fffe03f */
[----:B------:R-:W-:Y:S02]  /*37c0*/  UIADD3 UR14, UR6, 0x200, URZ ;  /* 0x00000200060e7890 */ /* 0x000fe4000fffe03f */
[----:B------:R-:W-:Y:S02]  /*37d0*/  UIADD3 UR18, UR6, 0x202, URZ ;  /* 0x0000020206127890 */ /* 0x000fe4000fffe03f */
[----:B------:R-:W-:Y:S02]  /*37e0*/  UIADD3 UR22, UR6, 0x400, URZ ;  /* 0x0000040006167890 */ /* 0x000fe4000fffe03f */
[----:B------:R-:W-:Y:S01]  /*37f0*/  UIADD3 UR26, UR6, 0x402, URZ ;  /* 0x00000402061a7890 */ /* 0x000fe2000fffe03f */
[----:B--2---:R-:W-:-:S04]  /*3800*/  SHF.R.U32.HI R3, RZ, 0x7, R3 ;  /* 0x00000007ff037819 */ /* 0x004fc80000011603 */
[----:B-1----:R-:W-:-:S05]  /*3810*/  IADD3 R0, R3, 0x8, RZ ;  /* 0x0000000803007810 */ /* 0x002fca0007ffe0ff */
[----:B------:R1:W-:Y:S06]  /*3820*/  BAR.SYNC.DEFER_BLOCKING R0, 0x100 ;  /* 0x000400000000751d */ /* 0x0003ec0000010000 */
[----:B0-----:R-:W-:-:S06]  /*3830*/  WARPGROUP.ARRIVE ;  /* 0x00000000000079c5 */ /* 0x001fcc0000000000 */
[----:B------:R-:W-:Y:S03]  /*3840*/  HGMMA.64x128x16.F32.BF16 R24, gdesc[UR4], RZ, !UPT, gsb0 ;  /* 0x01e00000041879f0 */ /* 0x000fe6000c0018ff */
        /* <DEDUP_REMOVED lines=16> */
[----:B-1----:R-:W-:Y:S05]  /*3950*/  @P2 BRA `(.L_x_19) ;  /* 0x00000000002c2947 */ /* 0x002fea0003800000 */
[----:B------:R-:W-:Y:S05]  /*3960*/  @!P0 BRA `(.L_x_20) ;  /* 0x0000000000048947 */ /* 0x000fea0003800000 */
[----:B------:R-:W-:Y:S01]  /*3970*/  BPT.TRAP 0x1 ;  /* 0x000000040000795c */ /* 0x000fe20000300000 */
.L_x_20:
[----:B------:R-:W-:Y:S01]  /*3980*/  ULEA UR6, UR34, UR40, 0x3 ;  /* 0x0000002822067291 */ /* 0x000fe2000f8e183f */
[----:B------:R-:W-:-:S05]  /*3990*/  IMAD.U32 R0, RZ, RZ, UR28 ;  /* 0x0000001cff007e24 */ /* 0x000fca000f8e00ff */
[----:B------:R-:W-:-:S04]  /*39a0*/  SHF.L.U32 R0, R0, 0x1f, RZ ;  /* 0x0000001f00007819 */ /* 0x000fc800000006ff */
[----:B------:R0:W1:Y:S01]  /*39b0*/  SYNCS.PHASECHK.TRANS64.TRYWAIT P1, [UR6+0x2d850], R0 ;  /* 0x02d85000ff0075a7 */ /* 0x0000620008020146 */
[----:B------:R-:W-:Y:S05]  /*39c0*/  @!P0 BRA `(.L_x_21) ;  /* 0x0000000000048947 */ /* 0x000fea0003800000 */
[----:B------:R-:W-:Y:S01]  /*39d0*/  BPT.TRAP 0x1 ;  /* 0x000000040000795c */ /* 0x000fe20000300000 */
.L_x_21:
[----:B-1----:R-:W-:Y:S05]  /*39e0*/  @P1 BRA `(.L_x_19) ;  /* 0x0000000000081947 */ /* 0x002fea0003800000 */
[----:B------:R-:W1:Y:S02]  /*39f0*/  SYNCS.PHASECHK.TRANS64.TRYWAIT P1, [UR6+0x2d850], R0 ;  /* 0x02d85000ff0075a7 */ /* 0x000e640008020146 */
[----:B-1----:R-:W-:Y:S05]  /*3a00*/  @!P1 BRA `(.L_x_22) ;  /* 0x0000006c00d89947 */ /* 0x002fea0003800000 */
.L_x_19:
[----:B------:R-:W-:Y:S01]  /*3a10*/  UIADD3 UR6, UR40, 0x400, URZ ;  /* 0x0000040028067890 */ /* 0x000fe2000fffe03f */
[----:B------:R-:W-:Y:S01]  /*3a20*/  WARPGROUP.ARRIVE ;  /* 0x00000000000079c5 */ /* 0x000fe20000000000 */
[----:B------:R-:W-:Y:S01]  /*3a30*/  UMOV UR29, 0x40000040 ;  /* 0x40000040001d7882 */ /* 0x000fe20000000000 */
[----:B------:R-:W-:Y:S01]  /*3a40*/  UMOV UR31, 0x80000020 ;  /* 0x80000020001f7882 */ /* 0x000fe20000000000 */
[----:B------:R-:W-:-:S03]  /*3a50*/  USHF.R.U32.HI UR6, URZ, 0x4, UR6 ;  /* 0x000000043f067899 */ /* 0x000fc60008011606 */
[----:B------:R-:W1:Y:S01]  /*3a60*/  S2R R8, SR_TID.X ;  /* 0x0000000000087919 */ /* 0x000e620000002100 */
[----:B------:R-:W-:-:S04]  /*3a70*/  ULOP3.LUT UR6, UR6, 0x3fff, URZ, 0xc0, !UPT ;  /* 0x00003fff06067892 */ /* 0x000fc8000f8ec03f */
[----:B------:R-:W-:Y:S02]  /*3a80*/  ULOP3.LUT UR7, UR6, 0x2000000, URZ, 0xfc, !UPT ;  /* 0x0200000006077892 */ /* 0x000fe4000f8efc3f */
[----:B------:R-:W-:Y:S02]  /*3a90*/  ULOP3.LUT UR6, UR37, 0x10000, URZ, 0xfc, !UPT ;  /* 0x0001000025067892 */ /* 0x000fe4000f8efc3f */
[----:B------:R-:W-:-:S05]  /*3aa0*/  UIMAD UR7, UR34, 0x600, UR7 ;  /* 0x00000600220778a4 */ /* 0x000fca000f8e0207 */
[----:B------:R-:W-:Y:S02]  /*3ab0*/  UMOV UR28, UR6 ;  /* 0x00000006001c7c82 */ /* 0x000fe40008000000 */
[----:B------:R-:W-:Y:S02]  /*3ac0*/  UMOV UR30, UR7 ;  /* 0x00000007001e7c82 */ /* 0x000fe40008000000 */
[----:B------:R-:W-:Y:S01]  /*3ad0*/  HGMMA.64x96x16.F32.BF16 R88, gdesc[UR28].tnspB, R88, gsb0 ;  /* 0x416000001c5879f0 */ /* 0x000fe20008001858 */
[----:B------:R-:W-:Y:S02]  /*3ae0*/  UIADD3 UR28, UR6, 0x2, URZ ;  /* 0x00000002061c7890 */ /* 0x000fe4000fffe03f */
[----:B------:R-:W-:Y:S01]  /*3af0*/  UIADD3 UR30, UR7, 0x40, URZ ;  /* 0x00000040071e7890 */ /* 0x000fe2000fffe03f */
[----:B------:R-:W-:Y:S01]  /*3b00*/  UMOV UR29, 0x40000040 ;  /* 0x40000040001d7882 */ /* 0x000fe20000000000 */
[----:B------:R-:W-:Y:S01]  /*3b10*/  UMOV UR31, 0x80000020 ;  /* 0x80000020001f7882 */ /* 0x000fe20000000000 */
[----:B-1----:R-:W-:-:S02]  /*3b20*/  SHF.R.U32.HI R3, RZ, 0x7, R8 ;  /* 0x00000007ff037819 */ /* 0x002fc40000011608 */
[----:B------:R-:W-:-:S03]  /*3b30*/  ISETP.GE.U32.AND P1, PT, R8, 0x180, PT ;  /* 0x000001800800780c */ /* 0x000fc60003f26070 */
[----:B0-----:R-:W-:-:S05]  /*3b40*/  VIADD R0, R3, 0x9 ;  /* 0x0000000903007836 */ /* 0x001fca0000000000 */
[----:B------:R-:W-:Y:S01]  /*3b50*/  SEL R0, R0, 0x9, !P1 ;  /* 0x0000000900007807 */ /* 0x000fe20004800000 */
[----:B------:R-:W-:Y:S02]  /*3b60*/  WARPGROUP.DEPBAR.LE gsb0, 0x0 ;  /* 0x00008000000079c5 */ /* 0x000fe40000010000 */
[----:B------:R-:W-:-:S06]  /*3b70*/  WARPGROUP.ARRIVE ;  /* 0x00000000000079c5 */ /* 0x000fcc0000000000 */
[----:B------:R-:W-:Y:S01]  /*3b80*/  HGMMA.64x96x16.F32.BF16 R88, gdesc[UR28].tnspB, R88, gsb0 ;  /* 0x416000001c5879f0 */ /* 0x000fe20008001858 */
[----:B------:R-:W-:Y:S02]  /*3b90*/  UIADD3 UR28, UR6, 0x4, URZ ;  /* 0x00000004061c7890 */ /* 0x000fe4000fffe03f */
[----:B------:R-:W-:Y:S01]  /*3ba0*/  UIADD3 UR30, UR7, 0x80, URZ ;  /* 0x00000080071e7890 */ /* 0x000fe2000fffe03f */
[----:B------:R-:W-:Y:S01]  /*3bb0*/  UMOV UR29, 0x40000040 ;  /* 0x40000040001d7882 */ /* 0x000fe20000000000 */
[----:B------:R-:W-:Y:S01]  /*3bc0*/  UMOV UR31, 0x80000020 ;  /* 0x80000020001f7882 */ /* 0x000fe20000000000 */
        /* <DEDUP_REMOVED lines=37> */
[----:B------:R-:W-:Y:S03]  /*3e20*/  HGMMA.64x96x16.F32.BF16 R88, gdesc[UR28].tnspB, R88, gsb0 ;  /* 0x416000001c5879f0 */ /* 0x000fe60008001858 */
[----:B------:R-:W-:Y:S02]  /*3e30*/  WARPGROUP.DEPBAR.LE gsb0, 0x0 ;  /* 0x00008000000079c5 */ /* 0x000fe40000010000 */
[----:B------:R0:W-:Y:S06]  /*3e40*/  BAR.ARV R0, 0x100 ;  /* 0x000400000000751d */ /* 0x0001ec0000002000 */
[----:B------:R-:W-:Y:S05]  /*3e50*/  @!P0 BRA `(.L_x_23) ;  /* 0x0000000000048947 */ /* 0x000fea0003800000 */
[----:B------:R-:W-:Y:S01]  /*3e60*/  BPT.TRAP 0x1 ;  /* 0x000000040000795c */ /* 0x000fe20000300000 */
.L_x_23:
[----:B0-----:R-:W-:Y:S01]  /*3e70*/  FMNMX.FTZ R0, R24, R7, !PT ;  /* 0x0000000718007209 */ /* 0x001fe20007810000 */
[----:B------:R-:W-:Y:S01]  /*3e80*/  ULEA UR6, UR44, UR40, 0x3 ;  /* 0x000000282c067291 */ /* 0x000fe2000f8e183f */
[----:B------:R-:W-:Y:S02]  /*3e90*/  FMNMX.FTZ R8, R26, R6, !PT ;  /* 0x000000061a087209 */ /* 0x000fe40007810000 */
[----:B------:R-:W-:Y:S01]  /*3ea0*/  FMNMX.FTZ R3, R25, R0, !PT ;  /* 0x0000000019037209 */ /* 0x000fe20007810000 */
[----:B------:R-:W-:Y:S01]  /*3eb0*/  UIADD3 UR6, UR6, 0x2d840, URZ ;  /* 0x0002d84006067890 */ /* 0x000fe2000fffe03f */
[----:B------:R-:W-:Y:S02]  /*3ec0*/  FMNMX.FTZ R9, R27, R8, !PT ;  /* 0x000000081b097209 */ /* 0x000fe40007810000 */
[----:B------:R-:W-:Y:S01]  /*3ed0*/  FMNMX.FTZ R0, R28, R3, !PT ;  /* 0x000000031c007209 */ /* 0x000fe20007810000 */
[----:B------:R-:W-:Y:S01]  /*3ee0*/  UPRMT UR6, UR41, 0x654, UR6 ;  /* 0x0000065429067896 */ /* 0x000fe20008000006 */
[----:B------:R-:W-:-:S02]  /*3ef0*/  FMNMX.FTZ R8, R30, R9, !PT ;  /* 0x000000091e087209 */ /* 0x000fc40007810000 */
[----:B------:R-:W-:Y:S02]  /*3f00*/  FMNMX.FTZ R3, R29, R0, !PT ;  /* 0x000000001d037209 */ /* 0x000fe40007810000 */
[----:B------:R-:W-:Y:S02]  /*3f10*/  FMNMX.FTZ R9, R31, R8, !PT ;  /* 0x000000081f097209 */ /* 0x000fe40007810000 */
[----:B------:R-:W-:Y:S02]  /*3f20*/  FMNMX.FTZ R0, R32, R3, !PT ;  /* 0x0000000320007209 */ /* 0x000fe40007810000 */
[----:B------:R-:W-:Y:S01]  /*3f30*/  FMNMX.FTZ R8, R34, R9, !PT ;  /* 0x0000000922087209 */ /* 0x000fe20007810000 */
[----:B------:R-:W-:Y:S01]  /*3f40*/  SYNCS.ARRIVE.TRANS64.RED.A1T0 RZ, [UR6], RZ ;  /* 0x000000ffffff79a7 */ /* 0x000fe20008100406 */
[----:B------:R-:W-:Y:S02]  /*3f50*/  FMNMX.FTZ R3, R33, R0, !PT ;  /* 0x0000000021037209 */ /* 0x000fe40007810000 */
[----:B------:R-:W-:-:S02]  /*3f60*/  FMNMX.FTZ R9, R35, R8, !PT ;  /* 0x0000000823097209 */ /* 0x000fc40007810000 */
[----:B------:R-:W-:Y:S02]  /*3f70*/  FMNMX.FTZ R0, R36, R3, !PT ;  /* 0x0000000324007209 */ /* 0x000fe40007810000 */
[----:B------:R-:W-:Y:S02]  /*3f80*/  FMNMX.FTZ R8, R38, R9, !PT ;  /* 0x0000000926087209 */ /* 0x000fe40007810000 */
[----:B------:R-:W-:Y:S02]  /*3f90*/  FMNMX.FTZ R3, R37, R0, !PT ;  /* 0x0000000025037209 */ /* 0x000fe40007810000 */
[----:B------:R-:W-:Y:S02]  /*3fa0*/  FMNMX.FTZ R9, R39, R8, !PT ;  /* 0x0000000827097209 */ /* 0x000fe40007810000 */
        /* <DEDUP_REMOVED lines=47> */
[----:B------:R-:W-:-:S03]  /*42a0*/  FMNMX.FTZ R8, R87, R8, !PT ;  /* 0x0000000857087209 */ /* 0x000fc60007810000 */
[----:B------:R-:W0:Y:S04]  /*42b0*/  SHFL.BFLY PT, R0, R9, 0x2, 0x1f ;  /* 0x0c401f0009007f89 */ /* 0x000e2800000e0000 */
[----:B------:R-:W1:Y:S01]  /*42c0*/  SHFL.BFLY PT, R3, R8, 0x2, 0x1f ;  /* 0x0c401f0008037f89 */ /* 0x000e6200000e0000 */
[----:B0-----:R-:W-:Y:S02]  /*42d0*/  FMNMX.FTZ R10, R9, R0, !PT ;  /* 0x00000000090a7209 */ /* 0x001fe40007810000 */
[----:B-1----:R-:W-:-:S03]  /*42e0*/  FMNMX.FTZ R11, R8, R3, !PT ;  /* 0x00000003080b7209 */ /* 0x002fc60007810000 */
[----:B------:R-:W0:Y:S04]  /*42f0*/  SHFL.BFLY PT, R3, R10, 0x1, 0x1f ;  /* 0x0c201f000a037f89 */ /* 0x000e2800000e0000 */
[----:B------:R-:W1:Y:S01]  /*4300*/  SHFL.BFLY PT, R12, R11, 0x1, 0x1f ;  /* 0x0c201f000b0c7f89 */ /* 0x000e6200000e0000 */
[----:B0-----:R-:W-:Y:S02]  /*4310*/  FMNMX.FTZ R0, R10, R3, !PT ;  /* 0x000000030a007209 */ /* 0x001fe40007810000 */
[----:B-1----:R-:W-:-:S03]  /*4320*/  FMNMX.FTZ R3, R11, R12, !PT ;  /* 0x0000000c0b037209 */ /* 0x002fc60007810000 */
[C---:B------:R-:W-:Y:S01]  /*4330*/  FMUL.FTZ R8, R0.reuse, UR33 ;  /* 0x0000002100087c20 */ /* 0x040fe20008410000 */
[----:B------:R-:W-:-:S03]  /*4340*/  FADD.FTZ R7, -R0, R7 ;  /* 0x0000000700077221 */ /* 0x000fc60000010100 */
[--C-:B------:R-:W-:Y:S01]  /*4350*/  FFMA.FTZ R9, R24, UR33, -R8.reuse ;  /* 0x0000002118097c23 */ /* 0x100fe20008010808 */
        /* <DEDUP_REMOVED lines=30> */
[----:B------:R-:W-:Y:S01]  /*4540*/  FFMA.FTZ R72, R85, UR33, -R8 ;  /* 0x0000002155487c23 */ /* 0x000fe20008010808 */
[C---:B------:R-:W-:Y:S01]  /*4550*/  FADD.FTZ R6, -R3.reuse, R6 ;  /* 0x0000000603067221 */ /* 0x040fe20000010100 */
[----:B------:R-:W-:Y:S01]  /*4560*/  FMUL.FTZ R8, R3, UR33 ;  /* 0x0000002103087c20 */ /* 0x000fe20008410000 */
[----:B------:R-:W-:Y:S01]  /*4570*/  FMUL.FTZ R7, R7, UR33 ;  /* 0x0000002107077c20 */ /* 0x000fe20008410000 */
[----:B------:R-:W-:Y:S01]  /*4580*/  MUFU.EX2 R9, R9 ;  /* 0x0000000900097308 */ /* 0x000fe20000000800 */
[----:B------:R-:W-:Y:S01]  /*4590*/  FMUL.FTZ R6, R6, UR33 ;  /* 0x0000002106067c20 */ /* 0x000fe20008410000 */
        /* <DEDUP_REMOVED lines=22> */
[----:B------:R-:W1:Y:S01]  /*4700*/  MUFU.EX2 R26, R26 ;  /* 0x0000001a001a7308 */ /* 0x000e620000000800 */
[----:B0-----:R-:W-:Y:S01]  /*4710*/  FFMA.FTZ R43, R7, R4, R9 ;  /* 0x00000004072b7223 */ /* 0x001fe20000010009 */
[--C-:B------:R-:W-:Y:S01]  /*4720*/  FFMA.FTZ R63, R67, UR33, -R8.reuse ;  /* 0x00000021433f7c23 */ /* 0x100fe20008010808 */
[--C-:B------:R-:W-:Y:S01]  /*4730*/  FFMA.FTZ R50, R70, UR33, -R8.reuse ;  /* 0x0000002146327c23 */ /* 0x100fe20008010808 */
[--C-:B------:R-:W-:Y:S01]  /*4740*/  FFMA.FTZ R62, R71, UR33, -R8.reuse ;  /* 0x00000021473e7c23 */ /* 0x100fe20008010808 */
[--C-:B------:R-:W-:Y:S01]  /*4750*/  FFMA.FTZ R59, R75, UR33, -R8.reuse ;  /* 0x000000214b3b7c23 */ /* 0x100fe20008010808 */
[--C-:B------:R-:W-:Y:S01]  /*4760*/  FFMA.FTZ R54, R78, UR33, -R8.reuse ;  /* 0x000000214e367c23 */ /* 0x100fe20008010808 */
[--C-:B------:R-:W-:Y:S01]  /*4770*/  FFMA.FTZ R58, R79, UR33, -R8.reuse ;  /* 0x000000214f3a7c23 */ /* 0x100fe20008010808 */
[----:B------:R-:W0:Y:S01]  /*4780*/  MUFU.EX2 R10, R10 ;  /* 0x0000000a000a7308 */ /* 0x000e220000000800 */
[----:B------:R-:W-:-:S07]  /*4790*/  FFMA.FTZ R70, R87, UR33, -R8 ;  /* 0x0000002157467c23 */ /* 0x000fce0008010808 */
[----:B------:R-:W2:Y:S01]  /*47a0*/  MUFU.EX2 R139, R139 ;  /* 0x0000008b008b7308 */ /* 0x000ea20000000800 */
[----:B-1----:R-:W-:-:S07]  /*47b0*/  FFMA.FTZ R4, R6, R5, R26 ;  /* 0x0000000506047223 */ /* 0x002fce000001001a */
[----:B------:R-:W1:Y:S01]  /*47c0*/  MUFU.EX2 R11, R11 ;  /* 0x0000000b000b7308 */ /* 0x000e620000000800 */
[----:B0-----:R-:W-:Y:S01]  /*47d0*/  FADD.FTZ R46, R10, R43 ;  /* 0x0000002b0a2e7221 */ /* 0x001fe20000010000 */
[--C-:B------:R-:W-:Y:S01]  /*47e0*/  FFMA.FTZ R43, R66, UR33, -R8.reuse ;  /* 0x00000021422b7c23 */ /* 0x100fe20008010808 */
[----:B------:R-:W-:-:S05]  /*47f0*/  FFMA.FTZ R66, R83, UR33, -R8 ;  /* 0x0000002153427c23 */ /* 0x000fca0008010808 */
[----:B------:R-:W0:Y:S01]  /*4800*/  MUFU.EX2 R27, R27 ;  /* 0x0000001b001b7308 */ /* 0x000e220000000800 */
[----:B--2---:R-:W-:-:S07]  /*4810*/  FADD.FTZ R4, R139, R4 ;  /* 0x000000048b047221 */ /* 0x004fce0000010000 */
[----:B------:R-:W2:Y:S01]  /*4820*/  MUFU.EX2 R12, R12 ;  /* 0x0000000c000c7308 */ /* 0x000ea20000000800 */
[----:B-1----:R-:W-:-:S07]  /*4830*/  FADD.FTZ R5, R11, R46 ;  /* 0x0000002e0b057221 */ /* 0x002fce0000010000 */
[----:B------:R-:W1:Y:S01]  /*4840*/  MUFU.EX2 R85, R85 ;  /* 0x0000005500557308 */ /* 0x000e620000000800 */
[----:B0-----:R-:W-:-:S07]  /*4850*/  FADD.FTZ R4, R27, R4 ;  /* 0x000000041b047221 */ /* 0x001fce0000010000 */
        /* <DEDUP_REMOVED lines=33> */
[----:B-1----:R-:W-:Y:S01]  /*4a70*/  FADD.FTZ R46, R28, R51 ;  /* 0x000000331c2e7221 */ /* 0x002fe20000010000 */
[----:B------:R-:W-:-:S06]  /*4a80*/  FFMA.FTZ R51, R74, UR33, -R8 ;  /* 0x000000214a337c23 */ /* 0x000fcc0008010808 */
        /* <DEDUP_REMOVED lines=80> */
[----:B0-----:R-:W-:-:S03]  /*4f90*/  FADD.FTZ R4, R72, R5 ;  /* 0x0000000548047221 */ /* 0x001fc60000010000 */
[----:B--2---:R-:W-:Y:S01]  /*4fa0*/  FADD.FTZ R5, R70, R71 ;  /* 0x0000004746057221 */ /* 0x004fe20000010000 */
[----:B------:R-:W-:Y:S06]  /*4fb0*/  @!P0 BRA `(.L_x_24) ;  /* 0x0000000000048947 */ /* 0x000fec0003800000 */
[----:B------:R-:W-:Y:S01]  /*4fc0*/  BPT.TRAP 0x1 ;  /* 0x000000040000795c */ /* 0x000fe20000300000 */
.L_x_24:
[----:B------:R-:W-:Y:S01]  /*4fd0*/  ULEA UR6, UR34, UR40, 0x3 ;  /* 0x0000002822067291 */ /* 0x000fe2000f8e183f */
[----:B------:R-:W-:Y:S01]  /*4fe0*/  F2FP.BF16.F32.PACK_AB R8, R10, R9 ;  /* 0x000000090a08723e */ /* 0x000fe200000010ff */
[----:B------:R-:W-:Y:S01]  /*4ff0*/  UMOV UR28, UR45 ;  /* 0x0000002d001c7c82 */ /* 0x000fe20008000000 */
[----:B------:R-:W-:Y:S01]  /*5000*/  F2FP.BF16.F32.PACK_AB R10, R12, R11 ;  /* 0x0000000b0c0a723e */ /* 0x000fe200000010ff */
[----:B------:R-:W-:Y:S01]  /*5010*/  UIADD3 UR6, UR6, 0x2d860, URZ ;  /* 0x0002d86006067890 */ /* 0x000fe2000fffe03f */
[----:B------:R-:W-:Y:S01]  /*5020*/  F2FP.BF16.F32.PACK_AB R12, R14, R13 ;  /* 0x0000000d0e0c723e */ /* 0x000fe200000010ff */
[----:B------:R-:W-:Y:S01]  /*5030*/  UMOV UR34, UR44 ;  /* 0x0000002c00227c82 */ /* 0x000fe20008000000 */
[----:B------:R-:W-:Y:S01]  /*5040*/  F2FP.BF16.F32.PACK_AB R9, R139, R26 ;  /* 0x0000001a8b09723e */ /* 0x000fe200000010ff */
[----:B------:R-:W-:Y:S01]  /*5050*/  UPRMT UR6, UR41, 0x654, UR6 ;  /* 0x0000065429067896 */ /* 0x000fe20008000006 */
[----:B------:R-:W-:Y:S01]  /*5060*/  F2FP.BF16.F32.PACK_AB R11, R85, R27 ;  /* 0x0000001b550b723e */ /* 0x000fe200000010ff */
[----:B------:R-:W-:Y:S01]  /*5070*/  FMUL.FTZ R88, R88, R7 ;  /* 0x0000000758587220 */ /* 0x000fe20000410000 */
[----:B------:R-:W-:Y:S01]  /*5080*/  F2FP.BF16.F32.PACK_AB R14, R20, R15 ;  /* 0x0000000f140e723e */ /* 0x000fe200000010ff */
[-C--:B------:R-:W-:Y:S01]  /*5090*/  FMUL.FTZ R89, R89, R7.reuse ;  /* 0x0000000759597220 */ /* 0x080fe20000410000 */
[----:B------:R-:W-:Y:S01]  /*50a0*/  F2FP.BF16.F32.PACK_AB R13, R84, R30 ;  /* 0x0000001e540d723e */ /* 0x000fe200000010ff */
[----:B------:R-:W-:Y:S01]  /*50b0*/  FMUL.FTZ R92, R92, R7 ;  /* 0x000000075c5c7220 */ /* 0x000fe20000410000 */
[----:B------:R-:W-:Y:S01]  /*50c0*/  F2FP.BF16.F32.PACK_AB R15, R44, R31 ;  /* 0x0000001f2c0f723e */ /* 0x000fe200000010ff */
[----:B------:R-:W-:Y:S01]  /*50d0*/  FMUL.FTZ R93, R93, R7 ;  /* 0x000000075d5d7220 */ /* 0x000fe20000410000 */
[----:B------:R-:W-:Y:S01]  /*50e0*/  SYNCS.ARRIVE.TRANS64.RED.A1T0 RZ, [UR6], RZ ;  /* 0x000000ffffff79a7 */ /* 0x000fe20008100406 */
[----:B------:R-:W-:Y:S01]  /*50f0*/  STSM.16.M88.4 [R2+0x21800], R8 ;  /* 0x0218000802007844 */ /* 0x000fe20000000200 */
[----:B------:R-:W-:Y:S01]  /*5100*/  F2FP.BF16.F32.PACK_AB R44, R24, R21 ;  /* 0x00000015182c723e */ /* 0x000fe200000010ff */
[----:B------:R-:W-:Y:S01]  /*5110*/  UIADD3 UR6, UR35, -0x1, URZ ;  /* 0xffffffff23067890 */ /* 0x000fe2000fffe03f */
[----:B------:R-:W-:Y:S01]  /*5120*/  F2FP.BF16.F32.PACK_AB R45, R81, R45 ;  /* 0x0000002d512d723e */ /* 0x000fe200000010ff */
[----:B------:R0:W-:Y:S01]  /*5130*/  STSM.16.M88.4 [R18], R12 ;  /* 0x0000000c12007844 */ /* 0x0001e20000000200 */
[----:B------:R-:W-:Y:S01]  /*5140*/  F2FP.BF16.F32.PACK_AB R46, R28, R25 ;  /* 0x000000191c2e723e */ /* 0x000fe200000010ff */
[-C--:B------:R-:W-:Y:S01]  /*5150*/  FMUL.FTZ R96, R96, R7.reuse ;  /* 0x0000000760607220 */ /* 0x080fe20000410000 */
[----:B------:R-:W-:Y:S01]  /*5160*/  F2FP.BF16.F32.PACK_AB R47, R47, R34 ;  /* 0x000000222f2f723e */ /* 0x000fe200000010ff */
[----:B------:R-:W-:Y:S01]  /*5170*/  FMUL.FTZ R97, R97, R7 ;  /* 0x0000000761617220 */ /* 0x000fe20000410000 */
[----:B------:R-:W-:Y:S01]  /*5180*/  F2FP.BF16.F32.PACK_AB R24, R32, R29 ;  /* 0x0000001d2018723e */ /* 0x000fe200000010ff */
[----:B------:R-:W-:Y:S01]  /*5190*/  FMUL.FTZ R100, R100, R7 ;  /* 0x0000000764647220 */ /* 0x000fe20000410000 */
        /* <DEDUP_REMOVED lines=14> */
[----:B0-----:R-:W-:Y:S01]  /*5280*/  F2FP.BF16.F32.PACK_AB R14, R64, R61 ;  /* 0x0000003d400e723e */ /* 0x001fe200000010ff */
[----:B------:R-:W-:Y:S01]  /*5290*/  FMUL.FTZ R112, R112, R7 ;  /* 0x0000000770707220 */ /* 0x000fe20000410000 */
[----:B------:R-:W-:Y:S01]  /*52a0*/  F2FP.BF16.F32.PACK_AB R8, R52, R49 ;  /* 0x000000313408723e */ /* 0x000fe200000010ff */
[----:B------:R1:W-:Y:S01]  /*52b0*/  STSM.16.M88.4 [R2+0x27800], R28 ;  /* 0x0278001c02007844 */ /* 0x0003e20000000200 */
        /* <DEDUP_REMOVED lines=17> */
[----:B------:R1:W-:Y:S01]  /*53d0*/  STSM.16.M88.4 [R17+0x6000], R12 ;  /* 0x0060000c11007844 */ /* 0x0003e20000000200 */
[----:B------:R-:W-:Y:S01]  /*53e0*/  F2FP.BF16.F32.PACK_AB R67, R70, R67 ;  /* 0x000000434643723e */ /* 0x000fe200000010ff */
[-C--:B------:R-:W-:Y:S01]  /*53f0*/  FMUL.FTZ R128, R128, R7.reuse ;  /* 0x0000000780807220 */ /* 0x080fe20000410000 */
[----:B------:R-:W-:Y:S01]  /*5400*/  ISETP.LT.AND P1, PT, RZ, UR35, PT ;  /* 0x00000023ff007c0c */ /* 0x000fe2000bf21270 */
[----:B------:R-:W-:Y:S01]  /*5410*/  UMOV UR35, UR6 ;  /* 0x0000000600237c82 */ /* 0x000fe20008000000 */
[-C--:B------:R-:W-:Y:S01]  /*5420*/  FMUL.FTZ R129, R129, R7.reuse ;  /* 0x0000000781817220 */ /* 0x080fe20000410000 */
[----:B------:R1:W-:Y:S01]  /*5430*/  STSM.16.M88.4 [R16+0x6000], R64 ;  /* 0x0060004010007844 */ /* 0x0003e20000000200 */
[-C--:B------:R-:W-:Y:S01]  /*5440*/  FMUL.FTZ R132, R132, R7.reuse ;  /* 0x0000000784847220 */ /* 0x080fe20000410000 */
[----:B------:R-:W-:Y:S01]  /*5450*/  FMUL.FTZ R133, R133, R7 ;  /* 0x0000000785857220 */ /* 0x000fe20000410000 */
[-C--:B------:R-:W-:Y:S01]  /*5460*/  FMUL.FTZ R90, R90, R6.reuse ;  /* 0x000000065a5a7220 */ /* 0x080fe20000410000 */
[----:B------:R-:W-:Y:S01]  /*5470*/  @!PT LDS RZ, [RZ] ;  /* 0x00000000fffff984 */ /* 0x000fe20000000800 */
[----:B------:R-:W-:Y:S01]  /*5480*/  @!PT LDS RZ, [RZ] ;  /* 0x00000000fffff984 */ /* 0x000fe20000000800 */
[----:B------:R-:W-:Y:S01]  /*5490*/  @!PT LDS RZ, [RZ] ;  /* 0x00000000fffff984 */ /* 0x000fe20000000800 */
[----:B------:R-:W-:Y:S01]  /*54a0*/  @!PT LDS RZ, [RZ] ;  /* 0x00000000fffff984 */ /* 0x000fe20000000800 */
[----:B------:R0:W-:Y:S06]  /*54b0*/  MEMBAR.ALL.CTA ;  /* 0x0000000000007992 */ /* 0x0001ec0000008000 */
[----:B0-----:R-:W0:Y:S01]  /*54c0*/  FENCE.VIEW.ASYNC.S ;  /* 0x00000000000073c6 */ /* 0x001e220000000000 */
[-C--:B------:R-:W-:Y:S01]  /*54d0*/  FMUL.FTZ R91, R91, R6.reuse ;  /* 0x000000065b5b7220 */ /* 0x080fe20000410000 */
        /* <DEDUP_REMOVED lines=21> */
[----:B------:R-:W-:Y:S01]  /*5630*/  FMUL.FTZ R135, R135, R6 ;  /* 0x0000000687877220 */ /* 0x000fe20000410000 */
[----:B------:R-:W-:-:S02]  /*5640*/  IMAD.MOV.U32 R6, RZ, RZ, R3 ;  /* 0x000000ffff067224 */ /* 0x000fc400078e0003 */
[----:B------:R-:W-:Y:S01]  /*5650*/  IMAD.MOV.U32 R7, RZ, RZ, R0 ;  /* 0x000000ffff077224 */ /* 0x000fe200078e0000 */
[----:B0-----:R-:W-:Y:S01]  /*5660*/  NOP ;  /* 0x0000000000007918 */ /* 0x001fe20000000000 */
[----:B-1----:R-:W-:Y:S05]  /*5670*/  @P1 BRA `(.L_x_25) ;  /* 0xffffffdc00d41947 */ /* 0x002fea000383ffff */
.L_x_14:
[----:B------:R-:W-:Y:S06]  /*5680*/  BAR.ARV 0x8, 0x200 ;  /* 0x0208000000007b1d */ /* 0x000fec0000002000 */
[----:B------:R-:W-:Y:S05]  /*5690*/  @!P0 BRA `(.L_x_26) ;  /* 0x0000000000048947 */ /* 0x000fea0003800000 */
[----:B------:R-:W-:Y:S01]  /*56a0*/  BPT.TRAP 0x1 ;  /* 0x000000040000795c */ /* 0x000fe20000300000 */
.L_x_26:
[----:B------:R-:W-:Y:S01]  /*56b0*/  ULEA UR8, UR44, UR40, 0x3 ;  /* 0x000000282c087291 */ /* 0x000fe2000f8e183f */
[----:B------:R-:W-:-:S05]  /*56c0*/  IMAD.U32 R6, RZ, RZ, UR45 ;  /* 0x0000002dff067e24 */ /* 0x000fca000f8e00ff */
[----:B------:R-:W-:-:S04]  /*56d0*/  SHF.L.U32 R6, R6, 0x1f, RZ ;  /* 0x0000001f06067819 */ /* 0x000fc800000006ff */
[----:B------:R1:W2:Y:S01]  /*56e0*/  SYNCS.PHASECHK.TRANS64.TRYWAIT P1, [UR8+0x2d850], R6 ;  /* 0x02d85006ff0075a7 */ /* 0x0002a20008020148 */
[----:B------:R-:W-:Y:S05]  /*56f0*/  @!P0 BRA `(.L_x_27) ;  /* 0x0000000000048947 */ /* 0x000fea0003800000 */
[----:B------:R-:W-:Y:S01]  /*5700*/  BPT.TRAP 0x1 ;  /* 0x000000040000795c */ /* 0x000fe20000300000 */
.L_x_27:
[----:B--2---:R-:W-:Y:S05]  /*5710*/  @P1 BRA `(.L_x_28) ;  /* 0x0000000000081947 */ /* 0x004fea0003800000 */
[----:B------:R-:W2:Y:S02]  /*5720*/  SYNCS.PHASECHK.TRANS64.TRYWAIT P1, [UR8+0x2d850], R6 ;  /* 0x02d85006ff0075a7 */ /* 0x000ea40008020148 */
[----:B--2---:R-:W-:Y:S05]  /*5730*/  @!P1 BRA `(.L_x_29) ;  /* 0x0000005000a49947 */ /* 0x004fea0003800000 */
.L_x_28:
[----:B------:R-:W-:Y:S01]  /*5740*/  UIADD3 UR4, UR40, 0x400, URZ ;  /* 0x0000040028047890 */ /* 0x000fe2000fffe03f */
[----:B------:R-:W-:Y:S01]  /*5750*/  WARPGROUP.ARRIVE ;  /* 0x00000000000079c5 */ /* 0x000fe20000000000 */
[----:B------:R-:W-:Y:S01]  /*5760*/  ULOP3.LUT UR37, UR37, 0x10000, URZ, 0xfc, !UPT ;  /* 0x0001000025257892 */ /* 0x000fe2000f8efc3f */
[----:B--2---:R-:W2:Y:S01]  /*5770*/  SHFL.BFLY PT, R7, R4, 0x2, 0x1f ;  /* 0x0c401f0004077f89 */ /* 0x004ea200000e0000 */
[----:B------:R-:W-:Y:S01]  /*5780*/  USHF.R.U32.HI UR4, URZ, 0x4, UR4 ;  /* 0x000000043f047899 */ /* 0x000fe20008011604 */
[----:B------:R-:W-:Y:S01]  /*5790*/  IMAD.MOV.U32 R55, RZ, RZ, RZ ;  /* 0x000000ffff377224 */ /* 0x000fe200078e00ff */
[----:B------:R-:W-:Y:S01]  /*57a0*/  UMOV UR5, 0x40000040 ;  /* 0x4000004000057882 */ /* 0x000fe20000000000 */
[----:B------:R-:W-:Y:S01]  /*57b0*/  UMOV UR7, 0x80000020 ;  /* 0x8000002000077882 */ /* 0x000fe20000000000 */
[----:B------:R-:W-:Y:S01]  /*57c0*/  ULOP3.LUT UR4, UR4, 0x3fff, URZ, 0xc0, !UPT ;  /* 0x00003fff04047892 */ /* 0x000fe2000f8ec03f */
[----:B-1----:R-:W0:Y:S01]  /*57d0*/  SHFL.BFLY PT, R6, R5, 0x2, 0x1f ;  /* 0x0c401f0005067f89 */ /* 0x002e2200000e0000 */
[----:B------:R-:W-:-:S02]  /*57e0*/  IMAD.MOV.U32 R33, RZ, RZ, -0x800000 ;  /* 0xff800000ff217424 */ /* 0x000fc400078e00ff */
[----:B------:R-:W-:Y:S01]  /*57f0*/  ULOP3.LUT UR4, UR4, 0x2000000, URZ, 0xfc, !UPT ;  /* 0x0200000004047892 */ /* 0x000fe2000f8efc3f */
[----:B------:R-:W-:-:S03]  /*5800*/  IMAD.MOV.U32 R32, RZ, RZ, -0x800000 ;  /* 0xff800000ff207424 */ /* 0x000fc600078e00ff */
[----:B------:R-:W-:-:S03]  /*5810*/  UIMAD UR9, UR44, 0x600, UR4 ;  /* 0x000006002c0978a4 */ /* 0x000fc6000f8e0204 */
[----:B------:R-:W-:-:S04]  /*5820*/  UMOV UR4, UR37 ;  /* 0x0000002500047c82 */ /* 0x000fc80008000000 */
[----:B------:R-:W-:Y:S02]  /*5830*/  UMOV UR6, UR9 ;  /* 0x0000000900067c82 */ /* 0x000fe40008000000 */
[----:B------:R-:W-:Y:S01]  /*5840*/  HGMMA.64x96x16.F32.BF16 R88, gdesc[UR4].tnspB, R88, gsb0 ;  /* 0x41600000045879f0 */ /* 0x000fe20008001858 */
[----:B------:R-:W-:Y:S01]  /*5850*/  UIADD3 UR4, UR37, 0x2, URZ ;  /* 0x0000000225047890 */ /* 0x000fe2000fffe03f */
[----:B--2---:R-:W-:Y:S01]  /*5860*/  FADD.FTZ R7, R7, R4 ;  /* 0x0000000407077221 */ /* 0x004fe20000010000 */
[----:B------:R-:W-:Y:S01]  /*5870*/  UIADD3 UR6, UR9, 0x40, URZ ;  /* 0x0000004009067890 */ /* 0x000fe2000fffe03f */
[----:B------:R-:W-:Y:S01]  /*5880*/  UMOV UR5, 0x40000040 ;  /* 0x4000004000057882 */ /* 0x000fe20000000000 */
[----:B------:R-:W-:Y:S01]  /*5890*/  UMOV UR7, 0x80000020 ;  /* 0x8000002000077882 */ /* 0x000fe20000000000 */
[----:B0-----:R-:W-:Y:S01]  /*58a0*/  FADD.FTZ R8, R6, R5 ;  /* 0x0000000506087221 */ /* 0x001fe20000010000 */
[----:B------:R-:W-:Y:S01]  /*58b0*/  IMAD.U32 R5, RZ, RZ, UR33 ;  /* 0x00000021ff057e24 */ /* 0x000fe2000f8e00ff */
[----:B------:R-:W0:Y:S04]  /*58c0*/  SHFL.BFLY PT, R6, R7, 0x1, 0x1f ;  /* 0x0c201f0007067f89 */ /* 0x000e2800000e0000 */
[----:B------:R-:W1:Y:S01]  /*58d0*/  SHFL.BFLY PT, R9, R8, 0x1, 0x1f ;  /* 0x0c201f0008097f89 */ /* 0x000e6200000e0000 */
[----:B0-----:R-:W-:Y:S01]  /*58e0*/  FADD.FTZ R10, R7, R6 ;  /* 0x00000006070a7221 */ /* 0x001fe20000010000 */
[----:B------:R-:W-:-:S02]  /*58f0*/  IMAD.U32 R7, RZ, RZ, UR33 ;  /* 0x00000021ff077e24 */ /* 0x000fc4000f8e00ff */
[----:B-1----:R-:W-:Y:S02]  /*5900*/  FADD.FTZ R11, R8, R9 ;  /* 0x00000009080b7221 */ /* 0x002fe40000010000 */
[----:B------:R-:W-:Y:S01]  /*5910*/  FSETP.NE.FTZ.AND P1, PT, R10, RZ, PT ;  /* 0x000000ff0a00720b */ /* 0x000fe20003f35000 */
[----:B------:R-:W-:Y:S02]  /*5920*/  IMAD.MOV.U32 R9, RZ, RZ, RZ ;  /* 0x000000ffff097224 */ /* 0x000fe400078e00ff */
[----:B------:R-:W-:-:S10]  /*5930*/  FSETP.NE.FTZ.AND P2, PT, R11, RZ, PT ;  /* 0x000000ff0b00720b */ /* 0x000fd40003f55000 */
[----:B------:R-:W0:Y:S01]  /*5940*/  @P1 MUFU.LG2 R4, R10 ;  /* 0x0000000a00041308 */ /* 0x000e220000000c00 */
[----:B------:R-:W-:Y:S02]  /*5950*/  @P1 FMUL.FTZ R5, R5, 0.69314718246459960938 ;  /* 0x3f31721805051820 */ /* 0x000fe40000410000 */
[----:B------:R-:W-:-:S05]  /*5960*/  @P2 FMUL.FTZ R7, R7, 0.69314718246459960938 ;  /* 0x3f31721807072820 */ /* 0x000fca0000410000 */
[----:B------:R-:W1:Y:S08]  /*5970*/  @P2 MUFU.LG2 R6, R11 ;  /* 0x0000000b00062308 */ /* 0x000e700000000c00 */
[----:B------:R2:W3:Y:S01]  /*5980*/  @P1 MUFU.RCP R55, R10 ;  /* 0x0000000a00371308 */ /* 0x0004e20000001000 */
[----:B0-----:R-:W-:-:S04]  /*5990*/  @P1 FMUL.FTZ R4, R4, 0.69314718246459960938 ;  /* 0x3f31721804041820 */ /* 0x001fc80000410000 */
[----:B------:R-:W-:-:S03]  /*59a0*/  @P1 FFMA.FTZ R33, R5, R0, R4 ;  /* 0x0000000005211223 */ /* 0x000fc60000010004 */
[----:B------:R2:W0:Y:S01]  /*59b0*/  @P2 MUFU.RCP R9, R11 ;  /* 0x0000000b00092308 */ /* 0x0004220000001000 */
[----:B-1----:R-:W-:-:S04]  /*59c0*/  @P2 FMUL.FTZ R6, R6, 0.69314718246459960938 ;  /* 0x3f31721806062820 */ /* 0x002fc80000410000 */
[----:B------:R-:W-:Y:S01]  /*59d0*/  @P2 FFMA.FTZ R32, R7, R3, R6 ;  /* 0x0000000307202223 */ /* 0x000fe20000010006 */
        /* <DEDUP_REMOVED lines=46> */
[----:B0-23--:R-:W-:Y:S05]  /*5cc0*/  @!P0 BRA `(.L_x_30) ;  /* 0x0000000000048947 */ /* 0x00dfea0003800000 */
[----:B------:R-:W-:Y:S01]  /*5cd0*/  BPT.TRAP 0x1 ;  /* 0x000000040000795c */ /* 0x000fe20000300000 */
.L_x_30:
[----:B------:R-:W0:Y:S01]  /*5ce0*/  S2UR UR6, SR_SWINHI ;  /* 0x00000000000679c3 */ /* 0x000e220000002f00 */
[----:B------:R-:W-:Y:S01]  /*5cf0*/  LEA R11, R138, R22, 0x5 ;  /* 0x000000168a0b7211 */ /* 0x000fe200078e28ff */
[----:B------:R-:W-:Y:S01]  /*5d00*/  FMUL.FTZ R6, R93, R55 ;  /* 0x000000375d067220 */ /* 0x000fe20000410000 */
[----:B------:R-:W-:Y:S01]  /*5d10*/  IMAD R61, RZ, RZ, -UR43 ;  /* 0x8000002bff3d7e24 */ /* 0x000fe2000f8e02ff */
[----:B------:R-:W-:Y:S01]  /*5d20*/  ULDC UR7, c[0x0][0xc44] ;  /* 0x0003110000077ab9 */ /* 0x000fe20000000800 */
[----:B------:R-:W-:Y:S01]  /*5d30*/  UIADD3 UR8, UR8, 0x2d860, URZ ;  /* 0x0002d86008087890 */ /* 0x000fe2000fffe03f */
[-C--:B------:R-:W-:Y:S01]  /*5d40*/  FMUL.FTZ R62, R95, R9.reuse ;  /* 0x000000095f3e7220 */ /* 0x080fe20000410000 */
[----:B------:R-:W-:Y:S01]  /*5d50*/  ULDC.64 UR10, c[0x0][0xb90] ;  /* 0x0002e400000a7ab9 */ /* 0x000fe20000000a00 */
[----:B------:R-:W1:Y:S01]  /*5d60*/  LDC R60, c[0x0][0xbe8] ;  /* 0x0002fa00ff3c7b82 */ /* 0x000e620000000800 */
[----:B------:R-:W-:Y:S01]  /*5d70*/  UPRMT UR8, UR41, 0x654, UR8 ;  /* 0x0000065429087896 */ /* 0x000fe20008000008 */
[-C--:B------:R-:W-:Y:S01]  /*5d80*/  FMUL.FTZ R82, R91, R9.reuse ;  /* 0x000000095b527220 */ /* 0x080fe20000410000 */
[-C--:B------:R-:W-:Y:S01]  /*5d90*/  FMUL.FTZ R87, R90, R9.reuse ;  /* 0x000000095a577220 */ /* 0x080fe20000410000 */
[-C--:B------:R-:W-:Y:S01]  /*5da0*/  FMUL.FTZ R85, R94, R9.reuse ;  /* 0x000000095e557220 */ /* 0x080fe20000410000 */
[-C--:B------:R-:W-:Y:S01]  /*5db0*/  FMUL.FTZ R78, R99, R9.reuse ;  /* 0x00000009634e7220 */ /* 0x080fe20000410000 */
[-C--:B------:R-:W-:Y:S01]  /*5dc0*/  FMUL.FTZ R83, R98, R9.reuse ;  /* 0x0000000962537220 */ /* 0x080fe20000410000 */
[-C--:B------:R-:W-:Y:S01]  /*5dd0*/  FMUL.FTZ R80, R103, R9.reuse ;  /* 0x0000000967507220 */ /* 0x080fe20000410000 */
[----:B------:R-:W2:Y:S01]  /*5de0*/  LDC R26, c[0x0][0xc38] ;  /* 0x00030e00ff1a7b82 */ /* 0x000ea20000000800 */
[-C--:B------:R-:W-:Y:S01]  /*5df0*/  FMUL.FTZ R81, R102, R9.reuse ;  /* 0x0000000966517220 */ /* 0x080fe20000410000 */
[-C--:B------:R-:W-:Y:S01]  /*5e00*/  FMUL.FTZ R70, R107, R9.reuse ;  /* 0x000000096b467220 */ /* 0x080fe20000410000 */
[-C--:B------:R-:W-:Y:S01]  /*5e10*/  FMUL.FTZ R79, R106, R9.reuse ;  /* 0x000000096a4f7220 */ /* 0x080fe20000410000 */
[-C--:B------:R-:W-:Y:S01]  /*5e20*/  FMUL.FTZ R71, R111, R9.reuse ;  /* 0x000000096f477220 */ /* 0x080fe20000410000 */
[-C--:B------:R-:W-:Y:S01]  /*5e30*/  FMUL.FTZ R76, R110, R9.reuse ;  /* 0x000000096e4c7220 */ /* 0x080fe20000410000 */
[-C--:B------:R-:W-:Y:S01]  /*5e40*/  FMUL.FTZ R68, R115, R9.reuse ;  /* 0x0000000973447220 */ /* 0x080fe20000410000 */
[-C--:B------:R-:W-:Y:S01]  /*5e50*/  FMUL.FTZ R77, R114, R9.reuse ;  /* 0x00000009724d7220 */ /* 0x080fe20000410000 */
[----:B------:R-:W-:Y:S01]  /*5e60*/  UMOV UR4, UR40 ;  /* 0x0000002800047c82 */ /* 0x000fe20008000000 */
[----:B0-----:R-:W-:Y:S01]  /*5e70*/  UMOV UR5, UR6 ;  /* 0x0000000600057c82 */ /* 0x001fe20008000000 */
[----:B------:R-:W-:Y:S01]  /*5e80*/  FMUL.FTZ R69, R119, R9 ;  /* 0x0000000977457220 */ /* 0x000fe20000410000 */
[----:B------:R-:W-:Y:S01]  /*5e90*/  IMAD.U32 R38, RZ, RZ, UR4 ;  /* 0x00000004ff267e24 */ /* 0x000fe2000f8e00ff */
[----:B------:R-:W-:Y:S01]  /*5ea0*/  UIADD3 UR4, -UR38, URZ, URZ ;  /* 0x0000003f26047290 */ /* 0x000fe2000fffe13f */
[----:B------:R-:W-:-:S02]  /*5eb0*/  IMAD.U32 R39, RZ, RZ, UR5 ;  /* 0x00000005ff277e24 */ /* 0x000fc4000f8e00ff */
[-C--:B------:R-:W-:Y:S01]  /*5ec0*/  FMUL.FTZ R74, R118, R9.reuse ;  /* 0x00000009764a7220 */ /* 0x080fe20000410000 */
[----:B------:R-:W-:Y:S01]  /*5ed0*/  FMUL.FTZ R66, R123, R9 ;  /* 0x000000097b427220 */ /* 0x000fe20000410000 */
[----:B------:R-:W-:Y:S01]  /*5ee0*/  UIMAD UR7, UR7, UR4, UR43 ;  /* 0x00000004070772a4 */ /* 0x000fe2000f8e022b */
[----:B------:R-:W-:-:S04]  /*5ef0*/  IMAD.WIDE R4, R144, 0x2, R38 ;  /* 0x0000000290047825 */ /* 0x000fc800078e0226 */
[-C--:B------:R-:W-:Y:S01]  /*5f00*/  FMUL.FTZ R75, R122, R9.reuse ;  /* 0x000000097a4b7220 */ /* 0x080fe20000410000 */
[----:B------:R-:W-:Y:S01]  /*5f10*/  FMUL.FTZ R67, R127, R9 ;  /* 0x000000097f437220 */ /* 0x000fe20000410000 */
[----:B------:R-:W-:Y:S01]  /*5f20*/  USHF.R.S32.HI UR12, URZ, 0x1f, UR7 ;  /* 0x0000001f3f0c7899 */ /* 0x000fe20008011407 */
[----:B------:R-:W-:Y:S01]  /*5f30*/  IMAD.WIDE R38, R11, 0x2, R38 ;  /* 0x000000020b267825 */ /* 0x000fe200078e0226 */
[----:B------:R-:W-:-:S03]  /*5f40*/  IADD3 R31, P1, R4, 0x6000, RZ ;  /* 0x00006000041f7810 */ /* 0x000fc60007f3e0ff */
[----:B------:R-:W-:Y:S01]  /*5f50*/  FMUL.FTZ R72, R126, R9 ;  /* 0x000000097e487220 */ /* 0x000fe20000410000 */
[----:B------:R-:W-:Y:S01]  /*5f60*/  IADD3 R27, P3, R4, 0x3000, RZ ;  /* 0x00003000041b7810 */ /* 0x000fe20007f7e0ff */
[----:B--2---:R-:W-:Y:S01]  /*5f70*/  IMAD R61, R26, R61, UR36 ;  /* 0x000000241a3d7e24 */ /* 0x004fe2000f8e023d */
[----:B------:R-:W-:Y:S01]  /*5f80*/  IADD3 R25, P0, R4, 0x6020, RZ ;  /* 0x0000602004197810 */ /* 0x000fe20007f1e0ff */
[----:B------:R-:W-:Y:S01]  /*5f90*/  IMAD.X R11, RZ, RZ, R5, P1 ;  /* 0x000000ffff0b7224 */ /* 0x000fe200008e0605 */
[----:B-1----:R-:W-:Y:S01]  /*5fa0*/  ISETP.NE.AND P1, PT, R60, 0x1, PT ;  /* 0x000000013c00780c */ /* 0x002fe20003f25270 */
[----:B------:R-:W-:Y:S01]  /*5fb0*/  UIMAD UR6, UR12, UR10, URZ ;  /* 0x0000000a0c0672a4 */ /* 0x000fe2000f8e023f */
[----:B------:R-:W-:Y:S01]  /*5fc0*/  LOP3.LUT R14, R27, 0x180, RZ, 0xc0, !PT ;  /* 0x000001801b0e7812 */ /* 0x000fe200078ec0ff */
[----:B------:R-:W-:Y:S01]  /*5fd0*/  IMAD R95, R61, 0xc0, R143 ;  /* 0x000000c03d5f7824 */ /* 0x000fe200078e028f */
[----:B------:R-:W-:Y:S01]  /*5fe0*/  LOP3.LUT R24, R25, 0x180, RZ, 0xc0, !PT ;  /* 0x0000018019187812 */ /* 0x000fe200078ec0ff */
[-C--:B------:R-:W-:Y:S01]  /*5ff0*/  FMUL.FTZ R64, R131, R9.reuse ;  /* 0x0000000983407220 */ /* 0x080fe20000410000 */
[----:B------:R-:W-:Y:S01]  /*6000*/  SHF.R.U64 R14, R14, 0x3, RZ ;  /* 0x000000030e0e7819 */ /* 0x000fe200000012ff */
[-C--:B------:R-:W-:Y:S01]  /*6010*/  FMUL.FTZ R73, R130, R9.reuse ;  /* 0x0000000982497220 */ /* 0x080fe20000410000 */
[-C--:B------:R-:W-:Y:S01]  /*6020*/  FMUL.FTZ R65, R135, R9.reuse ;  /* 0x0000000987417220 */ /* 0x080fe20000410000 */
[----:B------:R-:W-:Y:S01]  /*6030*/  FMUL.FTZ R134, R134, R9 ;  /* 0x0000000986867220 */ /* 0x000fe20000410000 */
[----:B------:R-:W-:Y:S01]  /*6040*/  LOP3.LUT R14, R14, R27, RZ, 0x3c, !PT ;  /* 0x0000001b0e0e7212 */ /* 0x000fe200078e3cff */
[----:B------:R-:W-:Y:S01]  /*6050*/  UIMAD.WIDE.U32 UR4, UR7, UR10, URZ ;  /* 0x0000000a070472a5 */ /* 0x000fe2000f8e003f */
[----:B------:R-:W0:Y:S01]  /*6060*/  LDC.64 R26, c[0x0][0xb98] ;  /* 0x0002e600ff1a7b82 */ /* 0x000e220000000a00 */
[----:B------:R-:W-:Y:S01]  /*6070*/  SHF.R.U64 R24, R24, 0x3, RZ ;  /* 0x0000000318187819 */ /* 0x000fe200000012ff */
[----:B------:R-:W-:Y:S01]  /*6080*/  UIMAD UR6, UR7, UR11, UR6 ;  /* 0x0000000b070672a4 */ /* 0x000fe2000f8e0206 */
[----:B------:R-:W-:Y:S01]  /*6090*/  LOP3.LUT R9, R4, 0x180, RZ, 0xc0, !PT ;  /* 0x0000018004097812 */ /* 0x000fe200078ec0ff */
[----:B------:R-:W-:Y:S01]  /*60a0*/  FMUL.FTZ R7, R89, R55 ;  /* 0x0000003759077220 */ /* 0x000fe20000410000 */
[----:B------:R-:W-:Y:S01]  /*60b0*/  LOP3.LUT R24, R24, R25, RZ, 0x3c, !PT ;  /* 0x0000001918187212 */ /* 0x000fe200078e3cff */
[-C--:B------:R-:W-:Y:S01]  /*60c0*/  FMUL.FTZ R63, R92, R55.reuse ;  /* 0x000000375c3f7220 */ /* 0x080fe20000410000 */
[----:B------:R-:W-:Y:S01]  /*60d0*/  SHF.R.U64 R9, R9, 0x3, RZ ;  /* 0x0000000309097819 */ /* 0x000fe200000012ff */
[----:B------:R-:W1:Y:S01]  /*60e0*/  @P1 LDC R84, c[0x0][0xbec] ;  /* 0x0002fb00ff541b82 */ /* 0x000e620000000800 */
[----:B------:R-:W-:Y:S01]  /*60f0*/  IMAD.X R25, RZ, RZ, R5, P0 ;  /* 0x000000ffff197224 */ /* 0x000fe200000e0605 */
[----:B------:R-:W-:Y:S01]  /*6100*/  UIADD3 UR6, UR5, UR6, URZ ;  /* 0x0000000605067290 */ /* 0x000fe2000fffe03f */
[----:B------:R-:W-:Y:S01]  /*6110*/  IMAD.MOV.U32 R89, RZ, RZ, R95 ;  /* 0x000000ffff597224 */ /* 0x000fe200078e005f */
[----:B------:R-:W-:Y:S01]  /*6120*/  IADD3 R37, P0, R38, 0x1800, RZ ;  /* 0x0000180026257810 */ /* 0x000fe20007f1e0ff */
[----:B------:R-:W-:Y:S01]  /*6130*/  FMUL.FTZ R28, R88, R55 ;  /* 0x00000037581c7220 */ /* 0x000fe20000410000 */
[C---:B------:R-:W-:Y:S01]  /*6140*/  IADD3 R29, P2, R4.reuse, 0x3020, RZ ;  /* 0x00003020041d7810 */ /* 0x040fe20007f5e0ff */
[----:B------:R-:W-:Y:S01]  /*6150*/  USHF.R.S32.HI UR10, URZ, 0x1f, UR38 ;  /* 0x0000001f3f0a7899 */ /* 0x000fe20008011426 */
[----:B------:R-:W2:Y:S01]  /*6160*/  @P1 LDC R93, c[0x0][0xbf0] ;  /* 0x0002fc00ff5d1b82 */ /* 0x000ea20000000800 */
[----:B------:R-:W-:Y:S01]  /*6170*/  IADD3 R21, P4, R4, 0x20, RZ ;  /* 0x0000002004157810 */ /* 0x000fe20007f9e0ff */
[----:B------:R-:W-:Y:S01]  /*6180*/  IMAD.U32 R41, RZ, RZ, UR5 ;  /* 0x00000005ff297e24 */ /* 0x000fe2000f8e00ff */
[----:B------:R-:W-:Y:S01]  /*6190*/  LOP3.LUT R4, R9, R4, RZ, 0x3c, !PT ;  /* 0x0000000409047212 */ /* 0x000fe200078e3cff */
[----:B------:R-:W-:Y:S01]  /*61a0*/  IMAD.U32 R40, RZ, RZ, UR4 ;  /* 0x00000004ff287e24 */ /* 0x000fe2000f8e00ff */
[----:B------:R-:W-:Y:S01]  /*61b0*/  LOP3.LUT R36, R37, 0x180, RZ, 0xc0, !PT ;  /* 0x0000018025247812 */ /* 0x000fe200078ec0ff */
[----:B------:R-:W-:Y:S01]  /*61c0*/  IMAD.U32 R41, RZ, RZ, UR6 ;  /* 0x00000006ff297e24 */ /* 0x000fe2000f8e00ff */
[----:B------:R-:W-:Y:S01]  /*61d0*/  IADD3 R91, P5, R38, 0x7800, RZ ;  /* 0x00007800265b7810 */ /* 0x000fe20007fbe0ff */
[----:B------:R-:W-:Y:S01]  /*61e0*/  SYNCS.ARRIVE.TRANS64.RED.A1T0 RZ, [UR8], RZ ;  /* 0x000000ffffff79a7 */ /* 0x000fe20008100408 */
[----:B------:R-:W-:Y:S01]  /*61f0*/  F2FP.BF16.F32.PACK_AB R6, R6, R63 ;  /* 0x0000003f0606723e */ /* 0x000fe200000010ff */
[----:B0-----:R-:W-:Y:S01]  /*6200*/  IMAD.WIDE.U32 R40, R26, UR38, R40 ;  /* 0x000000261a287c25 */ /* 0x001fe2000f8e0028 */
[----:B------:R-:W-:Y:S01]  /*6210*/  LOP3.LUT R10, R31, 0x180, RZ, 0xc0, !PT ;  /* 0x000001801f0a7812 */ /* 0x000fe200078ec0ff */
[----:B------:R-:W-:Y:S01]  /*6220*/  ULDC.64 UR4, c[0x0][0xb88] ;  /* 0x0002e20000047ab9 */ /* 0x000fe20000000a00 */
[----:B------:R-:W-:Y:S01]  /*6230*/  MOV R86, R4 ;  /* 0x0000000400567202 */ /* 0x000fe20000000f00 */
[--C-:B------:R-:W-:Y:S01]  /*6240*/  IMAD.X R15, RZ, RZ, R5.reuse, P3 ;  /* 0x000000ffff0f7224 */ /* 0x100fe200018e0605 */
[----:B------:R-:W-:Y:S01]  /*6250*/  F2FP.BF16.F32.PACK_AB R4, R7, R28 ;  /* 0x0000001c0704723e */ /* 0x000fe200000010ff */
[----:B-1----:R-:W-:Y:S01]  /*6260*/  @P1 IMAD.HI.U32 R84, R95, R84, RZ ;  /* 0x000000545f541227 */ /* 0x002fe200078e00ff */
[----:B------:R-:W-:Y:S01]  /*6270*/  SHF.R.U64 R36, R36, 0x3, RZ ;  /* 0x0000000324247819 */ /* 0x000fe200000012ff */
[----:B------:R-:W-:Y:S01]  /*6280*/  ULDC UR6, c[0x0][0xa88] ;  /* 0x0002a20000067ab9 */ /* 0x000fe20000000800 */
[----:B------:R-:W-:Y:S01]  /*6290*/  F2FP.BF16.F32.PACK_AB R7, R62, R85 ;  /* 0x000000553e07723e */ /* 0x000fe200000010ff */
[----:B------:R-:W-:Y:S01]  /*62a0*/  IMAD R62, R26, UR10, RZ ;  /* 0x0000000a1a3e7c24 */ /* 0x000fe2000f8e02ff */
[----:B------:R-:W-:Y:S01]  /*62b0*/  SHF.R.U64 R10, R10, 0x3, RZ ;  /* 0x000000030a0a7819 */ /* 0x000fe200000012ff */
[--C-:B------:R-:W-:Y:S01]  /*62c0*/  IMAD.X R13, RZ, RZ, R5.reuse, P2 ;  /* 0x000000ffff0d7224 */ /* 0x100fe200010e0605 */
[----:B------:R-:W-:Y:S01]  /*62d0*/  LOP3.LUT R8, R29, 0x180, RZ, 0xc0, !PT ;  /* 0x000001801d087812 */ /* 0x000fe200078ec0ff */
[----:B------:R-:W-:Y:S01]  /*62e0*/  IMAD R27, R27, UR38, R62 ;  /* 0x000000261b1b7c24 */ /* 0x000fe2000f8e023e */
[----:B--2---:R-:W-:Y:S01]  /*62f0*/  @P1 SHF.R.U32.HI R89, RZ, R93, R84 ;  /* 0x0000005dff591219 */ /* 0x004fe20000011654 */
[----:B------:R-:W-:Y:S01]  /*6300*/  IMAD.X R9, RZ, RZ, R5, P4 ;  /* 0x000000ffff097224 */ /* 0x000fe200020e0605 */
[----:B------:R-:W-:Y:S01]  /*6310*/  LOP3.LUT R84, R91, 0x180, RZ, 0xc0, !PT ;  /* 0x000001805b547812 */ /* 0x000fe200078ec0ff */
[----:B------:R-:W-:Y:S01]  /*6320*/  IMAD R62, R60, UR6, RZ ;  /* 0x000000063c3e7c24 */ /* 0x000fe2000f8e02ff */
[----:B------:R-:W-:Y:S01]  /*6330*/  LOP3.LUT R36, R36, R37, RZ, 0x3c, !PT ;  /* 0x0000002524247212 */ /* 0x000fe200078e3cff */
[----:B------:R-:W-:Y:S01]  /*6340*/  IMAD.MOV R63, RZ, RZ, -R89 ;  /* 0x000000ffff3f7224 */ /* 0x000fe200078e0a59 */
[----:B------:R-:W-:Y:S01]  /*6350*/  SHF.R.U64 R28, R84, 0x3, RZ ;  /* 0x00000003541c7819 */ /* 0x000fe200000012ff */
[----:B------:R-:W-:Y:S01]  /*6360*/  IMAD.X R37, RZ, RZ, R39, P0 ;  /* 0x000000ffff257224 */ /* 0x000fe200000e0627 */
[----:B------:R-:W-:Y:S01]  /*6370*/  LOP3.LUT R10, R10, R31, RZ, 0x3c, !PT ;  /* 0x0000001f0a0a7212 */ /* 0x000fe200078e3cff */
[----:B------:R-:W-:Y:S01]  /*6380*/  IMAD R63, R60, R63, R95 ;  /* 0x0000003f3c3f7224 */ /* 0x000fe200078e025f */
[----:B------:R-:W-:Y:S01]  /*6390*/  MOV R84, R24 ;  /* 0x0000001800547202 */ /* 0x000fe20000000f00 */
[-C--:B------:R-:W-:Y:S01]  /*63a0*/  FMUL.FTZ R0, R97, R55.reuse ;  /* 0x0000003761007220 */ /* 0x080fe20000410000 */
[----:B------:R-:W-:Y:S01]  /*63b0*/  IADD3 R31, P3, R38, 0x4800, RZ ;  /* 0x00004800261f7810 */ /* 0x000fe20007f7e0ff */
[-C--:B------:R-:W-:Y:S01]  /*63c0*/  FMUL.FTZ R51, R96, R55.reuse ;  /* 0x0000003760337220 */ /* 0x080fe20000410000 */
[----:B------:R-:W-:Y:S01]  /*63d0*/  SHF.R.S32.HI R25, RZ, 0x1f, R89 ;  /* 0x0000001fff197819 */ /* 0x000fe20000011459 */
[-C--:B------:R-:W-:Y:S01]  /*63e0*/  FMUL.FTZ R48, R101, R55.reuse ;  /* 0x0000003765307220 */ /* 0x080fe20000410000 */
[----:B------:R-:W-:Y:S01]  /*63f0*/  IADD3 R24, P0, R89, R40, RZ ;  /* 0x0000002859187210 */ /* 0x000fe20007f1e0ff */
[-C--:B------:R-:W-:Y:S01]  /*6400*/  FMUL.FTZ R53, R100, R55.reuse ;  /* 0x0000003764357220 */ /* 0x080fe20000410000 */
[----:B------:R-:W-:Y:S01]  /*6410*/  SHF.R.S32.HI R26, RZ, 0x1f, R63 ;  /* 0x0000001fff1a7819 */ /* 0x000fe2000001143f */
[-C--:B------:R-:W-:Y:S01]  /*6420*/  FMUL.FTZ R49, R105, R55.reuse ;  /* 0x0000003769317220 */ /* 0x080fe20000410000 */
[----:B------:R-:W-:Y:S01]  /*6430*/  SHF.R.U64 R8, R8, 0x3, RZ ;  /* 0x0000000308087819 */ /* 0x000fe200000012ff */
[----:B------:R-:W-:Y:S01]  /*6440*/  FMUL.FTZ R50, R104, R55 ;  /* 0x0000003768327220 */ /* 0x000fe20000410000 */
[----:B------:R-:W-:Y:S01]  /*6450*/  IADD3 R35, P2, R38, 0x3000, RZ ;  /* 0x0000300026237810 */ /* 0x000fe20007f5e0ff */
[----:B------:R-:W-:Y:S01]  /*6460*/  IMAD R26, R26, UR4, RZ ;  /* 0x000000041a1a7c24 */ /* 0x000fe2000f8e02ff */
[----:B------:R-:W-:Y:S01]  /*6470*/  F2FP.BF16.F32.PACK_AB R5, R82, R87 ;  /* 0x000000575205723e */ /* 0x000fe200000010ff */
[----:B------:R-:W-:Y:S01]  /*6480*/  BAR.SYNC.DEFER_BLOCKING 0x1, 0x180 ;  /* 0x0046000000007b1d */ /* 0x000fe20000010000 */
[----:B------:R-:W-:Y:S01]  /*6490*/  LOP3.LUT R30, R31, 0x180, RZ, 0xc0, !PT ;  /* 0x000001801f1e7812 */ /* 0x000fe200078ec0ff */
[----:B------:R-:W-:Y:S01]  /*64a0*/  FMUL.FTZ R46, R109, R55 ;  /* 0x000000376d2e7220 */ /* 0x000fe20000410000 */
[----:B------:R-:W-:Y:S01]  /*64b0*/  IADD3.X R25, R25, R41, R27, P0, !PT ;  /* 0x0000002919197210 */ /* 0x000fe200007fe41b */
[----:B------:R-:W-:Y:S01]  /*64c0*/  FMUL.FTZ R59, R108, R55 ;  /* 0x000000376c3b7220 */ /* 0x000fe20000410000 */
[----:B------:R-:W-:Y:S01]  /*64d0*/  LOP3.LUT R12, R8, R29, RZ, 0x3c, !PT ;  /* 0x0000001d080c7212 */ /* 0x000fe200078e3cff */
[----:B------:R-:W-:Y:S01]  /*64e0*/  FMUL.FTZ R47, R113, R55 ;  /* 0x00000037712f7220 */ /* 0x000fe20000410000 */
[----:B------:R-:W-:Y:S01]  /*64f0*/  LOP3.LUT R8, R21, 0x180, RZ, 0xc0, !PT ;  /* 0x0000018015087812 */ /* 0x000fe200078ec0ff */
[----:B------:R-:W-:Y:S01]  /*6500*/  IMAD.WIDE.U32 R24, R63, UR4, R24 ;  /* 0x000000043f187c25 */ /* 0x000fe2000f8e0018 */
[----:B------:R-:W-:-:S03]  /*6510*/  LOP3.LUT R34, R35, 0x180, RZ, 0xc0, !PT ;  /* 0x0000018023227812 */ /* 0x000fc600078ec0ff */
[-C--:B------:R-:W-:Y:S01]  /*6520*/  FMUL.FTZ R58, R112, R55.reuse ;  /* 0x00000037703a7220 */ /* 0x080fe20000410000 */
[----:B------:R-:W-:Y:S01]  /*6530*/  SHF.R.U64 R30, R30, 0x3, RZ ;  /* 0x000000031e1e7819 */ /* 0x000fe200000012ff */
[----:B------:R-:W-:Y:S01]  /*6540*/  FMUL.FTZ R44, R117, R55 ;  /* 0x00000037752c7220 */ /* 0x000fe20000410000 */
[----:B------:R-:W-:Y:S01]  /*6550*/  MOV R85, R10 ;  /* 0x0000000a00557202 */ /* 0x000fe20000000f00 */
[----:B------:R-:W-:Y:S01]  /*6560*/  IMAD R11, R61, 0xc0, R142 ;  /* 0x000000c03d0b7824 */ /* 0x000fe200078e028e */
[----:B------:R-:W-:Y:S01]  /*6570*/  SHF.R.U64 R8, R8, 0x3, RZ ;  /* 0x0000000308087819 */ /* 0x000fe200000012ff */
[-C--:B------:R-:W-:Y:S01]  /*6580*/  FMUL.FTZ R57, R116, R55.reuse ;  /* 0x0000003774397220 */ /* 0x080fe20000410000 */
[----:B------:R-:W-:Y:S01]  /*6590*/  SHF.R.U64 R34, R34, 0x3, RZ ;  /* 0x0000000322227819 */ /* 0x000fe200000012ff */
[----:B------:R-:W-:Y:S01]  /*65a0*/  FMUL.FTZ R3, R125, R55 ;  /* 0x000000377d037220 */ /* 0x000fe20000410000 */
[----:B------:R-:W-:Y:S01]  /*65b0*/  LOP3.LUT R30, R30, R31, RZ, 0x3c, !PT ;  /* 0x0000001f1e1e7212 */ /* 0x000fe200078e3cff */
[--C-:B------:R-:W-:Y:S01]  /*65c0*/  IMAD.X R31, RZ, RZ, R39.reuse, P3 ;  /* 0x000000ffff1f7224 */ /* 0x100fe200018e0627 */
[----:B------:R-:W-:Y:S01]  /*65d0*/  LOP3.LUT P0, RZ, R140, 0x3, RZ, 0xc0, !PT ;  /* 0x000000038cff7812 */ /* 0x000fe2000780c0ff */
[----:B------:R-:W-:Y:S01]  /*65e0*/  FMUL.FTZ R54, R124, R55 ;  /* 0x000000377c367220 */ /* 0x000fe20000410000 */
[----:B------:R-:W-:Y:S01]  /*65f0*/  LOP3.LUT R8, R8, R21, RZ, 0x3c, !PT ;  /* 0x0000001508087212 */ /* 0x000fe200078e3cff */
[----:B------:R0:W-:Y:S01]  /*6600*/  STSM.16.M88.4 [R86], R4 ;  /* 0x0000000456007844 */ /* 0x0001e20000000200 */
[----:B------:R-:W-:Y:S01]  /*6610*/  LOP3.LUT R34, R34, R35, RZ, 0x3c, !PT ;  /* 0x0000002322227212 */ /* 0x000fe200078e3cff */
[----:B------:R-:W-:Y:S01]  /*6620*/  IMAD.X R35, RZ, RZ, R39, P2 ;  /* 0x000000ffff237224 */ /* 0x000fe200010e0627 */
[----:B------:R-:W-:Y:S01]  /*6630*/  ISETP.GE.OR P2, PT, R11, R62, P0 ;  /* 0x0000003e0b00720c */ /* 0x000fe20000746670 */
[----:B------:R-:W-:Y:S01]  /*6640*/  FMUL.FTZ R45, R121, R55 ;  /* 0x00000037792d7220 */ /* 0x000fe20000410000 */
[----:B------:R-:W-:Y:S01]  /*6650*/  MOV R87, R14 ;  /* 0x0000000e00577202 */ /* 0x000fe20000000f00 */
[----:B------:R-:W-:Y:S01]  /*6660*/  FMUL.FTZ R56, R120, R55 ;  /* 0x0000003778387220 */ /* 0x000fe20000410000 */
[----:B------:R-:W-:Y:S01]  /*6670*/  F2FP.BF16.F32.PACK_AB R10, R46, R59 ;  /* 0x0000003b2e0a723e */ /* 0x000fe200000010ff */
[----:B------:R-:W-:Y:S01]  /*6680*/  FMUL.FTZ R43, R129, R55 ;  /* 0x00000037812b7220 */ /* 0x000fe20000410000 */
[----:B------:R-:W-:Y:S01]  /*6690*/  F2FP.BF16.F32.PACK_AB R14, R44, R57 ;  /* 0x000000392c0e723e */ /* 0x000fe200000010ff */
[-C--:B------:R-:W-:Y:S01]  /*66a0*/  FMUL.FTZ R52, R128, R55.reuse ;  /* 0x0000003780347220 */ /* 0x080fe20000410000 */
[----:B------:R-:W-:Y:S01]  /*66b0*/  F2FP.BF16.F32.PACK_AB R15, R69, R74 ;  /* 0x0000004a450f723e */ /* 0x000fe200000010ff */
[-C--:B------:R-:W-:Y:S01]  /*66c0*/  FMUL.FTZ R42, R133, R55.reuse ;  /* 0x00000037852a7220 */ /* 0x080fe20000410000 */
[----:B------:R-:W-:Y:S01]  /*66d0*/  FMUL.FTZ R55, R132, R55 ;  /* 0x0000003784377220 */ /* 0x000fe20000410000 */
[----:B------:R-:W-:Y:S01]  /*66e0*/  F2FP.BF16.F32.PACK_AB R41, R64, R73 ;  /* 0x000000494029723e */ /* 0x000fe200000010ff */
[----:B------:R-:W-:Y:S01]  /*66f0*/  ULDC.64 UR8, c[0x0][0xae8] ;  /* 0x0002ba0000087ab9 */ /* 0x000fe20000000a00 */
[----:B0-----:R-:W-:Y:S01]  /*6700*/  IMAD R7, R63, UR5, R26 ;  /* 0x000000053f077c24 */ /* 0x001fe2000f8e021a */
[----:B------:R-:W-:Y:S01]  /*6710*/  ULDC.64 UR4, c[0x0][0xb50] ;  /* 0x0002d40000047ab9 */ /* 0x000fe20000000a00 */
[----:B------:R-:W-:Y:S01]  /*6720*/  VIADD R5, R11, 0x8 ;  /* 0x000000080b057836 */ /* 0x000fe20000000000 */
[C---:B------:R-:W-:Y:S01]  /*6730*/  LEA R26, P3, R24.reuse, UR4, 0x2 ;  /* 0x00000004181a7c11 */ /* 0x040fe2000f8610ff */
[----:B------:R-:W-:Y:S01]  /*6740*/  IMAD.IADD R7, R25, 0x1, R7 ;  /* 0x0000000119077824 */ /* 0x000fe200078e0207 */
[----:B------:R-:W-:Y:S01]  /*6750*/  MOV R63, R8 ;  /* 0x00000008003f7202 */ /* 0x000fe20000000f00 */
[----:B------:R-:W-:Y:S01]  /*6760*/  IMAD.X R29, RZ, RZ, R39, P5 ;  /* 0x000000ffff1d7224 */ /* 0x000fe200028e0627 */
[----:B------:R-:W-:Y:S01]  /*6770*/  ISETP.GE.OR P0, PT, R5, R62, P0 ;  /* 0x0000003e0500720c */ /* 0x000fe20000706670 */
[----:B------:R-:W-:Y:S01]  /*6780*/  SHFL.IDX PT, R82, R26, 0x1, 0x1c1f ;  /* 0x003c1f001a527f89 */ /* 0x000fe200000e0000 */
[----:B------:R-:W-:-:S02]  /*6790*/  LEA.HI.X R27, R24, UR5, R7, 0x2, P3 ;  /* 0x00000005181b7c11 */ /* 0x000fc400098f1407 */
[----:B------:R-:W-:Y:S02]  /*67a0*/  F2FP.BF16.F32.PACK_AB R4, R0, R51 ;  /* 0x000000330004723e */ /* 0x000fe400000010ff */
[----:B------:R-:W-:Y:S02]  /*67b0*/  F2FP.BF16.F32.PACK_AB R5, R78, R83 ;  /* 0x000000534e05723e */ /* 0x000fe400000010ff */
[----:B------:R-:W-:Y:S01]  /*67c0*/  F2FP.BF16.F32.PACK_AB R6, R48, R53 ;  /* 0x000000353006723e */ /* 0x000fe200000010ff */
[----:B------:R-:W-:Y:S01]  /*67d0*/  SHFL.IDX PT, R83, R27, 0x1, 0x1c1f ;  /* 0x003c1f001b537f89 */ /* 0x000fe200000e0000 */
[----:B------:R-:W-:Y:S02]  /*67e0*/  F2FP.BF16.F32.PACK_AB R7, R80, R81 ;  /* 0x000000515007723e */ /* 0x000fe400000010ff */
[----:B------:R-:W-:Y:S01]  /*67f0*/  MOV R86, R12 ;  /* 0x0000000c00567202 */ /* 0x000fe20000000f00 */
[----:B------:R0:W-:Y:S01]  /*6800*/  SHFL.IDX PT, R80, R26, RZ, 0x1c1f ;  /* 0x001c1fff1a507589 */ /* 0x0001e200000e0000 */
[----:B------:R-:W-:-:S02]  /*6810*/  F2FP.BF16.F32.PACK_AB R8, R49, R50 ;  /* 0x000000323108723e */ /* 0x000fc400000010ff */
[----:B------:R-:W-:Y:S01]  /*6820*/  F2FP.BF16.F32.PACK_AB R9, R70, R79 ;  /* 0x0000004f4609723e */ /* 0x000fe200000010ff */
[----:B------:R-:W-:Y:S01]  /*6830*/  STSM.16.M88.4 [R63], R4 ;  /* 0x000000043f007844 */ /* 0x000fe20000000200 */
[----:B------:R-:W-:Y:S02]  /*6840*/  F2FP.BF16.F32.PACK_AB R11, R71, R76 ;  /* 0x0000004c470b723e */ /* 0x000fe400000010ff */
[----:B------:R-:W-:Y:S01]  /*6850*/  F2FP.BF16.F32.PACK_AB R12, R47, R58 ;  /* 0x0000003a2f0c723e */ /* 0x000fe200000010ff */
[----:B------:R1:W2:Y:S01]  /*6860*/  SHFL.IDX PT, R81, R27, RZ, 0x1c1f ;  /* 0x001c1fff1b517589 */ /* 0x0002a200000e0000 */
[----:B------:R-:W-:Y:S02]  /*6870*/  F2FP.BF16.F32.PACK_AB R13, R68, R77 ;  /* 0x0000004d440d723e */ /* 0x000fe400000010ff */
[----:B0-----:R-:W-:Y:S01]  /*6880*/  F2FP.BF16.F32.PACK_AB R26, R3, R54 ;  /* 0x00000036031a723e */ /* 0x001fe200000010ff */
[----:B------:R-:W-:Y:S01]  /*6890*/  STSM.16.M88.4 [R87], R8 ;  /* 0x0000000857007844 */ /* 0x000fe20000000200 */
[----:B------:R-:W0:Y:S01]  /*68a0*/  @P1 LDC R3, c[0x0][0xbec] ;  /* 0x0002fb00ff031b82 */ /* 0x000e220000000800 */
[----:B------:R-:W-:-:S02]  /*68b0*/  F2FP.BF16.F32.PACK_AB R24, R45, R56 ;  /* 0x000000382d18723e */ /* 0x000fc400000010ff */
[----:B------:R3:W-:Y:S01]  /*68c0*/  STSM.16.M88.4 [R86], R12 ;  /* 0x0000000c56007844 */ /* 0x0007e20000000200 */
[----:B------:R-:W-:Y:S02]  /*68d0*/  F2FP.BF16.F32.PACK_AB R25, R66, R75 ;  /* 0x0000004b4219723e */ /* 0x000fe400000010ff */
[----:B-1----:R-:W-:Y:S02]  /*68e0*/  F2FP.BF16.F32.PACK_AB R27, R67, R72 ;  /* 0x00000048431b723e */ /* 0x002fe400000010ff */
[----:B------:R-:W-:Y:S02]  /*68f0*/  F2FP.BF16.F32.PACK_AB R40, R43, R52 ;  /* 0x000000342b28723e */ /* 0x000fe400000010ff */
[----:B------:R-:W-:Y:S01]  /*6900*/  F2FP.BF16.F32.PACK_AB R42, R42, R55 ;  /* 0x000000372a2a723e */ /* 0x000fe200000010ff */
[----:B------:R1:W-:Y:S01]  /*6910*/  STSM.16.M88.4 [R85], R24 ;  /* 0x0000001855007844 */ /* 0x0003e20000000200 */
[----:B------:R-:W-:Y:S01]  /*6920*/  F2FP.BF16.F32.PACK_AB R43, R65, R134 ;  /* 0x00000086412b723e */ /* 0x000fe200000010ff */
[----:B------:R-:W-:Y:S01]  /*6930*/  IMAD R0, R137, 0x60, R138 ;  /* 0x0000006089007824 */ /* 0x000fe200078e028a */
[----:B------:R-:W-:-:S02]  /*6940*/  IADD3 R21, P4, R38, 0x6000, RZ ;  /* 0x0000600026157810 */ /* 0x000fc40007f9e0ff */
[----:B------:R-:W-:Y:S01]  /*6950*/  LOP3.LUT R28, R28, R91, RZ, 0x3c, !PT ;  /* 0x0000005b1c1c7212 */ /* 0x000fe200078e3cff */
[----:B------:R4:W-:Y:S01]  /*6960*/  STSM.16.M88.4 [R84], R40 ;  /* 0x0000002854007844 */ /* 0x0009e20000000200 */
[----:B------:R-:W-:Y:S01]  /*6970*/  LOP3.LUT R20, R21, 0x180, RZ, 0xc0, !PT ;  /* 0x0000018015147812 */ /* 0x000fe200078ec0ff */
[----:B---3--:R-:W3:Y:S08]  /*6980*/  @P1 LDC R13, c[0x0][0xbf0] ;  /* 0x0002fc00ff0d1b82 */ /* 0x008ef00000000800 */
[----:B------:R-:W-:Y:S01]  /*6990*/  BAR.SYNC.DEFER_BLOCKING 0x1, 0x180 ;  /* 0x0046000000007b1d */ /* 0x000fe20000010000 */
[----:B------:R-:W-:Y:S01]  /*69a0*/  UIMAD UR6, UR12, UR8, URZ ;  /* 0x000000080c0672a4 */ /* 0x000fe2000f8e023f */
[----:B------:R-:W-:-:S06]  /*69b0*/  SHF.R.U64 R20, R20, 0x3, RZ ;  /* 0x0000000314147819 */ /* 0x000fcc00000012ff */
[----:B------:R-:W4:Y:S01]  /*69c0*/  LDC.64 R14, c[0x0][0xae0] ;  /* 0x0002b800ff0e7b82 */ /* 0x000f220000000a00 */
[----:B-1----:R-:W-:Y:S01]  /*69d0*/  IMAD R24, R61, 0xc0, R0 ;  /* 0x000000c03d187824 */ /* 0x002fe200078e0200 */
[----:B------:R-:W-:Y:S01]  /*69e0*/  UIMAD.WIDE.U32 UR4, UR7, UR8, URZ ;  /* 0x00000008070472a5 */ /* 0x000fe2000f8e003f */
[----:B------:R-:W-:Y:S01]  /*69f0*/  LOP3.LUT R20, R20, R21, RZ, 0x3c, !PT ;  /* 0x0000001514147212 */ /* 0x000fe200078e3cff */
[----:B------:R-:W-:Y:S01]  /*6a00*/  UIMAD UR6, UR7, UR9, UR6 ;  /* 0x00000009070672a4 */ /* 0x000fe2000f8e0206 */
[----:B0-----:R-:W-:Y:S01]  /*6a10*/  @P1 IMAD.HI.U32 R0, R24, R3, RZ ;  /* 0x0000000318001227 */ /* 0x001fe200078e00ff */
[----:B------:R-:W-:Y:S01]  /*6a20*/  LOP3.LUT R21, R38, 0x180, RZ, 0xc0, !PT ;  /* 0x0000018026157812 */ /* 0x000fe200078ec0ff */
[----:B------:R-:W-:Y:S01]  /*6a30*/  ULDC.64 UR8, c[0x0][0xaf0] ;  /* 0x0002bc0000087ab9 */ /* 0x000fe20000000a00 */
[----:B------:R-:W-:Y:S01]  /*6a40*/  UIADD3 UR5, UR5, UR6, URZ ;  /* 0x0000000605057290 */ /* 0x000fe2000fffe03f */
[----:B------:R-:W-:Y:S01]  /*6a50*/  IMAD.MOV.U32 R12, RZ, RZ, R24 ;  /* 0x000000ffff0c7224 */ /* 0x000fe200078e0018 */
[----:B------:R-:W-:Y:S01]  /*6a60*/  UIMAD UR6, UR10, UR8, URZ ;  /* 0x000000080a0672a4 */ /* 0x000fe2000f8e023f */
[----:B------:R-:W-:-:S02]  /*6a70*/  SHF.R.U64 R21, R21, 0x3, RZ ;  /* 0x0000000315157819 */ /* 0x000fc400000012ff */
[----:B---3--:R-:W-:Y:S01]  /*6a80*/  @P1 SHF.R.U32.HI R12, RZ, R13, R0 ;  /* 0x0000000dff0c1219 */ /* 0x008fe20000011600 */
[----:B------:R-:W-:Y:S01]  /*6a90*/  UIMAD UR6, UR38, UR9, UR6 ;  /* 0x00000009260672a4 */ /* 0x000fe2000f8e0206 */
[----:B------:R-:W-:Y:S01]  /*6aa0*/  LOP3.LUT R38, R21, R38, RZ, 0x3c, !PT ;  /* 0x0000002615267212 */ /* 0x000fe200078e3cff */
[----:B--2---:R0:W-:Y:S01]  /*6ab0*/  @!P2 ST.E desc[UR48][R80.64], R33 ;  /* 0x000000215000a985 */ /* 0x0041e2000c101930 */
[--C-:B------:R-:W-:Y:S01]  /*6ac0*/  SHF.R.S32.HI R3, RZ, 0x1f, R12.reuse ;  /* 0x0000001fff037819 */ /* 0x100fe2000001140c */
[----:B------:R-:W-:Y:S01]  /*6ad0*/  UIMAD.WIDE.U32 UR38, UR38, UR8, UR4 ;  /* 0x00000008262672a5 */ /* 0x000fe2000f8e0004 */
[----:B------:R-:W-:Y:S01]  /*6ae0*/  IMAD.MOV R13, RZ, RZ, -R12 ;  /* 0x000000ffff0d7224 */ /* 0x000fe200078e0a0c */
[----:B------:R-:W-:Y:S01]  /*6af0*/  IADD3.X R21, RZ, R39, RZ, P4, !PT ;  /* 0x00000027ff157210 */ /* 0x000fe200027fe4ff */
[----:B------:R0:W-:Y:S01]  /*6b00*/  @!P0 ST.E desc[UR48][R82.64], R32 ;  /* 0x0000002052008985 */ /* 0x0001e2000c101930 */
[----:B----4-:R-:W-:Y:S01]  /*6b10*/  IMAD R0, R3, R14, RZ ;  /* 0x0000000e03007224 */ /* 0x010fe200078e02ff */
[----:B------:R-:W-:Y:S01]  /*6b20*/  UIADD3 UR39, UR39, UR6, URZ ;  /* 0x0000000627277290 */ /* 0x000fe2000fffe03f */
[----:B------:R-:W-:Y:S01]  /*6b30*/  IMAD R3, R60, R13, R24 ;  /* 0x0000000d3c037224 */ /* 0x000fe200078e0218 */
[----:B------:R0:W5:Y:S01]  /*6b40*/  LD.E.128 R48, desc[UR48][R38.64] ;  /* 0x0000003026307980 */ /* 0x000162000c101d00 */
[----:B------:R-:W-:Y:S01]  /*6b50*/  IMAD R15, R12, R15, R0 ;  /* 0x0000000f0c0f7224 */ /* 0x000fe200078e0200 */
[----:B------:R-:W-:Y:S01]  /*6b60*/  ULDC.64 UR4, c[0x0][0xad8] ;  /* 0x0002b60000047ab9 */ /* 0x000fe20000000a00 */
[----:B------:R-:W-:Y:S01]  /*6b70*/  IMAD R61, R61, 0xc0, R138 ;  /* 0x000000c03d3d7824 */ /* 0x000fe200078e028a */
[----:B------:R0:W5:Y:S01]  /*6b80*/  LD.E.128 R44, desc[UR48][R36.64] ;  /* 0x00000030242c7980 */ /* 0x000162000c101d00 */
[----:B------:R-:W-:-:S03]  /*6b90*/  SHF.R.S32.HI R0, RZ, 0x1f, R3 ;  /* 0x0000001fff007819 */ /* 0x000fc60000011403 */
[----:B------:R0:W5:Y:S01]  /*6ba0*/  LD.E.128 R52, desc[UR48][R34.64] ;  /* 0x0000003022347980 */ /* 0x000162000c101d00 */
[----:B------:R-:W-:Y:S01]  /*6bb0*/  IMAD.WIDE.U32 R12, R12, R14, UR38 ;  /* 0x000000260c0c7e25 */ /* 0x000fe2000f8e000e */
[----:B------:R-:W-:Y:S02]  /*6bc0*/  UIADD3 UR44, UR44, 0x1, URZ ;  /* 0x000000012c2c7890 */ /* 0x000fe4000fffe03f */
[----:B------:R0:W5:Y:S04]  /*6bd0*/  LD.E.128 R4, desc[UR48][R30.64] ;  /* 0x000000301e047980 */ /* 0x000168000c101d00 */
[----:B------:R0:W5:Y:S04]  /*6be0*/  LD.E.128 R56, desc[UR48][R20.64] ;  /* 0x0000003014387980 */ /* 0x000168000c101d00 */
[----:B------:R0:W5:Y:S01]  /*6bf0*/  LD.E.128 R8, desc[UR48][R28.64] ;  /* 0x000000301c087980 */ /* 0x000162000c101d00 */
[----:B------:R-:W-:Y:S01]  /*6c00*/  IMAD.IADD R13, R13, 0x1, R15 ;  /* 0x000000010d0d7824 */ /* 0x000fe200078e020f */
[----:B------:R-:W-:Y:S01]  /*6c10*/  ISETP.GE.AND P0, PT, R61, R62, PT ;  /* 0x0000003e3d00720c */ /* 0x000fe20003f06270 */
[----:B------:R-:W-:Y:S01]  /*6c20*/  IMAD R0, R0, UR4, RZ ;  /* 0x0000000400007c24 */ /* 0x000fe2000f8e02ff */
[----:B------:R-:W-:Y:S01]  /*6c30*/  @!PT LDS RZ, [RZ] ;  /* 0x00000000fffff984 */ /* 0x000fe20000000800 */
[----:B------:R-:W-:Y:S01]  /*6c40*/  @!PT LDS RZ, [RZ] ;  /* 0x00000000fffff984 */ /* 0x000fe20000000800 */
[----:B------:R-:W-:Y:S01]  /*6c50*/  @!PT LDS RZ, [RZ] ;  /* 0x00000000fffff984 */ /* 0x000fe20000000800 */
[----:B------:R-:W-:Y:S01]  /*6c60*/  @!PT LDS RZ, [RZ] ;  /* 0x00000000fffff984 */ /* 0x000fe20000000800 */
[----:B------:R1:W-:Y:S06]  /*6c70*/  MEMBAR.ALL.CTA ;  /* 0x0000000000007992 */ /* 0x0003ec0000008000 */
[----:B-1----:R-:W1:Y:S01]  /*6c80*/  FENCE.VIEW.ASYNC.S ;  /* 0x00000000000073c6 */ /* 0x002e620000000000 */
[C---:B------:R-:W-:Y:S01]  /*6c90*/  IMAD.WIDE.U32 R12, R3.reuse, UR4, R12 ;  /* 0x00000004030c7c25 */ /* 0x040fe2000f8e000c */
[----:B------:R-:W-:Y:S01]  /*6ca0*/  UIADD3 UR4, UR40, 0x2d820, URZ ;  /* 0x0002d82028047890 */ /* 0x000fe2000fffe03f */
[----:B------:R-:W-:Y:S01]  /*6cb0*/  BSSY B0, `(.L_x_31) ;  /* 0x000001d000007945 */ /* 0x000fe20003800000 */
[----:B------:R-:W-:Y:S01]  /*6cc0*/  ULDC.64 UR6, c[0x0][0xa80] ;  /* 0x0002a00000067ab9 */ /* 0x000fe20000000a00 */
[----:B------:R-:W-:Y:S01]  /*6cd0*/  IMAD R15, R3, UR5, R0 ;  /* 0x00000005030f7c24 */ /* 0x000fe2000f8e0200 */
[----:B------:R-:W-:Y:S01]  /*6ce0*/  UPRMT UR4, URZ, 0x654, UR4 ;  /* 0x000006543f047896 */ /* 0x000fe20008000004 */
[----:B------:R-:W-:Y:S01]  /*6cf0*/  LEA R0, P1, R12, UR6, 0x1 ;  /* 0x000000060c007c11 */ /* 0x000fe2000f8208ff */
[----:B------:R-:W-:Y:S01]  /*6d00*/  UISETP.NE.AND UP0, UPT, UR44, 0x2, UPT ;  /* 0x000000022c00788c */ /* 0x000fe2000bf05270 */
[----:B------:R-:W-:Y:S01]  /*6d10*/  IMAD.IADD R3, R13, 0x1, R15 ;  /* 0x000000010d037824 */ /* 0x000fe200078e020f */
[----:B------:R-:W-:-:S02]  /*6d20*/  ULDC UR5, c[0x0][0xc] ;  /* 0x0000030000057ab9 */ /* 0x000fc40000000800 */
[----:B------:R-:W-:Y:S01]  /*6d30*/  USEL UR6, URZ, 0x1, UP0 ;  /* 0x000000013f067887 */ /* 0x000fe20008000000 */
[----:B-1----:R0:W1:Y:S01]  /*6d40*/  SHFL.IDX PT, R14, R0, RZ, 0x1c1f ;  /* 0x001c1fff000e7589 */ /* 0x00206200000e0000 */
[----:B------:R-:W-:Y:S01]  /*6d50*/  LEA.HI.X R26, R12, UR7, R3, 0x1, P1 ;  /* 0x000000070c1a7c11 */ /* 0x000fe200088f0c03 */
[----:B------:R-:W-:Y:S02]  /*6d60*/  UIADD3 UR36, UR5, UR36, URZ ;  /* 0x0000002405247290 */ /* 0x000fe4000fffe03f */
[----:B------:R-:W-:Y:S02]  /*6d70*/  USEL UR44, UR44, URZ, UP0 ;  /* 0x0000003f2c2c7287 */ /* 0x000fe40008000000 */
[----:B------:R-:W-:Y:S01]  /*6d80*/  ULOP3.LUT UR45, UR45, UR6, URZ, 0x3c, !UPT ;  /* 0x000000062d2d7292 */ /* 0x000fe2000f8e3c3f */
[----:B------:R0:W2:Y:S01]  /*6d90*/  SHFL.IDX PT, R15, R26, RZ, 0x1c1f ;  /* 0x001c1fff1a0f7589 */ /* 0x0000a200000e0000 */
[----:B------:R-:W-:Y:S01]  /*6da0*/  SYNCS.ARRIVE.TRANS64.RED.A1T0 RZ, [UR4], RZ ;  /* 0x000000ffffff79a7 */ /* 0x000fe20008100404 */
[----:B------:R-:W-:Y:S09]  /*6db0*/  @P0 BRA `(.L_x_32) ;  /* 0x0000000000300947 */ /* 0x000ff20003800000 */
[----:B------:R-:W-:Y:S02]  /*6dc0*/  ULDC UR4, c[0x0][0xac8] ;  /* 0x0002b20000047ab9 */ /* 0x000fe40000000800 */
[----:B------:R-:W-:Y:S02]  /*6dd0*/  ISETP.GE.AND P1, PT, R136, UR4, PT ;  /* 0x0000000488007c0c */ /* 0x000fe4000bf26270 */
[----:B------:R-:W-:Y:S02]  /*6de0*/  ISETP.GE.AND P2, PT, R23, UR4, PT ;  /* 0x0000000417007c0c */ /* 0x000fe4000bf46270 */
[----:B------:R-:W-:-:S09]  /*6df0*/  ISETP.GE.AND P0, PT, R22, UR4, PT ;  /* 0x0000000416007c0c */ /* 0x000fd2000bf06270 */
[-C--:B01----:R-:W-:Y:S02]  /*6e00*/  @!P1 LEA R20, P3, R136, R14.reuse, 0x1 ;  /* 0x0000000e88149211 */ /* 0x083fe400078608ff */
[C---:B------:R-:W-:Y:S02]  /*6e10*/  @!P2 LEA R24, P4, R23.reuse, R14, 0x1 ;  /* 0x0000000e1718a211 */ /* 0x040fe400078808ff */
[----:B--2---:R-:W-:Y:S01]  /*6e20*/  @!P0 IMAD.WIDE R12, R22, 0x2, R14 ;  /* 0x00000002160c8825 */ /* 0x004fe200078e020e */
[-C--:B------:R-:W-:Y:S02]  /*6e30*/  @!P1 LEA.HI.X R21, R136, R15.reuse, R147, 0x1, P3 ;  /* 0x0000000f88159211 */ /* 0x080fe400018f0c93 */
[----:B------:R-:W-:Y:S02]  /*6e40*/  @!P2 LEA.HI.X R25, R23, R15, R146, 0x1, P4 ;  /* 0x0000000f1719a211 */ /* 0x000fe400020f0c92 */
[----:B-----5:R3:W-:Y:S04]  /*6e50*/  @!P0 ST.E.128 desc[UR48][R12.64], R48 ;  /* 0x000000300c008985 */ /* 0x0207e8000c101d30 */
[----:B------:R3:W-:Y:S04]  /*6e60*/  @!P1 ST.E.128 desc[UR48][R20.64], R52 ;  /* 0x0000003414009985 */ /* 0x0007e8000c101d30 */
[----:B------:R3:W-:Y:S02]  /*6e70*/  @!P2 ST.E.128 desc[UR48][R24.64], R56 ;  /* 0x000000381800a985 */ /* 0x0007e4000c101d30 */
.L_x_32:
[----:B------:R-:W-:Y:S05]  /*6e80*/  BSYNC B0 ;  /* 0x0000000000007941 */ /* 0x000fea0003800000 */
.L_x_31:
[----:B------:R-:W-:Y:S01]  /*6e90*/  VIADD R3, R61, 0x60 ;  /* 0x000000603d037836 */ /* 0x000fe20000000000 */
[----:B--2---:R2:W4:Y:S01]  /*6ea0*/  SHFL.IDX PT, R15, R26, 0x1, 0x1c1f ;  /* 0x003c1f001a0f7f89 */ /* 0x00452200000e0000 */
[----:B------:R-:W-:Y:S01]  /*6eb0*/  UIADD3 UR46, UR46, 0x1, URZ ;  /* 0x000000012e2e7890 */ /* 0x000fe2000fffe03f */
[----:B------:R-:W-:Y:S02]  /*6ec0*/  BSSY B0, `(.L_x_33) ;  /* 0x0000010000007945 */ /* 0x000fe40003800000 */
[----:B------:R-:W-:Y:S01]  /*6ed0*/  ISETP.GE.AND P0, PT, R3, R62, PT ;  /* 0x0000003e0300720c */ /* 0x000fe20003f06270 */
[----:B-1----:R2:W1:-:S12]  /*6ee0*/  SHFL.IDX PT, R14, R0, 0x1, 0x1c1f ;  /* 0x003c1f00000e7f89 */ /* 0x00245800000e0000 */
[----:B--2---:R-:W-:Y:S05]  /*6ef0*/  @P0 BRA `(.L_x_34) ;  /* 0x0000000000300947 */ /* 0x004fea0003800000 */
[----:B------:R-:W-:Y:S02]  /*6f00*/  ULDC UR4, c[0x0][0xac8] ;  /* 0x0002b20000047ab9 */ /* 0x000fe40000000800 */
[----:B------:R-:W-:Y:S02]  /*6f10*/  ISETP.GE.AND P3, PT, R136, UR4, PT ;  /* 0x0000000488007c0c */ /* 0x000fe4000bf66270 */
[----:B------:R-:W-:Y:S02]  /*6f20*/  ISETP.GE.AND P4, PT, R23, UR4, PT ;  /* 0x0000000417007c0c */ /* 0x000fe4000bf86270 */
[----:B------:R-:W-:-:S09]  /*6f30*/  ISETP.GE.AND P2, PT, R22, UR4, PT ;  /* 0x0000000416007c0c */ /* 0x000fd2000bf46270 */
[-C--:B01-3--:R-:W-:Y:S02]  /*6f40*/  @!P3 LEA R20, P0, R136, R14.reuse, 0x1 ;  /* 0x0000000e8814b211 */ /* 0x08bfe400078008ff */
[C---:B------:R-:W-:Y:S02]  /*6f50*/  @!P4 LEA R24, P1, R23.reuse, R14, 0x1 ;  /* 0x0000000e1718c211 */ /* 0x040fe400078208ff */
[----:B----4-:R-:W-:Y:S01]  /*6f60*/  @!P2 IMAD.WIDE R12, R22, 0x2, R14 ;  /* 0x00000002160ca825 */ /* 0x010fe200078e020e */
[-C--:B------:R-:W-:Y:S02]  /*6f70*/  @!P3 LEA.HI.X R21, R136, R15.reuse, R147, 0x1, P0 ;  /* 0x0000000f8815b211 */ /* 0x080fe400000f0c93 */
[----:B------:R-:W-:Y:S02]  /*6f80*/  @!P4 LEA.HI.X R25, R23, R15, R146, 0x1, P1 ;  /* 0x0000000f1719c211 */ /* 0x000fe400008f0c92 */
[----:B-----5:R2:W-:Y:S04]  /*6f90*/  @!P2 ST.E.128 desc[UR48][R12.64], R44 ;  /* 0x0000002c0c00a985 */ /* 0x0205e8000c101d30 */
[----:B------:R2:W-:Y:S04]  /*6fa0*/  @!P3 ST.E.128 desc[UR48][R20.64], R4 ;  /* 0x000000041400b985 */ /* 0x0005e8000c101d30 */
[----:B------:R2:W-:Y:S02]  /*6fb0*/  @!P4 ST.E.128 desc[UR48][R24.64], R8 ;  /* 0x000000081800c985 */ /* 0x0005e4000c101d30 */
.L_x_34:
[----:B------:R-:W-:Y:S05]  /*6fc0*/  BSYNC B0 ;  /* 0x0000000000007941 */ /* 0x000fea0003800000 */
.L_x_33:
[----:B0-----:R-:W0:Y:S02]  /*6fd0*/  LDC R0, c[0x0][0xc34] ;  /* 0x00030d00ff007b82 */ /* 0x001e240000000800 */
[----:B0-----:R-:W-:-:S13]  /*6fe0*/  ISETP.LE.AND P0, PT, R0, UR36, PT ;  /* 0x0000002400007c0c */ /* 0x001fda000bf03270 */
[----:B------:R-:W-:Y:S05]  /*6ff0*/  @!P0 BRA `(.L_x_35) ;  /* 0xffffff9c00988947 */ /* 0x000fea000383ffff */
[----:B------:R-:W-:Y:S05]  /*7000*/  EXIT ;  /* 0x000000000000794d */ /* 0x000fea0003800000 */
.L_x_5:
[----:B------:R-:W-:-:S08]  /*7010*/  NOP ;  /* 0x0000000000007918 */ /* 0x000fd00000000000 */
[----:B------:R-:W0:-:S00]  /*7020*/  USETMAXREG.DEALLOC.CTAPOOL 0x20 ;  /* 0x00000020000079c8 */ /* 0x000e0000080e0500 */
[----:B------:R-:W1:Y:S01]  /*7030*/  S2UR UR10, SR_CTAID.X ;  /* 0x00000000000a79c3 */ /* 0x000e620000002500 */
[----:B0-----:R-:W-:Y:S02]  /*7040*/  IMAD.MOV.U32 R0, RZ, RZ, 0x1 ;  /* 0x00000001ff007424 */ /* 0x001fe400078e00ff */
[----:B------:R-:W-:Y:S02]  /*7050*/  IMAD.MOV.U32 R23, RZ, RZ, RZ ;  /* 0x000000ffff177224 */ /* 0x000fe400078e00ff */
[----:B------:R-:W-:-:S03]  /*7060*/  IMAD.MOV.U32 R25, RZ, RZ, 0x1 ;  /* 0x00000001ff197424 */ /* 0x000fc600078e00ff */
[----:B------:R-:W1:Y:S02]  /*7070*/  LDC R2, c[0x0][0xc34] ;  /* 0x00030d00ff027b82 */ /* 0x000e640000000800 */
[----:B-1----:R-:W-:-:S13]  /*7080*/  ISETP.LE.AND P0, PT, R2, UR10, PT ;  /* 0x0000000a02007c0c */ /* 0x002fda000bf03270 */
[----:B------:R-:W-:Y:S05]  /*7090*/  @P0 BRA `(.L_x_36) ;  /* 0x00000034001c0947 */ /* 0x000fea0003800000 */
[----:B------:R-:W0:Y:S01]  /*70a0*/  S2R R5, SR_TID.X ;  /* 0x0000000000057919 */ /* 0x000e220000002100 */
[----:B------:R-:W-:Y:S01]  /*70b0*/  ULDC.64 UR6, c[0x0][0x2f0] ;  /* 0x0000bc0000067ab9 */ /* 0x000fe20000000a00 */
[----:B------:R-:W-:Y:S01]  /*70c0*/  ULDC UR9, c[0x0][0x2b8] ;  /* 0x0000ae0000097ab9 */ /* 0x000fe20000000800 */
[----:B------:R-:W-:Y:S01]  /*70d0*/  LOP3.LUT R16, R16, 0xfffffffd, RZ, 0xc0, !PT ;  /* 0xfffffffd10107812 */ /* 0x000fe200078ec0ff */
[----:B------:R-:W-:Y:S01]  /*70e0*/  ULDC.64 UR4, c[0x0][0x418] ;  /* 0x0001060000047ab9 */ /* 0x000fe20000000a00 */
[----:B------:R-:W1:Y:S01]  /*70f0*/  S2UR UR8, SR_CgaCtaId ;  /* 0x00000000000879c3 */ /* 0x000e620000008800 */
[----:B------:R-:W-:Y:S01]  /*7100*/  UISETP.NE.U32.AND UP0, UPT, UR4, URZ, UPT ;  /* 0x0000003f0400728c */ /* 0x000fe2000bf05070 */
[----:B------:R-:W-:Y:S01]  /*7110*/  IMAD.MOV.U32 R25, RZ, RZ, 0x1 ;  /* 0x00000001ff197424 */ /* 0x000fe200078e00ff */
[----:B------:R-:W-:Y:S01]  /*7120*/  UMOV UR37, 0x400 ;  /* 0x0000040000257882 */ /* 0x000fe20000000000 */
[----:B------:R-:W-:Y:S01]  /*7130*/  ULDC UR4, c[0x0][0x424] ;  /* 0x0001090000047ab9 */ /* 0x000fe20000000800 */
[----:B------:R-:W-:Y:S01]  /*7140*/  UISETP.NE.AND.EX UP0, UPT, UR5, URZ, UPT, UP0 ;  /* 0x0000003f0500728c */ /* 0x000fe2000bf05300 */
[----:B------:R-:W-:Y:S01]  /*7150*/  IMAD.MOV.U32 R23, RZ, RZ, RZ ;  /* 0x000000ffff177224 */ /* 0x000fe200078e00ff */
[----:B------:R-:W-:Y:S01]  /*7160*/  ULDC UR38, c[0x0][0x448] ;  /* 0x0001120000267ab9 */ /* 0x000fe20000000800 */
[----:B------:R-:W-:-:S02]  /*7170*/  ULOP3.LUT UR40, UR42, 0x2, URZ, 0xfc, !UPT ;  /* 0x000000022a287892 */ /* 0x000fc4000f8efc3f */
[----:B------:R-:W-:Y:S01]  /*7180*/  USEL UR4, UR4, 0x1, UP0 ;  /* 0x0000000104047887 */ /* 0x000fe20008000000 */
[----:B------:R-:W-:-:S03]  /*7190*/  ULDC UR41, c[0x0][0xc] ;  /* 0x0000030000297ab9 */ /* 0x000fc60000000800 */
[----:B------:R-:W-:-:S03]  /*71a0*/  UIMAD UR36, UR4, UR6, URZ ;  /* 0x00000006042472a4 */ /* 0x000fc6000f8e023f */
[----:B------:R-:W-:Y:S01]  /*71b0*/  ULDC UR4, c[0x0][0x288] ;  /* 0x0000a20000047ab9 */ /* 0x000fe20000000800 */
[----:B------:R-:W-:Y:S02]  /*71c0*/  UIADD3 UR5, UR36, 0x7f, URZ ;  /* 0x0000007f24057890 */ /* 0x000fe4000fffe03f */
[----:B------:R-:W-:Y:S02]  /*71d0*/  UIMAD UR38, UR38, UR4, URZ ;  /* 0x00000004262672a4 */ /* 0x000fe4000f8e023f */
[----:B------:R-:W-:Y:S02]  /*71e0*/  USHF.R.S32.HI UR6, URZ, 0x1f, UR5 ;  /* 0x0000001f3f067899 */ /* 0x000fe40008011405 */
[----:B-1----:R-:W-:Y:S02]  /*71f0*/  ULEA UR37, UR8, UR37, 0x18 ;  /* 0x0000002508257291 */ /* 0x002fe4000f8ec03f */
[----:B------:R-:W-:Y:S01]  /*7200*/  ULEA.HI UR6, UR6, UR5, URZ, 0x7 ;  /* 0x0000000506067291 */ /* 0x000fe2000f8f383f */
[----:B0-----:R-:W-:-:S03]  /*7210*/  IMAD.SHL.U32 R28, R5, 0x8, RZ ;  /* 0x00000008051c7824 */ /* 0x001fc600078e00ff */
[----:B------:R-:W-:Y:S02]  /*7220*/  ULEA.HI.SX32 UR43, UR6, 0xffffffff, 0x19 ;  /* 0xffffffff062b7891 */ /* 0x000fe4000f8fca3f */
[C---:B------:R-:W-:Y:S01]  /*7230*/  LOP3.LUT R0, R28.reuse, 0xd8, RZ, 0xc0, !PT ;  /* 0x000000d81c007812 */ /* 0x040fe200078ec0ff */
[----:B------:R-:W-:Y:S01]  /*7240*/  ULEA.HI.SX32 UR39, UR6, 0xfffffffe, 0x19 ;  /* 0xfffffffe06277891 */ /* 0x000fe2000f8fca3f */
[----:B------:R-:W-:Y:S01]  /*7250*/  LOP3.LUT R4, R28, 0x18, RZ, 0xc0, !PT ;  /* 0x000000181c047812 */ /* 0x000fe200078ec0ff */
[----:B------:R-:W-:Y:S01]  /*7260*/  USHF.L.U32 UR5, UR43, 0x7, URZ ;  /* 0x000000072b057899 */ /* 0x000fe2000800063f */
[----:B------:R-:W-:Y:S02]  /*7270*/  LOP3.LUT R3, R0, 0x18, R5, 0x78, !PT ;  /* 0x0000001800037812 */ /* 0x000fe400078e7805 */
[C---:B------:R-:W-:Y:S02]  /*7280*/  LOP3.LUT R0, R4.reuse, 0x20, RZ, 0xfc, !PT ;  /* 0x0000002004007812 */ /* 0x040fe400078efcff */
[----:B------:R-:W-:-:S02]  /*7290*/  LOP3.LUT R2, R4, 0x40, RZ, 0xfc, !PT ;  /* 0x0000004004027812 */ /* 0x000fc400078efcff */
[C---:B------:R-:W-:Y:S02]  /*72a0*/  ISETP.GE.AND P0, PT, R0.reuse, UR7, PT ;  /* 0x0000000700007c0c */ /* 0x040fe4000bf06270 */
[----:B------:R-:W-:Y:S02]  /*72b0*/  ISETP.GE.AND P1, PT, R0, UR9, PT ;  /* 0x0000000900007c0c */ /* 0x000fe4000bf26270 */
[----:B------:R-:W-:Y:S02]  /*72c0*/  ISETP.GE.AND P2, PT, R2, UR7, PT ;  /* 0x0000000702007c0c */ /* 0x000fe4000bf46270 */
[----:B------:R-:W-:Y:S01]  /*72d0*/  LOP3.LUT R28, R3, 0x320, R28, 0xf8, !PT ;  /* 0x00000320031c7812 */ /* 0x000fe200078ef81c */
[----:B------:R-:W-:-:S05]  /*72e0*/  IMAD.U32 R3, RZ, RZ, UR10 ;  /* 0x0000000aff037e24 */ /* 0x000fca000f8e00ff */
[----:B------:R0:W-:Y:S01]  /*72f0*/  STL [R1+0xc], R3 ;  /* 0x00000c0301007387 */ /* 0x0001e20000100800 */
[----:B------:R-:W-:Y:S02]  /*7300*/  @P0 LOP3.LUT R16, R16, 0x2, RZ, 0xfc, !PT ;  /* 0x0000000210100812 */ /* 0x000fe400078efcff */
[----:B------:R-:W-:Y:S01]  /*7310*/  ISETP.GE.AND P0, PT, R0, UR7, PT ;  /* 0x0000000700007c0c */ /* 0x000fe2000bf06270 */
[----:B------:R1:W-:Y:S01]  /*7320*/  STL [R1+0x10], RZ ;  /* 0x000010ff01007387 */ /* 0x0003e20000100800 */
[----:B------:R-:W-:Y:S02]  /*7330*/  LOP3.LUT R16, R16, 0xfffffdff, RZ, 0xc0, !PT ;  /* 0xfffffdff10107812 */ /* 0x000fe400078ec0ff */
[----:B------:R-:W-:Y:S02]  /*7340*/  SHF.R.U32.HI R0, RZ, 0x2, R5 ;  /* 0x00000002ff007819 */ /* 0x000fe40000011605 */
[----:B------:R-:W-:Y:S02]  /*7350*/  @P1 LOP3.LUT R16, R16, 0x200, RZ, 0xfc, !PT ;  /* 0x0000020010101812 */ /* 0x000fe400078efcff */
[----:B------:R-:W-:-:S02]  /*7360*/  ISETP.GE.AND P1, PT, R2, UR9, PT ;  /* 0x0000000902007c0c */ /* 0x000fc4000bf26270 */
[----:B------:R-:W-:Y:S02]  /*7370*/  LOP3.LUT R16, R16, 0xffffffef, RZ, 0xc0, !PT ;  /* 0xffffffef10107812 */ /* 0x000fe400078ec0ff */
[----:B0-----:R-:W-:Y:S01]  /*7380*/  LOP3.LUT R3, R0, 0x1f, RZ, 0xc0, !PT ;  /* 0x0000001f00037812 */ /* 0x001fe200078ec0ff */
[----:B------:R-:W-:Y:S01]  /*7390*/  IMAD.U32 R0, RZ, RZ, UR5 ;  /* 0x00000005ff007e24 */ /* 0x000fe2000f8e00ff */
[----:B------:R-:W-:Y:S02]  /*73a0*/  @P0 LOP3.LUT R16, R16, 0x10, RZ, 0xfc, !PT ;  /* 0x0000001010100812 */ /* 0x000fe400078efcff */
[----:B------:R-:W-:Y:S02]  /*73b0*/  ISETP.GE.AND P0, PT, R2, UR7, PT ;  /* 0x0000000702007c0c */ /* 0x000fe4000bf06270 */
[----:B------:R-:W-:Y:S02]  /*73c0*/  LOP3.LUT R16, R16, 0xfffffffe, RZ, 0xc0, !PT ;  /* 0xfffffffe10107812 */ /* 0x000fe400078ec0ff */
[----:B------:R-:W-:-:S02]  /*73d0*/  SHF.L.U32 R2, R5, 0x5, RZ ;  /* 0x0000000505027819 */ /* 0x000fc400000006ff */
[----:B------:R-:W-:Y:S02]  /*73e0*/  @P2 LOP3.LUT R16, R16, 0x1, RZ, 0xfc, !PT ;  /* 0x0000000110102812 */ /* 0x000fe400078efcff */
[----:B------:R-:W-:Y:S02]  /*73f0*/  LOP3.LUT R2, R2, 0x60, RZ, 0xc0, !PT ;  /* 0x0000006002027812 */ /* 0x000fe400078ec0ff */
[----:B------:R-:W-:Y:S02]  /*7400*/  LOP3.LUT R16, R16, 0xfffffeff, RZ, 0xc0, !PT ;  /* 0xfffffeff10107812 */ /* 0x000fe400078ec0ff */
[----:B------:R-:W-:Y:S02]  /*7410*/  LOP3.LUT R5, R3, R2, RZ, 0xfc, !PT ;  /* 0x0000000203057212 */ /* 0x000fe400078efcff */
[----:B------:R-:W-:Y:S02]  /*7420*/  @P1 LOP3.LUT R16, R16, 0x100, RZ, 0xfc, !PT ;  /* 0x0000010010101812 */ /* 0x000fe400078efcff */
[----:B------:R-:W-:-:S02]  /*7430*/  ISETP.GE.AND P1, PT, R4, UR7, PT ;  /* 0x0000000704007c0c */ /* 0x000fc4000bf26270 */
[----:B------:R-:W-:Y:S02]  /*7440*/  LOP3.LUT R16, R16, 0xfffffff7, RZ, 0xc0, !PT ;  /* 0xfffffff710107812 */ /* 0x000fe400078ec0ff */
[----:B------:R-:W-:Y:S02]  /*7450*/  LEA R5, R28, UR37, 0x1 ;  /* 0x000000251c057c11 */ /* 0x000fe4000f8e08ff */
[----:B------:R-:W-:Y:S02]  /*7460*/  @P0 LOP3.LUT R16, R16, 0x8, RZ, 0xfc, !PT ;  /* 0x0000000810100812 */ /* 0x000fe400078efcff */
[----:B------:R-:W-:Y:S02]  /*7470*/  ISETP.GE.AND P0, PT, R4, UR7, PT ;  /* 0x0000000704007c0c */ /* 0x000fe4000bf06270 */
[----:B------:R-:W-:Y:S02]  /*7480*/  LOP3.LUT R16, R16, 0xfffffffb, RZ, 0xc0, !PT ;  /* 0xfffffffb10107812 */ /* 0x000fe400078ec0ff */
[----:B------:R-:W-:-:S02]  /*7490*/  LOP3.LUT R2, R3, UR5, R2, 0xfe, !PT ;  /* 0x0000000503027c12 */ /* 0x000fc4000f8efe02 */
[----:B------:R-:W-:-:S07]  /*74a0*/  IADD3 R0, -R3, UR36, -R0 ;  /* 0x0000002403007c10 */ /* 0x000fce000fffe900 */
[----:B------:R-:W-:Y:S02]  /*74b0*/  @P0 LOP3.LUT R16, R16, 0x4, RZ, 0xfc, !PT ;  /* 0x0000000410100812 */ /* 0x000fe400078efcff */
[----:B------:R-:W-:Y:S02]  /*74c0*/  ISETP.GE.AND P0, PT, R4, UR9, PT ;  /* 0x0000000904007c0c */ /* 0x000fe4000bf06270 */
[----:B------:R-:W-:-:S04]  /*74d0*/  LOP3.LUT R16, R16, 0xfffffbff, RZ, 0xc0, !PT ;  /* 0xfffffbff10107812 */ /* 0x000fc800078ec0ff */
[----:B------:R-:W-:-:S04]  /*74e0*/  LOP3.LUT R16, R16, 0xffffffdf, RZ, 0xc0, !PT ;  /* 0xffffffdf10107812 */ /* 0x000fc800078ec0ff */
[----:B------:R-:W-:-:S04]  /*74f0*/  @P1 LOP3.LUT R16, R16, 0x20, RZ, 0xfc, !PT ;  /* 0x0000002010101812 */ /* 0x000fc800078efcff */
[----:B-1----:R-:W-:-:S07]  /*7500*/  @P0 LOP3.LUT R16, R16, 0x400, RZ, 0xfc, !PT ;  /* 0x0000040010100812 */ /* 0x002fce00078efcff */
.L_x_71:
[----:B------:R-:W2:Y:S01]  /*7510*/  LDL R2, [R1+0xc] ;  /* 0x00000c0001027983 */ /* 0x000ea20000100800 */
[----:B------:R-:W0:Y:S01]  /*7520*/  LDC R0, c[0x0][0xc38] ;  /* 0x00030e00ff007b82 */ /* 0x000e220000000800 */
[----:B------:R-:W-:Y:S05]  /*7530*/  YIELD ;  /* 0x0000000000007946 */ /* 0x000fea0003800000 */
[----:B------:R-:W-:Y:S01]  /*7540*/  ULDC.64 UR4, c[0x0][0xa28] ;  /* 0x00028a0000047ab9 */ /* 0x000fe20000000a00 */
[----:B------:R-:W-:Y:S01]  /*7550*/  IMAD.MOV.U32 R18, RZ, RZ, RZ ;  /* 0x000000ffff127224 */ /* 0x000fe200078e00ff */
[----:B0-----:R-:W-:-:S13]  /*7560*/  ISETP.NE.AND P0, PT, R0, 0x1, PT ;  /* 0x000000010000780c */ /* 0x001fda0003f05270 */
[----:B------:R-:W2:Y:S08]  /*7570*/  @P0 LDC R0, c[0x0][0xc3c] ;  /* 0x00030f00ff000b82 */ /* 0x000eb00000000800 */
[----:B------:R-:W0:Y:S01]  /*7580*/  @P0 LDC R3, c[0x0][0xc40] ;  /* 0x00031000ff030b82 */ /* 0x000e220000000800 */
[----:B--2---:R-:W-:-:S04]  /*7590*/  @P0 IMAD.HI.U32 R0, R2, R0, RZ ;  /* 0x0000000002000227 */ /* 0x004fc800078e00ff */
[----:B------:R-:W-:Y:S01]  /*75a0*/  IMAD.MOV.U32 R24, RZ, RZ, R2 ;  /* 0x000000ffff187224 */ /* 0x000fe200078e0002 */
[----:B0-----:R-:W-:Y:S02]  /*75b0*/  @P0 SHF.R.U32.HI R24, RZ, R3, R0 ;  /* 0x00000003ff180219 */ /* 0x001fe40000011600 */
[----:B------:R-:W0:Y:S03]  /*75c0*/  LDC R0, c[0x0][0xc44] ;  /* 0x00031100ff007b82 */ /* 0x000e260000000800 */
[----:B------:R-:W-:Y:S01]  /*75d0*/  IMAD.MOV.U32 R19, RZ, RZ, R24 ;  /* 0x000000ffff137224 */ /* 0x000fe200078e0018 */
[----:B0-----:R-:W-:-:S13]  /*75e0*/  ISETP.NE.AND P0, PT, R0, 0x1, PT ;  /* 0x000000010000780c */ /* 0x001fda0003f05270 */
[----:B------:R-:W0:Y:S02]  /*75f0*/  @P0 LDC.64 R2, c[0x0][0xc48] ;  /* 0x00031200ff020b82 */ /* 0x000e240000000a00 */
[----:B0-----:R-:W-:-:S05]  /*7600*/  @P0 IMAD.HI.U32 R2, R24, R2, RZ ;  /* 0x0000000218020227 */ /* 0x001fca00078e00ff */
[----:B------:R-:W-:Y:S02]  /*7610*/  @P0 SHF.R.U32.HI R19, RZ, R3, R2 ;  /* 0x00000003ff130219 */ /* 0x000fe40000011602 */
[----:B------:R-:W-:-:S04]  /*7620*/  ISETP.NE.U32.AND P0, PT, RZ, UR4, PT ;  /* 0x00000004ff007c0c */ /* 0x000fc8000bf05070 */
[----:B------:R-:W-:-:S13]  /*7630*/  ISETP.NE.AND.EX P0, PT, RZ, UR5, PT, P0 ;  /* 0x00000005ff007c0c */ /* 0x000fda000bf05300 */
[----:B------:R-:W0:Y:S02]  /*7640*/  @P0 LDC.64 R2, c[0x0][0xa28] ;  /* 0x00028a00ff020b82 */ /* 0x000e240000000a00 */
[----:B0-----:R-:W-:-:S05]  /*7650*/  @P0 IMAD.WIDE R2, R19, 0x4, R2 ;  /* 0x0000000413020825 */ /* 0x001fca00078e0202 */
[----:B------:R-:W2:Y:S01]  /*7660*/  @P0 LDG.E R18, desc[UR48][R2.64] ;  /* 0x0000003002120981 */ /* 0x000ea2000c1e1900 */
[----:B------:R-:W-:-:S04]  /*7670*/  UIADD3 UR4, UR37, 0x15400, URZ ;  /* 0x0001540025047890 */ /* 0x000fc8000fffe03f */
[----:B------:R-:W-:-:S06]  /*7680*/  ULOP3.LUT UP0, URZ, UR4, 0x1bf, URZ, 0xc0, !UPT ;  /* 0x000001bf043f7892 */ /* 0x000fcc000f80c03f */
[----:B------:R-:W-:Y:S01]  /*7690*/  PLOP3.LUT P0, PT, PT, PT, UP0, 0x80, 0x0 ;  /* 0x000000000000781c */ /* 0x000fe20003f0f008 */
[----:B--2---:R0:W-:-:S12]  /*76a0*/  STL [R1+0x8], R18 ;  /* 0x0000081201007387 */ /* 0x0041d80000100800 */
[----:B------:R-:W-:Y:S05]  /*76b0*/  @!P0 BRA `(.L_x_37) ;  /* 0x0000000000408947 */ /* 0x000fea0003800000 */
[----:B------:R-:W-:Y:S01]  /*76c0*/  MOV R2, 0x0 ;  /* 0x0000000000027802 */ /* 0x000fe20000000f00 */
[----:B------:R-:W-:Y:S01]  /*76d0*/  ULDC.64 UR6, c[0x4][0x88] ;  /* 0x0100220000067ab9 */ /* 0x000fe20000000a00 */
[----:B------:R-:W-:Y:S01]  /*76e0*/  ULDC.64 UR8, c[0x4][0x90] ;  /* 0x0100240000087ab9 */ /* 0x000fe20000000a00 */
[----:B------:R-:W-:Y:S01]  /*76f0*/  ULDC.64 UR4, c[0x4][0x8] ;  /* 0x0100020000047ab9 */ /* 0x000fe20000000a00 */
[----:B------:R-:W-:Y:S01]  /*7700*/  IMAD.U32 R4, RZ, RZ, UR6 ;  /* 0x00000006ff047e24 */ /* 0x000fe2000f8e00ff */
[----:B------:R-:W-:Y:S01]  /*7710*/  MOV R8, 0x70 ;  /* 0x0000007000087802 */ /* 0x000fe20000000f00 */
[----:B------:R-:W1:Y:S01]  /*7720*/  LDC.64 R2, c[0x4][R2] ;  /* 0x0100000002027b82 */ /* 0x000e620000000a00 */
[----:B------:R-:W-:Y:S02]  /*7730*/  IMAD.U32 R5, RZ, RZ, UR7 ;  /* 0x00000007ff057e24 */ /* 0x000fe4000f8e00ff */
[----:B------:R-:W-:Y:S02]  /*7740*/  IMAD.U32 R6, RZ, RZ, UR8 ;  /* 0x00000008ff067e24 */ /* 0x000fe4000f8e00ff */
[----:B------:R-:W-:-:S02]  /*7750*/  IMAD.U32 R7, RZ, RZ, UR9 ;  /* 0x00000009ff077e24 */ /* 0x000fc4000f8e00ff */
[----:B------:R-:W-:Y:S02]  /*7760*/  IMAD.U32 R10, RZ, RZ, UR4 ;  /* 0x00000004ff0a7e24 */ /* 0x000fe4000f8e00ff */
[----:B------:R-:W-:Y:S02]  /*7770*/  IMAD.U32 R11, RZ, RZ, UR5 ;  /* 0x00000005ff0b7e24 */ /* 0x000fe4000f8e00ff */
[----:B------:R-:W-:Y:S02]  /*7780*/  IMAD.MOV.U32 R12, RZ, RZ, 0x1 ;  /* 0x00000001ff0c7424 */ /* 0x000fe400078e00ff */
[----:B------:R-:W-:-:S07]  /*7790*/  IMAD.MOV.U32 R13, RZ, RZ, RZ ;  /* 0x000000ffff0d7224 */ /* 0x000fce00078e00ff */
[----:B------:R-:W-:-:S07]  /*77a0*/  LEPC R20, `(.L_x_37) ;  /* 0x000000001014794e */ /* 0x000fce0000000000 */
[----:B01----:R-:W-:Y:S05]  /*77b0*/  CALL.ABS.NOINC R2 ;  /* 0x0000000002007343 */ /* 0x003fea0003c00000 */
.L_x_37:
[----:B------:R-:W-:-:S04]  /*77c0*/  UIADD3 UR4, UR37, 0x400, URZ ;  /* 0x0000040025047890 */ /* 0x000fc8000fffe03f */
[----:B------:R-:W-:-:S06]  /*77d0*/  ULOP3.LUT UP0, URZ, UR4, 0x1bf, URZ, 0xc0, !UPT ;  /* 0x000001bf043f7892 */ /* 0x000fcc000f80c03f */
[----:B------:R-:W-:-:S13]  /*77e0*/  PLOP3.LUT P0, PT, PT, PT, UP0, 0x80, 0x0 ;  /* 0x000000000000781c */ /* 0x000fda0003f0f008 */
[----:B------:R-:W-:Y:S05]  /*77f0*/  @!P0 BRA `(.L_x_38) ;  /* 0x00000000007c8947 */ /* 0x000fea0003800000 */
[----:B------:R-:W-:Y:S01]  /*7800*/  MOV R17, 0x0 ;  /* 0x0000000000117802 */ /* 0x000fe20000000f00 */
[----:B------:R-:W-:Y:S01]  /*7810*/  ULDC.64 UR6, c[0x4][0x88] ;  /* 0x0100220000067ab9 */ /* 0x000fe20000000a00 */
[----:B------:R-:W-:Y:S01]  /*7820*/  ULDC.64 UR8, c[0x4][0x90] ;  /* 0x0100240000087ab9 */ /* 0x000fe20000000a00 */
[----:B------:R-:W-:Y:S01]  /*7830*/  ULDC.64 UR4, c[0x4][0x10] ;  /* 0x0100040000047ab9 */ /* 0x000fe20000000a00 */
[----:B------:R1:W2:Y:S01]  /*7840*/  LDC.64 R2, c[0x4][R17] ;  /* 0x0100000011027b82 */ /* 0x0002a20000000a00 */
[----:B------:R-:W-:Y:S02]  /*7850*/  IMAD.U32 R4, RZ, RZ, UR6 ;  /* 0x00000006ff047e24 */ /* 0x000fe4000f8e00ff */
[----:B------:R-:W-:Y:S02]  /*7860*/  IMAD.U32 R5, RZ, RZ, UR7 ;  /* 0x00000007ff057e24 */ /* 0x000fe4000f8e00ff */
[----:B------:R-:W-:Y:S02]  /*7870*/  IMAD.U32 R6, RZ, RZ, UR8 ;  /* 0x00000008ff067e24 */ /* 0x000fe4000f8e00ff */
[----:B------:R-:W-:-:S02]  /*7880*/  IMAD.U32 R7, RZ, RZ, UR9 ;  /* 0x00000009ff077e24 */ /* 0x000fc4000f8e00ff */
[----:B------:R-:W-:Y:S02]  /*7890*/  IMAD.U32 R10, RZ, RZ, UR4 ;  /* 0x00000004ff0a7e24 */ /* 0x000fe4000f8e00ff */
[----:B------:R-:W-:Y:S02]  /*78a0*/  IMAD.U32 R11, RZ, RZ, UR5 ;  /* 0x00000005ff0b7e24 */ /* 0x000fe4000f8e00ff */
[----:B------:R-:W-:Y:S02]  /*78b0*/  IMAD.MOV.U32 R8, RZ, RZ, 0x70 ;  /* 0x00000070ff087424 */ /* 0x000fe400078e00ff */
[----:B------:R-:W-:Y:S02]  /*78c0*/  IMAD.MOV.U32 R12, RZ, RZ, 0x1 ;  /* 0x00000001ff0c7424 */ /* 0x000fe400078e00ff */
[----:B-1----:R-:W-:-:S07]  /*78d0*/  IMAD.MOV.U32 R13, RZ, RZ, RZ ;  /* 0x000000ffff0d7224 */ /* 0x002fce00078e00ff */
[----:B------:R-:W-:-:S07]  /*78e0*/  LEPC R20, `(.L_x_39) ;  /* 0x000000001014794e */ /* 0x000fce0000000000 */
[----:B0-2---:R-:W-:Y:S05]  /*78f0*/  CALL.ABS.NOINC R2 ;  /* 0x0000000002007343 */ /* 0x005fea0003c00000 */
.L_x_39:
[----:B------:R0:W1:Y:S01]  /*7900*/  LDC.64 R2, c[0x4][R17] ;  /* 0x0100000011027b82 */ /* 0x0000620000000a00 */
[----:B------:R-:W-:Y:S01]  /*7910*/  ULDC.64 UR6, c[0x4][0x88] ;  /* 0x0100220000067ab9 */ /* 0x000fe20000000a00 */
[----:B------:R-:W-:Y:S01]  /*7920*/  ULDC.64 UR8, c[0x4][0x90] ;  /* 0x0100240000087ab9 */ /* 0x000fe20000000a00 */
[----:B------:R-:W-:Y:S01]  /*7930*/  ULDC.64 UR4, c[0x4][0x18] ;  /* 0x0100060000047ab9 */ /* 0x000fe20000000a00 */
[----:B------:R-:W-:Y:S01]  /*7940*/  IMAD.U32 R4, RZ, RZ, UR6 ;  /* 0x00000006ff047e24 */ /* 0x000fe2000f8e00ff */
[----:B------:R-:W-:Y:S01]  /*7950*/  MOV R6, UR8 ;  /* 0x0000000800067c02 */ /* 0x000fe20008000f00 */
        /* <DEDUP_REMOVED lines=9> */
.L_x_38:
[----:B------:R-:W-:Y:S01]  /*79f0*/  ULDC.64 UR4, c[0x0][0x9f8] ;  /* 0x00027e0000047ab9 */ /* 0x000fe20000000a00 */
[--C-:B------:R-:W-:Y:S01]  /*7a00*/  IMAD.MOV.U32 R6, RZ, RZ, R19.reuse ;  /* 0x000000ffff067224 */ /* 0x100fe200078e0013 */
[----:B------:R-:W-:Y:S01]  /*7a10*/  ISETP.NE.U32.AND P0, PT, RZ, UR4, PT ;  /* 0x00000004ff007c0c */ /* 0x000fe2000bf05070 */
[----:B------:R-:W1:Y:S01]  /*7a20*/  LDC R9, c[0x0][0x430] ;  /* 0x00010c00ff097b82 */ /* 0x000e620000000800 */
[----:B------:R-:W-:Y:S01]  /*7a30*/  IMAD.MOV R5, RZ, RZ, -R19 ;  /* 0x000000ffff057224 */ /* 0x000fe200078e0a13 */
[----:B------:R-:W-:Y:S01]  /*7a40*/  ULDC UR4, c[0x0][0xc44] ;  /* 0x0003110000047ab9 */ /* 0x000fe20000000800 */
[----:B------:R-:W-:-:S13]  /*7a50*/  ISETP.NE.AND.EX P0, PT, RZ, UR5, PT, P0 ;  /* 0x00000005ff007c0c */ /* 0x000fda000bf05300 */
[----:B------:R-:W2:Y:S02]  /*7a60*/  @P0 LDC.64 R2, c[0x0][0x9f8] ;  /* 0x00027e00ff020b82 */ /* 0x000ea40000000a00 */
[----:B--2---:R-:W-:-:S05]  /*7a70*/  @P0 IMAD.WIDE R2, R19, 0x4, R2 ;  /* 0x0000000413020825 */ /* 0x004fca00078e0202 */
[----:B------:R-:W2:Y:S01]  /*7a80*/  @P0 LDG.E R6, desc[UR48][R2.64] ;  /* 0x0000003002060981 */ /* 0x000ea2000c1e1900 */
[----:B------:R-:W-:Y:S01]  /*7a90*/  UMOV UR5, 0xffffffff ;  /* 0xffffffff00057882 */ /* 0x000fe20000000000 */
[----:B------:R-:W-:Y:S02]  /*7aa0*/  IMAD R22, R5, UR4, R24 ;  /* 0x0000000405167c24 */ /* 0x000fe4000f8e0218 */
[----:B--2---:R2:W-:Y:S01]  /*7ab0*/  STL [R1], R6 ;  /* 0x0000000601007387 */ /* 0x0045e20000100800 */
[----:B-1----:R-:W-:Y:S05]  /*7ac0*/  BRA.DIV UR5, `(.L_x_40) ;  /* 0x0000002e05d87947 */ /* 0x002fea000b800000 */
.L_x_88:
[----:B------:R-:W1:Y:S01]  /*7ad0*/  S2R R2, SR_TID.X ;  /* 0x0000000000027919 */ /* 0x000e620000002100 */
[----:B------:R-:W-:Y:S01]  /*7ae0*/  USHF.L.U32 UR4, UR43, 0x7, URZ ;  /* 0x000000072b047899 */ /* 0x000fe2000800063f */
[----:B------:R-:W-:Y:S02]  /*7af0*/  ISETP.NE.AND P1, PT, R9, 0x1, PT ;  /* 0x000000010900780c */ /* 0x000fe40003f25270 */
[----:B------:R-:W-:Y:S02]  /*7b00*/  SHF.R.S32.HI R10, RZ, 0x1f, R6 ;  /* 0x0000001fff0a7819 */ /* 0x000fe40000011406 */
[----:B------:R-:W-:-:S03]  /*7b10*/  LOP3.LUT R16, R16, 0xffffffbf, RZ, 0xc0, !PT ;  /* 0xffffffbf10107812 */ /* 0x000fc600078ec0ff */
[----:B------:R3:W-:Y:S06]  /*7b20*/  STL [R1+0x4], R10 ;  /* 0x0000040a01007387 */ /* 0x0007ec0000100800 */
[----:B------:R-:W4:Y:S01]  /*7b30*/  @P1 LDC R3, c[0x0][0x434] ;  /* 0x00010d00ff031b82 */ /* 0x000f220000000800 */
[----:B------:R-:W-:-:S07]  /*7b40*/  @P1 LOP3.LUT R16, R16, 0x40, RZ, 0xfc, !PT ;  /* 0x0000004010101812 */ /* 0x000fce00078efcff */
[----:B------:R-:W0:Y:S01]  /*7b50*/  @P1 LDC R7, c[0x0][0x438] ;  /* 0x00010e00ff071b82 */ /* 0x000e220000000800 */
[----:B-1----:R-:W-:Y:S01]  /*7b60*/  SHF.R.U32.HI R0, RZ, 0x2, R2 ;  /* 0x00000002ff007819 */ /* 0x002fe20000011602 */
[----:B------:R-:W-:-:S03]  /*7b70*/  IMAD.SHL.U32 R2, R2, 0x20, RZ ;  /* 0x0000002002027824 */ /* 0x000fc600078e00ff */
[----:B------:R-:W-:Y:S02]  /*7b80*/  LOP3.LUT R0, R0, 0x1f, RZ, 0xc0, !PT ;  /* 0x0000001f00007812 */ /* 0x000fe400078ec0ff */
[----:B------:R-:W-:-:S04]  /*7b90*/  LOP3.LUT R2, R2, 0x60, RZ, 0xc0, !PT ;  /* 0x0000006002027812 */ /* 0x000fc800078ec0ff */
[----:B------:R-:W-:-:S04]  /*7ba0*/  LOP3.LUT R0, R0, UR4, R2, 0xfe, !PT ;  /* 0x0000000400007c12 */ /* 0x000fc8000f8efe02 */
[C---:B------:R-:W-:Y:S01]  /*7bb0*/  ISETP.GE.AND P0, PT, R0.reuse, UR36, PT ;  /* 0x0000002400007c0c */ /* 0x040fe2000bf06270 */
[----:B------:R-:W-:-:S04]  /*7bc0*/  IMAD.IADD R0, R0, 0x1, R18 ;  /* 0x0000000100007824 */ /* 0x000fc800078e0212 */
[----:B----4-:R-:W-:-:S04]  /*7bd0*/  @P1 IMAD.HI.U32 R2, R0, R3, RZ ;  /* 0x0000000300021227 */ /* 0x010fc800078e00ff */
[----:B------:R-:W-:Y:S01]  /*7be0*/  IMAD.MOV.U32 R8, RZ, RZ, R0 ;  /* 0x000000ffff087224 */ /* 0x000fe200078e0000 */
[----:B0-----:R-:W-:-:S03]  /*7bf0*/  @P1 SHF.R.U32.HI R8, RZ, R7, R2 ;  /* 0x00000007ff081219 */ /* 0x001fc60000011602 */
[----:B------:R-:W0:Y:S01]  /*7c00*/  @!P0 LDC.64 R4, c[0x0][0x428] ;  /* 0x00010a00ff048b82 */ /* 0x000e220000000a00 */
[----:B------:R-:W-:Y:S01]  /*7c10*/  @!P0 SHF.R.S32.HI R3, RZ, 0x1f, R8 ;  /* 0x0000001fff038819 */ /* 0x000fe20000011408 */
[----:B0-----:R-:W-:-:S04]  /*7c20*/  @!P0 IMAD R2, R10, R4, RZ ;  /* 0x000000040a028224 */ /* 0x001fc800078e02ff */
[----:B------:R-:W-:Y:S02]  /*7c30*/  @!P0 IMAD R5, R6, R5, R2 ;  /* 0x0000000506058224 */ /* 0x000fe400078e0202 */
[----:B------:R-:W-:-:S04]  /*7c40*/  @!P0 IMAD.MOV.U32 R2, RZ, RZ, R8 ;  /* 0x000000ffff028224 */ /* 0x000fc800078e0008 */
[----:B------:R-:W-:Y:S01]  /*7c50*/  @!P0 IMAD.WIDE.U32 R2, R6, R4, R2 ;  /* 0x0000000406028225 */ /* 0x000fe200078e0002 */
[----:B------:R-:W-:Y:S01]  /*7c60*/  MOV R4, RZ ;  /* 0x000000ff00047202 */ /* 0x000fe20000000f00 */
[----:B--2---:R-:W0:Y:S02]  /*7c70*/  @!P0 LDC.64 R6, c[0x0][0x418] ;  /* 0x00010600ff068b82 */ /* 0x004e240000000a00 */
[----:B------:R-:W-:Y:S01]  /*7c80*/  @!P0 IMAD.IADD R5, R3, 0x1, R5 ;  /* 0x0000000103058824 */ /* 0x000fe200078e0205 */
[----:B------:R-:W-:Y:S02]  /*7c90*/  LOP3.LUT R16, R16, 0xffffff7f, RZ, 0xc0, !PT ;  /* 0xffffff7f10107812 */ /* 0x000fe400078ec0ff */
[----:B0-----:R-:W-:-:S04]  /*7ca0*/  @!P0 LEA R6, P1, R2, R6, 0x2 ;  /* 0x0000000602068211 */ /* 0x001fc800078210ff */
[----:B------:R-:W-:Y:S01]  /*7cb0*/  @!P0 LEA.HI.X R7, R2, R7, R5, 0x2, P1 ;  /* 0x0000000702078211 */ /* 0x000fe200008f1405 */
[----:B------:R-:W-:Y:S02]  /*7cc0*/  IMAD.U32 R2, RZ, RZ, UR40 ;  /* 0x00000028ff027e24 */ /* 0x000fe4000f8e00ff */
[----:B------:R-:W-:Y:S01]  /*7cd0*/  IMAD.MOV R3, RZ, RZ, -R8 ;  /* 0x000000ffff037224 */ /* 0x000fe200078e0a08 */
[----:B------:R-:W-:Y:S01]  /*7ce0*/  SHF.R.S32.HI R29, RZ, 0x1f, R22 ;  /* 0x0000001fff1d7819 */ /* 0x000fe20000011416 */
[----:B------:R0:W5:Y:S01]  /*7cf0*/  @!P0 LDG.E R4, desc[UR48][R6.64] ;  /* 0x0000003006048981 */ /* 0x000162000c1e1900 */
[----:B------:R-:W-:Y:S01]  /*7d00*/  ISETP.NE.AND P2, PT, R2, 0x3, PT ;  /* 0x000000030200780c */ /* 0x000fe20003f45270 */
[----:B0-----:R-:W-:-:S12]  /*7d10*/  IMAD R6, R9, R3, R0 ;  /* 0x0000000309067224 */ /* 0x001fd800078e0200 */
[----:B------:R-:W-:Y:S01]  /*7d20*/  @P2 LOP3.LUT R16, R16, 0x80, RZ, 0xfc, !PT ;  /* 0x0000008010102812 */ /* 0x000fe200078efcff */
[----:B---3--:R-:W-:Y:S06]  /*7d30*/  @!P2 BRA `(.L_x_41) ;  /* 0x000000000004a947 */ /* 0x008fec0003800000 */
[----:B------:R-:W-:Y:S01]  /*7d40*/  BPT.TRAP 0x1 ;  /* 0x000000040000795c */ /* 0x000fe20000300000 */
.L_x_41:
[----:B------:R-:W-:Y:S01]  /*7d50*/  SHF.R.S32.HI R7, RZ, 0x1f, R6 ;  /* 0x0000001fff077819 */ /* 0x000fe20000011406 */
[----:B------:R-:W-:Y:S01]  /*7d60*/  ULDC.64 UR4, c[0x0][0x328] ;  /* 0x0000ca0000047ab9 */ /* 0x000fe20000000a00 */
[----:B------:R-:W-:Y:S03]  /*7d70*/  BSSY B0, `(.L_x_42) ;  /* 0x0000017000007945 */ /* 0x000fe60003800000 */
[----:B------:R-:W-:-:S04]  /*7d80*/  IMAD R3, R7, UR4, RZ ;  /* 0x0000000407037c24 */ /* 0x000fc8000f8e02ff */
[C---:B------:R-:W-:Y:S02]  /*7d90*/  IMAD R5, R6.reuse, UR5, R3 ;  /* 0x0000000506057c24 */ /* 0x040fe4000f8e0203 */
[----:B------:R-:W-:Y:S01]  /*7da0*/  IMAD.WIDE.U32 R2, R6, UR4, RZ ;  /* 0x0000000406027c25 */ /* 0x000fe2000f8e00ff */
[----:B------:R-:W-:-:S03]  /*7db0*/  ULDC.64 UR4, c[0x0][0x338] ;  /* 0x0000ce0000047ab9 */ /* 0x000fc60000000a00 */
[----:B------:R-:W-:Y:S01]  /*7dc0*/  IMAD.IADD R3, R3, 0x1, R5 ;  /* 0x0000000103037824 */ /* 0x000fe200078e0205 */
[----:B-----5:R-:W-:Y:S01]  /*7dd0*/  SHF.R.S32.HI R5, RZ, 0x1f, R4 ;  /* 0x0000001fff057819 */ /* 0x020fe20000011404 */
[----:B------:R-:W-:-:S04]  /*7de0*/  IMAD.WIDE.U32 R2, R4, UR4, R2 ;  /* 0x0000000404027c25 */ /* 0x000fc8000f8e0002 */
[----:B------:R-:W-:-:S04]  /*7df0*/  IMAD R0, R5, UR4, RZ ;  /* 0x0000000405007c24 */ /* 0x000fc8000f8e02ff */
[----:B------:R-:W-:Y:S01]  /*7e00*/  IMAD R0, R4, UR5, R0 ;  /* 0x0000000504007c24 */ /* 0x000fe2000f8e0200 */
[----:B------:R-:W-:-:S03]  /*7e10*/  ULDC.64 UR4, c[0x0][0x330] ;  /* 0x0000cc0000047ab9 */ /* 0x000fc60000000a00 */
[----:B------:R-:W-:Y:S02]  /*7e20*/  IMAD.IADD R3, R3, 0x1, R0 ;  /* 0x0000000103037824 */ /* 0x000fe400078e0200 */
[----:B------:R-:W-:Y:S02]  /*7e30*/  IMAD R0, R29, UR4, RZ ;  /* 0x000000041d007c24 */ /* 0x000fe4000f8e02ff */
[----:B------:R-:W-:-:S04]  /*7e40*/  IMAD.WIDE.U32 R2, R22, UR4, R2 ;  /* 0x0000000416027c25 */ /* 0x000fc8000f8e0002 */
[----:B------:R-:W-:Y:S01]  /*7e50*/  IMAD R0, R22, UR5, R0 ;  /* 0x0000000516007c24 */ /* 0x000fe2000f8e0200 */
[----:B------:R-:W-:Y:S02]  /*7e60*/  ULDC.64 UR4, c[0x0][0x318] ;  /* 0x0000c60000047ab9 */ /* 0x000fe40000000a00 */
[----:B------:R-:W-:Y:S01]  /*7e70*/  LEA R17, P0, R2, UR4, 0x1 ;  /* 0x0000000402117c11 */ /* 0x000fe2000f8008ff */
[----:B------:R-:W-:-:S05]  /*7e80*/  IMAD.IADD R0, R3, 0x1, R0 ;  /* 0x0000000103007824 */ /* 0x000fca00078e0200 */
[----:B------:R-:W-:Y:S02]  /*7e90*/  LEA.HI.X R18, R2, UR5, R0, 0x1, P0 ;  /* 0x0000000502127c11 */ /* 0x000fe400080f0c00 */
[----:B------:R-:W-:Y:S02]  /*7ea0*/  LEA R0, R23, UR37, 0x3 ;  /* 0x0000002517007c11 */ /* 0x000fe4000f8e18ff */
[----:B------:R-:W-:-:S04]  /*7eb0*/  SHF.L.U32 R2, R25, 0x1f, RZ ;  /* 0x0000001f19027819 */ /* 0x000fc800000006ff */
[----:B------:R-:W0:Y:S02]  /*7ec0*/  SYNCS.PHASECHK.TRANS64.TRYWAIT P0, [R0+URZ+0x2d840], R2 ;  /* 0x02d84002000075a7 */ /* 0x000e24000800017f */
[----:B0-----:R-:W-:Y:S05]  /*7ed0*/  @!P0 BRA `(.L_x_43) ;  /* 0x0000002c00088947 */ /* 0x001fea0003800000 */
.L_x_89:
[----:B------:R-:W-:Y:S05]  /*7ee0*/  BSYNC B0 ;  /* 0x0000000000007941 */ /* 0x000fea0003800000 */
.L_x_42:
[----:B------:R-:W1:Y:S01]  /*7ef0*/  S2R R9, SR_TID.X ;  /* 0x0000000000097919 */ /* 0x000e620000002100 */
[----:B------:R-:W-:Y:S01]  /*7f00*/  ULDC.64 UR4, c[0x0][0x300] ;  /* 0x0000c00000047ab9 */ /* 0x000fe20000000a00 */
[----:B------:R-:W-:Y:S01]  /*7f10*/  USHF.L.U32 UR6, UR43, 0x7, URZ ;  /* 0x000000072b067899 */ /* 0x000fe2000800063f */
[----:B------:R-:W-:Y:S01]  /*7f20*/  IMAD R7, R7, UR4, RZ ;  /* 0x0000000407077c24 */ /* 0x000fe2000f8e02ff */
[----:B------:R-:W-:Y:S01]  /*7f30*/  LOP3.LUT P4, RZ, R16, 0x4, RZ, 0xc0, !PT ;  /* 0x0000000410ff7812 */ /* 0x000fe2000788c0ff */
[----:B0-----:R-:W-:Y:S01]  /*7f40*/  IMAD.WIDE.U32 R2, R6, UR4, RZ ;  /* 0x0000000406027c25 */ /* 0x001fe2000f8e00ff */
[C---:B------:R-:W-:Y:S02]  /*7f50*/  LOP3.LUT P3, RZ, R16.reuse, 0x2, RZ, 0xc0, !PT ;  /* 0x0000000210ff7812 */ /* 0x040fe4000786c0ff */
[----:B------:R-:W-:Y:S01]  /*7f60*/  LOP3.LUT P2, RZ, R16, 0x1, RZ, 0xc0, !PT ;  /* 0x0000000110ff7812 */ /* 0x000fe2000784c0ff */
[----:B------:R-:W-:Y:S01]  /*7f70*/  IMAD R7, R6, UR5, R7 ;  /* 0x0000000506077c24 */ /* 0x000fe2000f8e0207 */
[----:B------:R-:W-:-:S02]  /*7f80*/  ULDC.64 UR4, c[0x0][0x310] ;  /* 0x0000c40000047ab9 */ /* 0x000fc40000000a00 */
[----:B------:R-:W-:Y:S02]  /*7f90*/  IMAD R5, R5, UR4, RZ ;  /* 0x0000000405057c24 */ /* 0x000fe4000f8e02ff */
[----:B------:R-:W-:Y:S02]  /*7fa0*/  IMAD.IADD R3, R3, 0x1, R7 ;  /* 0x0000000103037824 */ /* 0x000fe400078e0207 */
[C---:B------:R-:W-:Y:S02]  /*7fb0*/  IMAD R5, R4.reuse, UR5, R5 ;  /* 0x0000000504057c24 */ /* 0x040fe4000f8e0205 */
[----:B------:R-:W-:Y:S01]  /*7fc0*/  IMAD.WIDE.U32 R2, R4, UR4, R2 ;  /* 0x0000000404027c25 */ /* 0x000fe2000f8e0002 */
[----:B------:R-:W-:-:S03]  /*7fd0*/  ULDC.64 UR4, c[0x0][0x308] ;  /* 0x0000c20000047ab9 */ /* 0x000fc60000000a00 */
[----:B------:R-:W-:Y:S02]  /*7fe0*/  IMAD.IADD R3, R3, 0x1, R5 ;  /* 0x0000000103037824 */ /* 0x000fe400078e0205 */
[----:B------:R-:W-:Y:S02]  /*7ff0*/  IMAD R5, R29, UR4, RZ ;  /* 0x000000041d057c24 */ /* 0x000fe4000f8e02ff */
[----:B------:R-:W-:-:S04]  /*8000*/  IMAD.WIDE.U32 R2, R22, UR4, R2 ;  /* 0x0000000416027c25 */ /* 0x000fc8000f8e0002 */
[----:B------:R-:W-:Y:S01]  /*8010*/  IMAD R4, R22, UR5, R5 ;  /* 0x0000000516047c24 */ /* 0x000fe2000f8e0205 */
[----:B------:R-:W-:Y:S01]  /*8020*/  ULDC.64 UR4, c[0x0][0x2e8] ;  /* 0x0000ba0000047ab9 */ /* 0x000fe20000000a00 */
[----:B-1----:R-:W-:Y:S01]  /*8030*/  SHF.R.U32.HI R10, RZ, 0x2, R9 ;  /* 0x00000002ff0a7819 */ /* 0x002fe20000011609 */
[----:B------:R-:W-:Y:S01]  /*8040*/  IMAD.SHL.U32 R8, R9, 0x8, RZ ;  /* 0x0000000809087824 */ /* 0x000fe200078e00ff */
[----:B------:R-:W-:Y:S01]  /*8050*/  LEA R5, P0, R2, UR4, 0x1 ;  /* 0x0000000402057c11 */ /* 0x000fe2000f8008ff */
[----:B------:R-:W-:Y:S01]  /*8060*/  IMAD.IADD R4, R3, 0x1, R4 ;  /* 0x0000000103047824 */ /* 0x000fe200078e0204 */
[----:B------:R-:W-:Y:S01]  /*8070*/  UMOV UR4, 0xffffffff ;  /* 0xffffffff00047882 */ /* 0x000fe20000000000 */
[----:B------:R-:W-:Y:S01]  /*8080*/  IMAD.U32 R9, RZ, RZ, UR6 ;  /* 0x00000006ff097e24 */ /* 0x000fe2000f8e00ff */
[----:B------:R-:W-:Y:S02]  /*8090*/  LOP3.LUT R10, R10, 0x1f, RZ, 0xc0, !PT ;  /* 0x0000001f0a0a7812 */ /* 0x000fe400078ec0ff */
[----:B------:R-:W-:Y:S01]  /*80a0*/  LEA.HI.X R6, R2, UR5, R4, 0x1, P0 ;  /* 0x0000000502067c11 */ /* 0x000fe200080f0c04 */
[----:B------:R-:W-:Y:S01]  /*80b0*/  IMAD R4, R23, 0x3000, R28 ;  /* 0x0000300017047824 */ /* 0x000fe200078e021c */
[----:B------:R-:W-:-:S02]  /*80c0*/  LOP3.LUT R8, R8, 0x18, RZ, 0xc0, !PT ;  /* 0x0000001808087812 */ /* 0x000fc400078ec0ff */
[----:B------:R-:W-:Y:S01]  /*80d0*/  IADD3 R9, -R10, UR36, -R9 ;  /* 0x000000240a097c10 */ /* 0x000fe2000fffe909 */
[----:B------:R-:W-:Y:S06]  /*80e0*/  BRA.DIV UR4, `(.L_x_44) ;  /* 0x0000002a04987947 */ /* 0x000fec000b800000 */
[----:B------:R-:W0:Y:S01]  /*80f0*/  SHFL.IDX PT, R3, R5, RZ, 0x1c1f ;  /* 0x001c1fff05037589 */ /* 0x000e2200000e0000 */
[----:B------:R-:W-:-:S03]  /*8100*/  ISETP.GE.AND P0, PT, R9, 0x1, PT ;  /* 0x000000010900780c */ /* 0x000fc60003f06270 */
[----:B------:R-:W1:Y:S04]  /*8110*/  SHFL.IDX PT, R2, R6, RZ, 0x1c1f ;  /* 0x001c1fff06027589 */ /* 0x000e6800000e0000 */
[----:B------:R-:W-:Y:S06]  /*8120*/  SHFL.IDX PT, R14, R5, 0x3, 0x1c1f ;  /* 0x007c1f00050e7f89 */ /* 0x000fec00000e0000 */
[----:B------:R-:W-:-:S02]  /*8130*/  @P0 LEA R7, R4, UR37, 0x1 ;  /* 0x0000002504070c11 */ /* 0x000fc4000f8e08ff */
[----:B0-----:R-:W-:-:S05]  /*8140*/  @P0 LEA R3, P1, R8, R3, 0x1 ;  /* 0x0000000308030211 */ /* 0x001fca00078208ff */
[----:B-1----:R-:W-:-:S05]  /*8150*/  @P0 IMAD.X R2, RZ, RZ, R2, P1 ;  /* 0x000000ffff020224 */ /* 0x002fca00008e0602 */
[----:B------:R-:W-:-:S04]  /*8160*/  @P0 LOP3.LUT R3, R3, R2, RZ, 0x3c, !PT ;  /* 0x0000000203030212 */ /* 0x000fc800078e3cff */
[----:B------:R-:W-:-:S04]  /*8170*/  @P0 LOP3.LUT R2, R3, R2, RZ, 0x3c, !PT ;  /* 0x0000000203020212 */ /* 0x000fc800078e3cff */
[----:B------:R-:W-:-:S05]  /*8180*/  @P0 LOP3.LUT R3, R3, R2, RZ, 0x3c, !PT ;  /* 0x0000000203030212 */ /* 0x000fca00078e3cff */
[----:B------:R-:W-:Y:S04]  /*8190*/  @P0 LDGSTS.E.BYPASS.LTC128B.128 [R7+0x15400], desc[UR48][R2.64], !P4 ;  /* 0x1540000002070fae */ /* 0x000fe8000e101d70 */
[----:B------:R-:W-:Y:S04]  /*81a0*/  @P0 LDGSTS.E.BYPASS.LTC128B.128 [R7+0x17400], desc[UR48][R2.64+0x40], !P3 ;  /* 0x1740004002070fae */ /* 0x000fe8000d901d70 */
[----:B------:R0:W-:Y:S01]  /*81b0*/  @P0 LDGSTS.E.BYPASS.LTC128B.128 [R7+0x19400], desc[UR48][R2.64+0x80], !P2 ;  /* 0x1940008002070fae */ /* 0x0001e2000d101d70 */
[----:B------:R-:W-:-:S03]  /*81c0*/  ISETP.GE.AND P0, PT, R9, 0x21, PT ;  /* 0x000000210900780c */ /* 0x000fc60003f06270 */
[----:B0-----:R-:W0:Y:S10]  /*81d0*/  SHFL.IDX PT, R3, R5, 0x1, 0x1c1f ;  /* 0x003c1f0005037f89 */ /* 0x001e3400000e0000 */
[----:B------:R-:W-:Y:S01]  /*81e0*/  @P0 LEA R7, R4, UR37, 0x1 ;  /* 0x0000002504070c11 */ /* 0x000fe2000f8e08ff */
[----:B------:R-:W1:Y:S01]  /*81f0*/  SHFL.IDX PT, R2, R6, 0x1, 0x1c1f ;  /* 0x003c1f0006027f89 */ /* 0x000e6200000e0000 */
        /* <DEDUP_REMOVED lines=11> */
[----:B------:R-:W1:Y:S04]  /*82b0*/  SHFL.IDX PT, R2, R6, 0x2, 0x1c1f ;  /* 0x005c1f0006027f89 */ /* 0x000e6800000e0000 */
[----:B------:R-:W2:Y:S01]  /*82c0*/  SHFL.IDX PT, R6, R6, 0x3, 0x1c1f ;  /* 0x007c1f0006067f89 */ /* 0x000ea200000e0000 */
[----:B0-----:R-:W-:-:S05]  /*82d0*/  @P0 LEA R3, P1, R8, R3, 0x1 ;  /* 0x0000000308030211 */ /* 0x001fca00078208ff */
[----:B-1----:R-:W-:-:S05]  /*82e0*/  @P0 IMAD.X R2, RZ, RZ, R2, P1 ;  /* 0x000000ffff020224 */ /* 0x002fca00008e0602 */
[----:B------:R-:W-:-:S04]  /*82f0*/  @P0 LOP3.LUT R3, R3, R2, RZ, 0x3c, !PT ;  /* 0x0000000203030212 */ /* 0x000fc800078e3cff */
[----:B------:R-:W-:-:S04]  /*8300*/  @P0 LOP3.LUT R2, R3, R2, RZ, 0x3c, !PT ;  /* 0x0000000203020212 */ /* 0x000fc800078e3cff */
[----:B------:R-:W-:-:S05]  /*8310*/  @P0 LOP3.LUT R3, R3, R2, RZ, 0x3c, !PT ;  /* 0x0000000203030212 */ /* 0x000fca00078e3cff */
[----:B------:R0:W-:Y:S04]  /*8320*/  @P0 LDGSTS.E.BYPASS.LTC128B.128 [R7+0x16400], desc[UR48][R2.64], !P4 ;  /* 0x1640000002070fae */ /* 0x0001e8000e101d70 */
[----:B------:R0:W-:Y:S04]  /*8330*/  @P0 LDGSTS.E.BYPASS.LTC128B.128 [R7+0x18400], desc[UR48][R2.64+0x40], !P3 ;  /* 0x1840004002070fae */ /* 0x0001e8000d901d70 */
[----:B--2---:R0:W-:Y:S02]  /*8340*/  @P0 LDGSTS.E.BYPASS.LTC128B.128 [R7+0x1a400], desc[UR48][R2.64+0x80], !P2 ;  /* 0x1a40008002070fae */ /* 0x0041e4000d101d70 */
.L_x_99:
[----:B------:R-:W-:-:S13]  /*8350*/  ISETP.GE.AND P0, PT, R9, 0x61, PT ;  /* 0x000000610900780c */ /* 0x000fda0003f06270 */
[----:B0-----:R-:W-:Y:S02]  /*8360*/  @P0 LEA R2, P1, R8, R14, 0x1 ;  /* 0x0000000e08020211 */ /* 0x001fe400078208ff */
[----:B------:R-:W-:Y:S02]  /*8370*/  @P0 LEA R5, R4, UR37, 0x1 ;  /* 0x0000002504050c11 */ /* 0x000fe4000f8e08ff */
[----:B------:R-:W-:-:S05]  /*8380*/  @P0 IADD3.X R3, RZ, R6, RZ, P1, !PT ;  /* 0x00000006ff030210 */ /* 0x000fca0000ffe4ff */
[----:B------:R-:W-:Y:S01]  /*8390*/  @!PT LDS RZ, [RZ] ;  /* 0x00000000fffff984 */ /* 0x000fe20000000800 */
[----:B------:R-:W-:Y:S01]  /*83a0*/  @!PT LDS RZ, [RZ] ;  /* 0x00000000fffff984 */ /* 0x000fe20000000800 */
[----:B------:R-:W-:Y:S01]  /*83b0*/  @!PT LDS RZ, [RZ] ;  /* 0x00000000fffff984 */ /* 0x000fe20000000800 */
[----:B------:R0:W-:Y:S04]  /*83c0*/  @P0 LDGSTS.E.BYPASS.LTC128B.128 [R5+0x16c00], desc[UR48][R2.64], !P4 ;  /* 0x16c0000002050fae */ /* 0x0001e8000e101d70 */
[----:B------:R0:W-:Y:S04]  /*83d0*/  @P0 LDGSTS.E.BYPASS.LTC128B.128 [R5+0x18c00], desc[UR48][R2.64+0x40], !P3 ;  /* 0x18c0004002050fae */ /* 0x0001e8000d901d70 */
[----:B------:R0:W-:Y:S01]  /*83e0*/  @P0 LDGSTS.E.BYPASS.LTC128B.128 [R5+0x1ac00], desc[UR48][R2.64+0x80], !P2 ;  /* 0x1ac0008002050fae */ /* 0x0001e2000d101d70 */
[----:B------:R-:W-:Y:S01]  /*83f0*/  PLOP3.LUT P0, PT, PT, PT, PT, 0x80, 0x0 ;  /* 0x000000000000781c */ /* 0x000fe20003f0f070 */
[----:B------:R-:W-:-:S12]  /*8400*/  NOP ;  /* 0x0000000000007918 */ /* 0x000fd80000000000 */
.L_x_45:
[----:B------:R-:W-:Y:S02]  /*8410*/  PLOP3.LUT P1, PT, P1, P0, PT, 0xa2, 0x0 ;  /* 0x000000000000781c */ /* 0x000fe40000f21472 */
[----:B------:R-:W-:-:S08]  /*8420*/  @P0 R2UR P1, UR4, R0 ;  /* 0x00000000000402ca */ /* 0x000fd00000020000 */
[----:B------:R-:W-:-:S05]  /*8430*/  @P0 PLOP3.LUT P0, PT, P1, PT, PT, 0x80, 0x0 ;  /* 0x000000000000081c */ /* 0x000fca0000f0f070 */
[----:B------:R-:W-:Y:S01]  /*8440*/  @!P1 SYNCS.ARRIVE.TRANS64.RED.A0T1 RZ, [UR4+0x2d830], RZ ;  /* 0x02d830ffffff99a7 */ /* 0x000fe20008200404 */
[----:B------:R-:W-:Y:S07]  /*8450*/  @!P1 ARRIVES.LDGSTSBAR.64.TRANSCNT [UR4+0x2d830] ;  /* 0x02d83000ff0099b0 */ /* 0x000fee0008000a84 */
[----:B------:R-:W-:Y:S05]  /*8460*/  @P0 BRA.U.ANY `(.L_x_45) ;  /* 0xfffffffd00e80947 */ /* 0x000fea000393ffff */
[----:B------:R-:W-:Y:S01]  /*8470*/  NOP ;  /* 0x0000000000007918 */ /* 0x000fe20000000000 */
[----:B0-----:R-:W-:-:S05]  /*8480*/  IMAD.U32 R2, RZ, RZ, UR40 ;  /* 0x00000028ff027e24 */ /* 0x001fca000f8e00ff */
[----:B------:R-:W-:-:S13]  /*8490*/  ISETP.NE.AND P2, PT, R2, 0x3, PT ;  /* 0x000000030200780c */ /* 0x000fda0003f45270 */
[----:B------:R-:W-:Y:S05]  /*84a0*/  @!P2 BRA `(.L_x_46) ;  /* 0x000000000004a947 */ /* 0x000fea0003800000 */
[----:B------:R-:W-:Y:S01]  /*84b0*/  BPT.TRAP 0x1 ;  /* 0x000000040000795c */ /* 0x000fe20000300000 */
.L_x_46:
[----:B------:R0:W-:Y:S02]  /*84c0*/  SYNCS.ARRIVE.TRANS64.A1T0 RZ, [R0+URZ+0x2d830], RZ ;  /* 0x02d830ff00ff79a7 */ /* 0x0001e4000810003f */
[----:B------:R-:W-:Y:S05]  /*84d0*/  WARPSYNC.ALL ;  /* 0x0000000000007948 */ /* 0x000fea0003800000 */
[----:B------:R-:W-:-:S04]  /*84e0*/  UIADD3 UR4, UR37, 0xc400, URZ ;  /* 0x0000c40025047890 */ /* 0x000fc8000fffe03f */
[----:B------:R-:W-:Y:S01]  /*84f0*/  ULOP3.LUT UP0, URZ, UR4, 0x1bf, URZ, 0xc0, !UPT ;  /* 0x000001bf043f7892 */ /* 0x000fe2000f80c03f */
[----:B------:R-:W-:Y:S05]  /*8500*/  BAR.SYNC.DEFER_BLOCKING 0x8, 0x200 ;  /* 0x0208000000007b1d */ /* 0x000fea0000010000 */
[----:B------:R-:W-:-:S13]  /*8510*/  PLOP3.LUT P0, PT, PT, PT, UP0, 0x80, 0x0 ;  /* 0x000000000000781c */ /* 0x000fda0003f0f008 */
[----:B------:R-:W-:Y:S05]  /*8520*/  @!P0 BRA `(.L_x_47) ;  /* 0x0000000000408947 */ /* 0x000fea0003800000 */
[----:B------:R-:W-:Y:S01]  /*8530*/  MOV R2, 0x0 ;  /* 0x0000000000027802 */ /* 0x000fe20000000f00 */
[----:B------:R-:W-:Y:S01]  /*8540*/  ULDC.64 UR6, c[0x4][0x88] ;  /* 0x0100220000067ab9 */ /* 0x000fe20000000a00 */
[----:B------:R-:W-:Y:S01]  /*8550*/  ULDC.64 UR8, c[0x4][0x90] ;  /* 0x0100240000087ab9 */ /* 0x000fe20000000a00 */
[----:B------:R-:W-:Y:S01]  /*8560*/  ULDC.64 UR4, c[0x4][0x20] ;  /* 0x0100080000047ab9 */ /* 0x000fe20000000a00 */
[----:B------:R-:W-:Y:S02]  /*8570*/  IMAD.U32 R4, RZ, RZ, UR6 ;  /* 0x00000006ff047e24 */ /* 0x000fe4000f8e00ff */
[----:B------:R-:W1:Y:S01]  /*8580*/  LDC.64 R2, c[0x4][R2] ;  /* 0x0100000002027b82 */ /* 0x000e620000000a00 */
[----:B------:R-:W-:Y:S02]  /*8590*/  IMAD.U32 R5, RZ, RZ, UR7 ;  /* 0x00000007ff057e24 */ /* 0x000fe4000f8e00ff */
[----:B------:R-:W-:Y:S02]  /*85a0*/  IMAD.U32 R6, RZ, RZ, UR8 ;  /* 0x00000008ff067e24 */ /* 0x000fe4000f8e00ff */
[----:B------:R-:W-:-:S02]  /*85b0*/  IMAD.U32 R7, RZ, RZ, UR9 ;  /* 0x00000009ff077e24 */ /* 0x000fc4000f8e00ff */
[----:B------:R-:W-:Y:S02]  /*85c0*/  IMAD.U32 R10, RZ, RZ, UR4 ;  /* 0x00000004ff0a7e24 */ /* 0x000fe4000f8e00ff */
[----:B------:R-:W-:Y:S02]  /*85d0*/  IMAD.U32 R11, RZ, RZ, UR5 ;  /* 0x00000005ff0b7e24 */ /* 0x000fe4000f8e00ff */
[----:B------:R-:W-:Y:S02]  /*85e0*/  IMAD.MOV.U32 R8, RZ, RZ, 0x70 ;  /* 0x00000070ff087424 */ /* 0x000fe400078e00ff */
[----:B------:R-:W-:Y:S02]  /*85f0*/  IMAD.MOV.U32 R12, RZ, RZ, 0x1 ;  /* 0x00000001ff0c7424 */ /* 0x000fe400078e00ff */
[----:B------:R-:W-:-:S07]  /*8600*/  IMAD.MOV.U32 R13, RZ, RZ, RZ ;  /* 0x000000ffff0d7224 */ /* 0x000fce00078e00ff */
[----:B------:R-:W-:-:S07]  /*8610*/  LEPC R20, `(.L_x_47) ;  /* 0x000000001014794e */ /* 0x000fce0000000000 */
[----:B01----:R-:W-:Y:S05]  /*8620*/  CALL.ABS.NOINC R2 ;  /* 0x0000000002007343 */ /* 0x003fea0003c00000 */
.L_x_47:
[----:B------:R-:W2:Y:S01]  /*8630*/  LDL R21, [R1+0xc] ;  /* 0x00000c0001157983 */ /* 0x000ea20000100800 */
[----:B------:R-:W1:Y:S01]  /*8640*/  LDC R10, c[0x0][0x448] ;  /* 0x00011200ff0a7b82 */ /* 0x000e620000000800 */
[----:B------:R-:W-:Y:S01]  /*8650*/  ULDC.64 UR4, c[0x0][0x2d8] ;  /* 0x0000b60000047ab9 */ /* 0x000fe20000000a00 */
[----:B0-----:R-:W-:Y:S01]  /*8660*/  SHF.R.S32.HI R0, RZ, 0x1f, R19 ;  /* 0x0000001fff007819 */ /* 0x001fe20000011413 */
[----:B------:R-:W0:Y:S01]  /*8670*/  S2R R26, SR_TID.X ;  /* 0x00000000001a7919 */ /* 0x000e220000002100 */
[----:B------:R-:W-:Y:S01]  /*8680*/  IMAD R3, R29, UR4, RZ ;  /* 0x000000041d037c24 */ /* 0x000fe2000f8e02ff */
[----:B------:R-:W-:Y:S01]  /*8690*/  ULDC.64 UR6, c[0x0][0x2c8] ;  /* 0x0000b20000067ab9 */ /* 0x000fe20000000a00 */
[----:B------:R-:W-:Y:S01]  /*86a0*/  IMAD.MOV R6, RZ, RZ, -R24 ;  /* 0x000000ffff067224 */ /* 0x000fe200078e0a18 */
[----:B------:R-:W-:Y:S01]  /*86b0*/  ULDC.64 UR8, c[0x0][0x280] ;  /* 0x0000a00000087ab9 */ /* 0x000fe20000000a00 */
[C---:B------:R-:W-:Y:S01]  /*86c0*/  IMAD R4, R22.reuse, UR5, R3 ;  /* 0x0000000516047c24 */ /* 0x040fe2000f8e0203 */
[----:B------:R-:W3:Y:S01]  /*86d0*/  S2R R11, SR_TID.X ;  /* 0x00000000000b7919 */ /* 0x000ee20000002100 */
[----:B------:R-:W-:Y:S01]  /*86e0*/  IMAD.WIDE.U32 R2, R22, UR4, RZ ;  /* 0x0000000416027c25 */ /* 0x000fe2000f8e00ff */
[----:B------:R-:W-:Y:S01]  /*86f0*/  ULDC.64 UR4, c[0x0][0x2e0] ;  /* 0x0000b80000047ab9 */ /* 0x000fe20000000a00 */
[----:B------:R-:W-:-:S02]  /*8700*/  LOP3.LUT P3, RZ, R16, 0x400, RZ, 0xc0, !PT ;  /* 0x0000040010ff7812 */ /* 0x000fc4000786c0ff */
[----:B------:R-:W-:Y:S01]  /*8710*/  IMAD R0, R0, UR4, RZ ;  /* 0x0000000400007c24 */ /* 0x000fe2000f8e02ff */
[C---:B------:R-:W-:Y:S01]  /*8720*/  LOP3.LUT P4, RZ, R16.reuse, 0x200, RZ, 0xc0, !PT ;  /* 0x0000020010ff7812 */ /* 0x040fe2000788c0ff */
[----:B------:R-:W-:Y:S01]  /*8730*/  IMAD.IADD R3, R3, 0x1, R4 ;  /* 0x0000000103037824 */ /* 0x000fe200078e0204 */
[----:B------:R-:W-:Y:S01]  /*8740*/  LOP3.LUT P5, RZ, R16, 0x100, RZ, 0xc0, !PT ;  /* 0x0000010010ff7812 */ /* 0x000fe200078ac0ff */
[C---:B------:R-:W-:Y:S02]  /*8750*/  IMAD R5, R19.reuse, UR5, R0 ;  /* 0x0000000513057c24 */ /* 0x040fe4000f8e0200 */
[----:B------:R-:W-:Y:S01]  /*8760*/  IMAD.WIDE.U32 R2, R19, UR4, R2 ;  /* 0x0000000413027c25 */ /* 0x000fe2000f8e0002 */
[----:B------:R-:W-:Y:S01]  /*8770*/  ULDC UR4, c[0x0][0xc38] ;  /* 0x00030e0000047ab9 */ /* 0x000fe20000000800 */
[----:B------:R-:W-:Y:S02]  /*8780*/  LEA R19, R28, UR37, 0x1 ;  /* 0x000000251c137c11 */ /* 0x000fe4000f8e08ff */
[----:B-1----:R-:W-:-:S02]  /*8790*/  ISETP.NE.AND P0, PT, R10, 0x1, PT ;  /* 0x000000010a00780c */ /* 0x002fc40003f05270 */
[----:B------:R-:W-:Y:S02]  /*87a0*/  IADD3 R3, R3, R5, RZ ;  /* 0x0000000503037210 */ /* 0x000fe40007ffe0ff */
[----:B0-----:R-:W-:Y:S01]  /*87b0*/  SHF.R.U32.HI R20, RZ, 0x2, R26 ;  /* 0x00000002ff147819 */ /* 0x001fe2000001161a */
[----:B------:R-:W-:-:S08]  /*87c0*/  IMAD.SHL.U32 R26, R26, 0x20, RZ ;  /* 0x000000201a1a7824 */ /* 0x000fd000078e00ff */
[----:B------:R-:W0:Y:S01]  /*87d0*/  @P0 LDC R0, c[0x0][0x44c] ;  /* 0x00011300ff000b82 */ /* 0x000e220000000800 */
[----:B------:R-:W-:Y:S02]  /*87e0*/  LOP3.LUT R20, R20, 0x1f, RZ, 0xc0, !PT ;  /* 0x0000001f14147812 */ /* 0x000fe400078ec0ff */
[----:B------:R-:W-:-:S05]  /*87f0*/  LOP3.LUT R26, R26, 0x60, RZ, 0xc0, !PT ;  /* 0x000000601a1a7812 */ /* 0x000fca00078ec0ff */
[----:B------:R-:W1:Y:S01]  /*8800*/  @P0 LDC R4, c[0x0][0x450] ;  /* 0x00011400ff040b82 */ /* 0x000e620000000800 */
[----:B------:R-:W-:-:S07]  /*8810*/  LOP3.LUT R20, R20, R26, RZ, 0xfc, !PT ;  /* 0x0000001a14147212 */ /* 0x000fce00078efcff */
[----:B------:R-:W4:Y:S01]  /*8820*/  @P0 LDC R9, c[0x0][0x44c] ;  /* 0x00011300ff090b82 */ /* 0x000f220000000800 */
[----:B--2---:R-:W-:Y:S01]  /*8830*/  IMAD R6, R6, UR4, R21 ;  /* 0x0000000406067c24 */ /* 0x004fe2000f8e0215 */
[----:B------:R-:W-:Y:S01]  /*8840*/  ULDC.64 UR4, c[0x0][0x2d0] ;  /* 0x0000b40000047ab9 */ /* 0x000fe20000000a00 */
[----:B---3--:R-:W-:Y:S02]  /*8850*/  SHF.R.U32.HI R21, RZ, 0x2, R11 ;  /* 0x00000002ff157819 */ /* 0x008fe4000001160b */
[----:B------:R-:W-:Y:S02]  /*8860*/  IMAD R7, R6, 0xc0, R20 ;  /* 0x000000c006077824 */ /* 0x000fe400078e0214 */
[----:B------:R-:W-:Y:S01]  /*8870*/  IMAD.SHL.U32 R20, R11, 0x8, RZ ;  /* 0x000000080b147824 */ /* 0x000fe200078e00ff */
[----:B------:R-:W-:Y:S01]  /*8880*/  LOP3.LUT R21, R21, 0x1f, RZ, 0xc0, !PT ;  /* 0x0000001f15157812 */ /* 0x000fe200078ec0ff */
[----:B0-----:R-:W-:-:S03]  /*8890*/  @P0 IMAD.HI.U32 R0, R7, R0, RZ ;  /* 0x0000000007000227 */ /* 0x001fc600078e00ff */
[----:B------:R-:W-:Y:S01]  /*88a0*/  LOP3.LUT R20, R20, 0x18, RZ, 0xc0, !PT ;  /* 0x0000001814147812 */ /* 0x000fe200078ec0ff */
[----:B------:R-:W-:Y:S01]  /*88b0*/  IMAD.MOV.U32 R5, RZ, RZ, R7 ;  /* 0x000000ffff057224 */ /* 0x000fe200078e0007 */
[----:B-1----:R-:W-:-:S04]  /*88c0*/  @P0 SHF.R.U32.HI R5, RZ, R4, R0 ;  /* 0x00000004ff050219 */ /* 0x002fc80000011600 */
[----:B------:R-:W-:-:S05]  /*88d0*/  SHF.R.S32.HI R0, RZ, 0x1f, R5 ;  /* 0x0000001fff007819 */ /* 0x000fca0000011405 */
[----:B------:R-:W-:-:S04]  /*88e0*/  IMAD R0, R0, UR4, RZ ;  /* 0x0000000400007c24 */ /* 0x000fc8000f8e02ff */
[C---:B------:R-:W-:Y:S02]  /*88f0*/  IMAD R8, R5.reuse, UR5, R0 ;  /* 0x0000000505087c24 */ /* 0x040fe4000f8e0200 */
[----:B------:R-:W-:Y:S02]  /*8900*/  IMAD.MOV R0, RZ, RZ, -R5 ;  /* 0x000000ffff007224 */ /* 0x000fe400078e0a05 */
[----:B------:R-:W-:-:S04]  /*8910*/  IMAD.WIDE.U32 R4, R5, UR4, R2 ;  /* 0x0000000405047c25 */ /* 0x000fc8000f8e0002 */
[----:B------:R-:W-:Y:S02]  /*8920*/  IMAD R0, R10, R0, R7 ;  /* 0x000000000a007224 */ /* 0x000fe400078e0207 */
[----:B------:R-:W-:-:S03]  /*8930*/  IMAD.IADD R5, R5, 0x1, R8 ;  /* 0x0000000105057824 */ /* 0x000fc600078e0208 */
[----:B------:R-:W-:Y:S01]  /*8940*/  SHF.R.S32.HI R8, RZ, 0x1f, R0 ;  /* 0x0000001fff087819 */ /* 0x000fe20000011400 */
[----:B------:R-:W-:-:S04]  /*8950*/  IMAD.WIDE.U32 R4, R0, UR6, R4 ;  /* 0x0000000600047c25 */ /* 0x000fc8000f8e0004 */
[----:B------:R-:W-:-:S04]  /*8960*/  IMAD R8, R8, UR6, RZ ;  /* 0x0000000608087c24 */ /* 0x000fc8000f8e02ff */
[----:B------:R-:W-:Y:S01]  /*8970*/  IMAD R8, R0, UR7, R8 ;  /* 0x0000000700087c24 */ /* 0x000fe2000f8e0208 */
[----:B------:R-:W-:-:S03]  /*8980*/  LEA R0, P1, R4, UR8, 0x1 ;  /* 0x0000000804007c11 */ /* 0x000fc6000f8208ff */
[----:B------:R-:W-:Y:S02]  /*8990*/  IMAD.IADD R5, R5, 0x1, R8 ;  /* 0x0000000105057824 */ /* 0x000fe400078e0208 */
[----:B------:R-:W-:-:S03]  /*89a0*/  VIADD R8, R7, 0x80 ;  /* 0x0000008007087836 */ /* 0x000fc60000000000 */
[----:B------:R-:W-:Y:S01]  /*89b0*/  LEA.HI.X R4, R4, UR9, R5, 0x1, P1 ;  /* 0x0000000904047c11 */ /* 0x000fe200088f0c05 */
[----:B----4-:R-:W-:Y:S01]  /*89c0*/  @P0 IMAD.HI.U32 R9, R8, R9, RZ ;  /* 0x0000000908090227 */ /* 0x010fe200078e00ff */
[----:B------:R-:W0:Y:S03]  /*89d0*/  @P0 LDC R5, c[0x0][0x450] ;  /* 0x00011400ff050b82 */ /* 0x000e260000000800 */
[----:B------:R-:W-:Y:S01]  /*89e0*/  IMAD.MOV.U32 R7, RZ, RZ, R8 ;  /* 0x000000ffff077224 */ /* 0x000fe200078e0008 */
[----:B0-----:R-:W-:-:S05]  /*89f0*/  @P0 SHF.R.U32.HI R7, RZ, R5, R9 ;  /* 0x00000005ff070219 */ /* 0x001fca0000011609 */
[----:B------:R-:W-:Y:S02]  /*8a00*/  IMAD.MOV R5, RZ, RZ, -R7 ;  /* 0x000000ffff057224 */ /* 0x000fe400078e0a07 */
[----:B------:R-:W-:-:S04]  /*8a10*/  IMAD.WIDE.U32 R2, R7, UR4, R2 ;  /* 0x0000000407027c25 */ /* 0x000fc8000f8e0002 */
[----:B------:R-:W-:Y:S01]  /*8a20*/  IMAD R5, R10, R5, R8 ;  /* 0x000000050a057224 */ /* 0x000fe200078e0208 */
[----:B------:R-:W-:-:S05]  /*8a30*/  SHF.R.S32.HI R8, RZ, 0x1f, R7 ;  /* 0x0000001fff087819 */ /* 0x000fca0000011407 */
[----:B------:R-:W-:Y:S01]  /*8a40*/  IMAD R8, R8, UR4, RZ ;  /* 0x0000000408087c24 */ /* 0x000fe2000f8e02ff */
[----:B------:R-:W-:-:S03]  /*8a50*/  UMOV UR4, 0xffffffff ;  /* 0xffffffff00047882 */ /* 0x000fc60000000000 */
[----:B------:R-:W-:Y:S01]  /*8a60*/  IMAD R8, R7, UR5, R8 ;  /* 0x0000000507087c24 */ /* 0x000fe2000f8e0208 */
[----:B------:R-:W-:-:S03]  /*8a70*/  SHF.R.S32.HI R7, RZ, 0x1f, R5 ;  /* 0x0000001fff077819 */ /* 0x000fc60000011405 */
[----:B------:R-:W-:Y:S02]  /*8a80*/  IMAD.IADD R3, R3, 0x1, R8 ;  /* 0x0000000103037824 */ /* 0x000fe400078e0208 */
[----:B------:R-:W-:Y:S02]  /*8a90*/  IMAD R7, R7, UR6, RZ ;  /* 0x0000000607077c24 */ /* 0x000fe4000f8e02ff */
[----:B------:R-:W-:-:S04]  /*8aa0*/  IMAD.WIDE.U32 R2, R5, UR6, R2 ;  /* 0x0000000605027c25 */ /* 0x000fc8000f8e0002 */
[----:B------:R-:W-:Y:S01]  /*8ab0*/  IMAD R7, R5, UR7, R7 ;  /* 0x0000000705077c24 */ /* 0x000fe2000f8e0207 */
[----:B------:R-:W-:-:S03]  /*8ac0*/  LEA R8, P0, R2, UR8, 0x1 ;  /* 0x0000000802087c11 */ /* 0x000fc6000f8008ff */
[----:B------:R-:W-:-:S05]  /*8ad0*/  IMAD.IADD R7, R3, 0x1, R7 ;  /* 0x0000000103077824 */ /* 0x000fca00078e0207 */
[----:B------:R-:W-:Y:S01]  /*8ae0*/  LEA.HI.X R7, R2, UR9, R7, 0x1, P0 ;  /* 0x0000000902077c11 */ /* 0x000fe200080f0c07 */
[----:B------:R-:W-:Y:S06]  /*8af0*/  BRA.DIV UR4, `(.L_x_48) ;  /* 0x00000026047c7947 */ /* 0x000fec000b800000 */
[----:B------:R-:W0:Y:S01]  /*8b00*/  SHFL.IDX PT, R3, R0, RZ, 0x1c1f ;  /* 0x001c1fff00037589 */ /* 0x000e2200000e0000 */
[----:B------:R-:W-:-:S03]  /*8b10*/  IMAD R5, R6, 0xc0, R21 ;  /* 0x000000c006057824 */ /* 0x000fc600078e0215 */
[----:B------:R-:W1:Y:S01]  /*8b20*/  SHFL.IDX PT, R2, R4, RZ, 0x1c1f ;  /* 0x001c1fff04027589 */ /* 0x000e6200000e0000 */
[C---:B------:R-:W-:Y:S01]  /*8b30*/  VIADD R6, R5.reuse, 0x20 ;  /* 0x0000002005067836 */ /* 0x040fe20000000000 */
[----:B------:R-:W-:Y:S02]  /*8b40*/  ISETP.GE.AND P0, PT, R5, UR38, PT ;  /* 0x0000002605007c0c */ /* 0x000fe4000bf06270 */
[----:B------:R-:W-:Y:S11]  /*8b50*/  SHFL.IDX PT, R14, R0, 0x3, 0x1c1f ;  /* 0x007c1f00000e7f89 */ /* 0x000ff600000e0000 */
[----:B0-----:R-:W-:-:S05]  /*8b60*/  @!P0 LEA R3, P1, R20, R3, 0x1 ;  /* 0x0000000314038211 */ /* 0x001fca00078208ff */
[----:B-1----:R-:W-:-:S05]  /*8b70*/  @!P0 IMAD.X R2, RZ, RZ, R2, P1 ;  /* 0x000000ffff028224 */ /* 0x002fca00008e0602 */
[----:B------:R-:W-:-:S04]  /*8b80*/  @!P0 LOP3.LUT R3, R3, R2, RZ, 0x3c, !PT ;  /* 0x0000000203038212 */ /* 0x000fc800078e3cff */
[----:B------:R-:W-:-:S04]  /*8b90*/  @!P0 LOP3.LUT R2, R3, R2, RZ, 0x3c, !PT ;  /* 0x0000000203028212 */ /* 0x000fc800078e3cff */
[----:B------:R-:W-:-:S05]  /*8ba0*/  @!P0 LOP3.LUT R3, R3, R2, RZ, 0x3c, !PT ;  /* 0x0000000203038212 */ /* 0x000fca00078e3cff */
[----:B------:R-:W-:Y:S04]  /*8bb0*/  @!P0 LDGSTS.E.BYPASS.LTC128B.128 [R19+0xc400], desc[UR48][R2.64], !P3 ;  /* 0x0c40000002138fae */ /* 0x000fe8000d901d70 */
[----:B------:R-:W-:Y:S04]  /*8bc0*/  @!P0 LDGSTS.E.BYPASS.LTC128B.128 [R19+0xf400], desc[UR48][R2.64+0x40], !P4 ;  /* 0x0f40004002138fae */ /* 0x000fe8000e101d70 */
[----:B------:R0:W-:Y:S01]  /*8bd0*/  @!P0 LDGSTS.E.BYPASS.LTC128B.128 [R19+0x12400], desc[UR48][R2.64+0x80], !P5 ;  /* 0x1240008002138fae */ /* 0x0001e2000e901d70 */
[----:B------:R-:W-:Y:S02]  /*8be0*/  ISETP.GE.AND P0, PT, R6, UR38, PT ;  /* 0x0000002606007c0c */ /* 0x000fe4000bf06270 */
[----:B------:R-:W-:Y:S01]  /*8bf0*/  IADD3 R6, R5, 0x40, RZ ;  /* 0x0000004005067810 */ /* 0x000fe20007ffe0ff */
[----:B0-----:R-:W0:Y:S04]  /*8c00*/  SHFL.IDX PT, R3, R0, 0x1, 0x1c1f ;  /* 0x003c1f0000037f89 */ /* 0x001e2800000e0000 */
[----:B------:R-:W1:Y:S06]  /*8c10*/  SHFL.IDX PT, R2, R4, 0x1, 0x1c1f ;  /* 0x003c1f0004027f89 */ /* 0x000e6c00000e0000 */
        /* <DEDUP_REMOVED lines=8> */
[----:B------:R-:W-:Y:S01]  /*8ca0*/  ISETP.GE.AND P0, PT, R6, UR38, PT ;  /* 0x0000002606007c0c */ /* 0x000fe2000bf06270 */
[----:B------:R-:W-:-:S02]  /*8cb0*/  VIADD R6, R5, 0x60 ;  /* 0x0000006005067836 */ /* 0x000fc40000000000 */
[----:B0-----:R-:W0:Y:S04]  /*8cc0*/  SHFL.IDX PT, R3, R0, 0x2, 0x1c1f ;  /* 0x005c1f0000037f89 */ /* 0x001e2800000e0000 */
[----:B------:R-:W1:Y:S04]  /*8cd0*/  SHFL.IDX PT, R2, R4, 0x2, 0x1c1f ;  /* 0x005c1f0004027f89 */ /* 0x000e6800000e0000 */
[----:B------:R-:W2:Y:S04]  /*8ce0*/  SHFL.IDX PT, R4, R4, 0x3, 0x1c1f ;  /* 0x007c1f0004047f89 */ /* 0x000ea800000e0000 */
[----:B------:R-:W-:Y:S04]  /*8cf0*/  SHFL.IDX PT, R0, R7, RZ, 0x1c1f ;  /* 0x001c1fff07007589 */ /* 0x000fe800000e0000 */
[----:B------:R-:W-:Y:S01]  /*8d00*/  SHFL.IDX PT, R7, R7, 0x1, 0x1c1f ;  /* 0x003c1f0007077f89 */ /* 0x000fe200000e0000 */
        /* <DEDUP_REMOVED lines=8> */
[----:B------:R-:W-:-:S13]  /*8d90*/  ISETP.GE.AND P0, PT, R6, UR38, PT ;  /* 0x0000002606007c0c */ /* 0x000fda000bf06270 */
[----:B------:R-:W-:-:S05]  /*8da0*/  @!P0 LEA R14, P1, R20, R14, 0x1 ;  /* 0x0000000e140e8211 */ /* 0x000fca00078208ff */
[----:B--2---:R-:W-:Y:S02]  /*8db0*/  @!P0 IMAD.X R9, RZ, RZ, R4, P1 ;  /* 0x000000ffff098224 */ /* 0x004fe400008e0604 */
[----:B0-----:R-:W-:Y:S02]  /*8dc0*/  @!P0 IMAD.MOV.U32 R2, RZ, RZ, R14 ;  /* 0x000000ffff028224 */ /* 0x001fe400078e000e */
[----:B------:R-:W0:Y:S01]  /*8dd0*/  SHFL.IDX PT, R14, R8, RZ, 0x1c1f ;  /* 0x001c1fff080e7589 */ /* 0x000e2200000e0000 */
[----:B------:R-:W-:Y:S02]  /*8de0*/  @!P0 IMAD.MOV.U32 R3, RZ, RZ, R9 ;  /* 0x000000ffff038224 */ /* 0x000fe400078e0009 */
[----:B------:R-:W-:-:S03]  /*8df0*/  VIADD R4, R5, 0x80 ;  /* 0x0000008005047836 */ /* 0x000fc60000000000 */
[----:B------:R-:W-:Y:S04]  /*8e00*/  @!P0 LDGSTS.E.BYPASS.LTC128B.128 [R19+0xdc00], desc[UR48][R2.64], !P3 ;  /* 0x0dc0000002138fae */ /* 0x000fe8000d901d70 */
[----:B------:R-:W-:Y:S04]  /*8e10*/  @!P0 LDGSTS.E.BYPASS.LTC128B.128 [R19+0x10c00], desc[UR48][R2.64+0x40], !P4 ;  /* 0x10c0004002138fae */ /* 0x000fe8000e101d70 */
[----:B------:R1:W-:Y:S01]  /*8e20*/  @!P0 LDGSTS.E.BYPASS.LTC128B.128 [R19+0x13c00], desc[UR48][R2.64+0x80], !P5 ;  /* 0x13c0008002138fae */ /* 0x0003e2000e901d70 */
[----:B------:R-:W-:-:S13]  /*8e30*/  ISETP.GE.AND P0, PT, R4, UR38, PT ;  /* 0x0000002604007c0c */ /* 0x000fda000bf06270 */
[----:B0-----:R-:W-:-:S05]  /*8e40*/  @!P0 LEA R14, P1, R20, R14, 0x1 ;  /* 0x0000000e140e8211 */ /* 0x001fca00078208ff */
[----:B------:R-:W-:Y:S02]  /*8e50*/  @!P0 IMAD.X R9, RZ, RZ, R0, P1 ;  /* 0x000000ffff098224 */ /* 0x000fe400008e0600 */
[----:B-1----:R-:W-:Y:S02]  /*8e60*/  @!P0 IMAD.MOV.U32 R2, RZ, RZ, R14 ;  /* 0x000000ffff028224 */ /* 0x002fe400078e000e */
[----:B------:R-:W-:Y:S01]  /*8e70*/  @!P0 IMAD.MOV.U32 R3, RZ, RZ, R9 ;  /* 0x000000ffff038224 */ /* 0x000fe200078e0009 */
[----:B------:R0:W1:Y:S04]  /*8e80*/  SHFL.IDX PT, R14, R8, 0x1, 0x1c1f ;  /* 0x003c1f00080e7f89 */ /* 0x00006800000e0000 */
[----:B------:R0:W-:Y:S04]  /*8e90*/  @!P0 LDGSTS.E.BYPASS.LTC128B.128 [R19+0xe400], desc[UR48][R2.64], !P3 ;  /* 0x0e40000002138fae */ /* 0x0001e8000d901d70 */
[----:B------:R0:W-:Y:S04]  /*8ea0*/  @!P0 LDGSTS.E.BYPASS.LTC128B.128 [R19+0x11400], desc[UR48][R2.64+0x40], !P4 ;  /* 0x1140004002138fae */ /* 0x0001e8000e101d70 */
[----:B------:R0:W-:Y:S02]  /*8eb0*/  @!P0 LDGSTS.E.BYPASS.LTC128B.128 [R19+0x14400], desc[UR48][R2.64+0x80], !P5 ;  /* 0x1440008002138fae */ /* 0x0001e4000e901d70 */
.L_x_112:
[----:B------:R-:W2:Y:S01]  /*8ec0*/  LDL R0, [R1+0x10] ;  /* 0x0000100001007983 */ /* 0x000ea20000100800 */
[----:B------:R-:W-:-:S05]  /*8ed0*/  VIADD R5, R5, 0xa0 ;  /* 0x000000a005057836 */ /* 0x000fca0000000000 */
[----:B------:R-:W-:-:S13]  /*8ee0*/  ISETP.GE.AND P0, PT, R5, UR38, PT ;  /* 0x0000002605007c0c */ /* 0x000fda000bf06270 */
[----:B01----:R-:W-:-:S05]  /*8ef0*/  @!P0 LEA R2, P1, R20, R14, 0x1 ;  /* 0x0000000e14028211 */ /* 0x003fca00078208ff */
[----:B------:R-:W-:-:S05]  /*8f00*/  @!P0 IMAD.X R3, RZ, RZ, R7, P1 ;  /* 0x000000ffff038224 */ /* 0x000fca00008e0607 */
[----:B------:R-:W-:Y:S01]  /*8f10*/  @!PT LDS RZ, [RZ] ;  /* 0x00000000fffff984 */ /* 0x000fe20000000800 */
[----:B------:R-:W-:Y:S01]  /*8f20*/  @!PT LDS RZ, [RZ] ;  /* 0x00000000fffff984 */ /* 0x000fe20000000800 */
[----:B------:R-:W-:Y:S01]  /*8f30*/  @!PT LDS RZ, [RZ] ;  /* 0x00000000fffff984 */ /* 0x000fe20000000800 */
[----:B------:R0:W-:Y:S04]  /*8f40*/  @!P0 LDGSTS.E.BYPASS.LTC128B.128 [R19+0xec00], desc[UR48][R2.64], !P3 ;  /* 0x0ec0000002138fae */ /* 0x0001e8000d901d70 */
[----:B------:R0:W-:Y:S04]  /*8f50*/  @!P0 LDGSTS.E.BYPASS.LTC128B.128 [R19+0x11c00], desc[UR48][R2.64+0x40], !P4 ;  /* 0x11c0004002138fae */ /* 0x0001e8000e101d70 */
[----:B------:R0:W-:Y:S01]  /*8f60*/  @!P0 LDGSTS.E.BYPASS.LTC128B.128 [R19+0x14c00], desc[UR48][R2.64+0x80], !P5 ;  /* 0x14c0008002138fae */ /* 0x0001e2000e901d70 */
[----:B------:R-:W-:Y:S01]  /*8f70*/  NOP ;  /* 0x0000000000007918 */ /* 0x000fe20000000000 */
[----:B------:R-:W-:Y:S02]  /*8f80*/  SYNCS.ARRIVE.TRANS64.RED.A0T1 RZ, [UR37+0x2d800], RZ ;  /* 0x02d800ffffff79a7 */ /* 0x000fe40008200425 */
[----:B------:R-:W-:Y:S01]  /*8f90*/  ARRIVES.LDGSTSBAR.64.TRANSCNT [UR37+0x2d800] ;  /* 0x02d80000ff0079b0 */ /* 0x000fe20008000aa5 */
[----:B--2---:R-:W-:-:S04]  /*8fa0*/  LOP3.LUT R0, R0, 0x1, RZ, 0xc, !PT ;  /* 0x0000000100007812 */ /* 0x004fc800078e0cff */
[----:B------:R-:W-:Y:S01]  /*8fb0*/  SHF.L.U32 R0, R0, 0x1f, RZ ;  /* 0x0000001f00007819 */ /* 0x000fe200000006ff */
[----:B------:R-:W-:Y:S01]  /*8fc0*/  NOP ;  /* 0x0000000000007918 */ /* 0x000fe20000000000 */
[----:B------:R-:W-:Y:S01]  /*8fd0*/  SYNCS.ARRIVE.TRANS64.A1T0 RZ, [UR37+0x2d800], RZ ;  /* 0x02d800ffffff79a7 */ /* 0x000fe20008100025 */
[----:B------:R-:W-:Y:S01]  /*8fe0*/  BSSY B0, `(.L_x_49) ;  /* 0x0000003000007945 */ /* 0x000fe20003800000 */
[----:B------:R-:W1:Y:S03]  /*8ff0*/  SYNCS.PHASECHK.TRANS64.TRYWAIT P0, [UR37+0x2d820], R0 ;  /* 0x02d82000ff0075a7 */ /* 0x000e660008000165 */
[----:B01----:R-:W-:Y:S05]  /*9000*/  @!P0 BRA `(.L_x_50) ;  /* 0x00000028003c8947 */ /* 0x003fea0003800000 */
.L_x_113:
[----:B------:R-:W-:Y:S05]  /*9010*/  BSYNC B0 ;  /* 0x0000000000007941 */ /* 0x000fea0003800000 */
.L_x_49:
[----:B------:R-:W-:Y:S01]  /*9020*/  UISETP.GE.AND UP0, UPT, UR36, 0x81, UPT ;  /* 0x000000812400788c */ /* 0x000fe2000bf06270 */
[----:B------:R-:W-:-:S05]  /*9030*/  IMAD.U32 R10, RZ, RZ, UR43 ;  /* 0x0000002bff0a7e24 */ /* 0x000fca000f8e00ff */
[----:B------:R-:W-:-:S13]  /*9040*/  PLOP3.LUT P0, PT, PT, PT, UP0, 0x40, 0x0 ;  /* 0x000000000000781c */ /* 0x000fda0003f0e808 */
[----:B------:R-:W-:Y:S05]  /*9050*/  @P0 BRA `(.L_x_51) ;  /* 0x0000000c00a00947 */ /* 0x000fea0003800000 */
[----:B------:R-:W-:Y:S01]  /*9060*/  BSSY B0, `(.L_x_51) ;  /* 0x00000e7000007945 */ /* 0x000fe20003800000 */
[----:B------:R-:W-:Y:S01]  /*9070*/  IMAD.MOV.U32 R20, RZ, RZ, R25 ;  /* 0x000000ffff147224 */ /* 0x000fe200078e0019 */
[----:B------:R-:W-:Y:S01]  /*9080*/  MOV R7, R23 ;  /* 0x0000001700077202 */ /* 0x000fe20000000f00 */
[----:B0-----:R-:W-:Y:S02]  /*9090*/  IMAD.U32 R0, RZ, RZ, UR39 ;  /* 0x00000027ff007e24 */ /* 0x001fe4000f8e00ff */
[----:B------:R-:W-:-:S07]  /*90a0*/  IMAD.U32 R26, RZ, RZ, UR43 ;  /* 0x0000002bff1a7e24 */ /* 0x000fce000f8e00ff */
.L_x_64:
[----:B------:R-:W2:Y:S01]  /*90b0*/  LDL R9, [R1+0x8] ;  /* 0x0000080001097983 */ /* 0x000ea20000100800 */
[----:B------:R-:W0:Y:S01]  /*90c0*/  LDC R3, c[0x0][0x430] ;  /* 0x00010c00ff037b82 */ /* 0x000e220000000800 */
[----:B------:R-:W-:Y:S02]  /*90d0*/  ULDC.64 UR4, c[0x0][0x428] ;  /* 0x00010a0000047ab9 */ /* 0x000fe40000000a00 */
[----:B------:R-:W3:Y:S04]  /*90e0*/  LDL R6, [R1+0x4] ;  /* 0x0000040001067983 */ /* 0x000ee80000100800 */
[----:B------:R-:W4:Y:S01]  /*90f0*/  LDL R8, [R1] ;  /* 0x0000000001087983 */ /* 0x000f220000100800 */
[----:B------:R-:W1:Y:S01]  /*9100*/  S2R R2, SR_TID.X ;  /* 0x0000000000027919 */ /* 0x000e620000002100 */
[----:B0-----:R-:W-:-:S13]  /*9110*/  ISETP.NE.AND P0, PT, R3, 0x1, PT ;  /* 0x000000010300780c */ /* 0x001fda0003f05270 */
[----:B------:R-:W0:Y:S01]  /*9120*/  @P0 LDC R4, c[0x0][0x434] ;  /* 0x00010d00ff040b82 */ /* 0x000e220000000800 */
[----:B-1----:R-:W-:Y:S01]  /*9130*/  IMAD.SHL.U32 R3, R2, 0x20, RZ ;  /* 0x0000002002037824 */ /* 0x002fe200078e00ff */
[----:B------:R-:W-:-:S06]  /*9140*/  SHF.R.U32.HI R5, RZ, 0x2, R2 ;  /* 0x00000002ff057819 */ /* 0x000fcc0000011602 */
[----:B------:R-:W1:Y:S01]  /*9150*/  @P0 LDC R2, c[0x0][0x438] ;  /* 0x00010e00ff020b82 */ /* 0x000e620000000800 */
[----:B------:R-:W-:Y:S02]  /*9160*/  LOP3.LUT R5, R5, 0x1f, RZ, 0xc0, !PT ;  /* 0x0000001f05057812 */ /* 0x000fe400078ec0ff */
[----:B------:R-:W-:-:S03]  /*9170*/  LOP3.LUT R3, R3, 0x60, RZ, 0xc0, !PT ;  /* 0x0000006003037812 */ /* 0x000fc600078ec0ff */
[----:B------:R-:W-:-:S05]  /*9180*/  IMAD R5, R0, 0x80, R5 ;  /* 0x0000008000057824 */ /* 0x000fca00078e0205 */
[----:B--2---:R-:W-:-:S05]  /*9190*/  IADD3 R5, R3, R5, R9 ;  /* 0x0000000503057210 */ /* 0x004fca0007ffe009 */
[----:B0-----:R-:W-:-:S04]  /*91a0*/  @P0 IMAD.HI.U32 R3, R5, R4, RZ ;  /* 0x0000000405030227 */ /* 0x001fc800078e00ff */
[----:B------:R-:W-:Y:S01]  /*91b0*/  IMAD.MOV.U32 R4, RZ, RZ, R5 ;  /* 0x000000ffff047224 */ /* 0x000fe200078e0005 */
[----:B-1----:R-:W-:Y:S01]  /*91c0*/  @P0 SHF.R.U32.HI R4, RZ, R2, R3 ;  /* 0x00000002ff040219 */ /* 0x002fe20000011603 */
[----:B---3--:R-:W-:-:S03]  /*91d0*/  IMAD R6, R6, UR4, RZ ;  /* 0x0000000406067c24 */ /* 0x008fc6000f8e02ff */
[--C-:B------:R-:W-:Y:S01]  /*91e0*/  SHF.R.S32.HI R3, RZ, 0x1f, R4.reuse ;  /* 0x0000001fff037819 */ /* 0x100fe20000011404 */
[----:B------:R-:W-:Y:S02]  /*91f0*/  IMAD.MOV.U32 R2, RZ, RZ, R4 ;  /* 0x000000ffff027224 */ /* 0x000fe400078e0004 */
[C---:B----4-:R-:W-:Y:S02]  /*9200*/  IMAD R6, R8.reuse, UR5, R6 ;  /* 0x0000000508067c24 */ /* 0x050fe4000f8e0206 */
[----:B------:R-:W-:Y:S01]  /*9210*/  IMAD.WIDE.U32 R2, R8, UR4, R2 ;  /* 0x0000000408027c25 */ /* 0x000fe2000f8e0002 */
[----:B------:R-:W-:-:S03]  /*9220*/  ULDC.64 UR4, c[0x0][0x418] ;  /* 0x0001060000047ab9 */ /* 0x000fc60000000a00 */
[----:B------:R-:W-:Y:S01]  /*9230*/  IMAD.IADD R6, R6, 0x1, R3 ;  /* 0x0000000106067824 */ /* 0x000fe200078e0203 */
[C---:B------:R-:W-:Y:S01]  /*9240*/  LEA R8, P0, R2.reuse, UR4, 0x2 ;  /* 0x0000000402087c11 */ /* 0x040fe2000f8010ff */
[----:B------:R-:W-:Y:S01]  /*9250*/  IMAD.U32 R10, RZ, RZ, UR40 ;  /* 0x00000028ff0a7e24 */ /* 0x000fe2000f8e00ff */
[----:B------:R-:W-:Y:S02]  /*9260*/  ULDC UR4, c[0x0][0x430] ;  /* 0x00010c0000047ab9 */ /* 0x000fe40000000800 */
[----:B------:R-:W-:Y:S01]  /*9270*/  LEA.HI.X R9, R2, UR5, R6, 0x2, P0 ;  /* 0x0000000502097c11 */ /* 0x000fe200080f1406 */
[----:B------:R-:W-:-:S04]  /*9280*/  IMAD.MOV R2, RZ, RZ, -R4 ;  /* 0x000000ffff027224 */ /* 0x000fc800078e0a04 */
[----:B------:R-:W2:Y:S01]  /*9290*/  LDG.E R4, desc[UR48][R8.64] ;  /* 0x0000003008047981 */ /* 0x000ea2000c1e1900 */
[----:B------:R-:W-:Y:S01]  /*92a0*/  ISETP.NE.AND P1, PT, R10, 0x3, PT ;  /* 0x000000030a00780c */ /* 0x000fe20003f25270 */
[----:B------:R-:W-:-:S05]  /*92b0*/  VIADD R23, R7, 0x1 ;  /* 0x0000000107177836 */ /* 0x000fca0000000000 */
[----:B------:R-:W-:Y:S01]  /*92c0*/  ISETP.NE.AND P0, PT, R23, 0x2, PT ;  /* 0x000000021700780c */ /* 0x000fe20003f05270 */
[----:B------:R-:W-:-:S03]  /*92d0*/  IMAD R5, R2, UR4, R5 ;  /* 0x0000000402057c24 */ /* 0x000fc6000f8e0205 */
[----:B------:R-:W-:Y:S01]  /*92e0*/  SEL R25, RZ, 0x1, P0 ;  /* 0x00000001ff197807 */ /* 0x000fe20000000000 */
[----:B------:R-:W-:Y:S01]  /*92f0*/  IMAD.MOV.U32 R10, RZ, RZ, R0 ;  /* 0x000000ffff0a7224 */ /* 0x000fe200078e0000 */
[----:B------:R-:W-:Y:S02]  /*9300*/  SEL R23, R23, RZ, P0 ;  /* 0x000000ff17177207 */ /* 0x000fe40000000000 */
[----:B------:R-:W-:Y:S02]  /*9310*/  LOP3.LUT R25, R20, R25, RZ, 0x3c, !PT ;  /* 0x0000001914197212 */ /* 0x000fe400078e3cff */
[----:B--2---:R-:W-:Y:S01]  /*9320*/  SHF.R.S32.HI R24, RZ, 0x1f, R4 ;  /* 0x0000001fff187819 */ /* 0x004fe20000011404 */
[----:B------:R-:W-:Y:S06]  /*9330*/  @!P1 BRA `(.L_x_52) ;  /* 0x0000000000049947 */ /* 0x000fec0003800000 */
[----:B------:R-:W-:Y:S01]  /*9340*/  BPT.TRAP 0x1 ;  /* 0x000000040000795c */ /* 0x000fe20000300000 */
.L_x_52:
[----:B------:R-:W-:Y:S01]  /*9350*/  LEA R6, R23, UR37, 0x3 ;  /* 0x0000002517067c11 */ /* 0x000fe2000f8e18ff */
[----:B------:R-:W-:Y:S01]  /*9360*/  BSSY B1, `(.L_x_53) ;  /* 0x0000004000017945 */ /* 0x000fe20003800000 */
[----:B------:R-:W-:-:S04]  /*9370*/  SHF.L.U32 R0, R25, 0x1f, RZ ;  /* 0x0000001f19007819 */ /* 0x000fc800000006ff */
[----:B------:R-:W0:Y:S02]  /*9380*/  SYNCS.PHASECHK.TRANS64.TRYWAIT P0, [R6+URZ+0x2d840], R0 ;  /* 0x02d84000060075a7 */ /* 0x000e24000800017f */
[----:B0-----:R-:W-:Y:S05]  /*9390*/  @!P0 BRA `(.L_x_54) ;  /* 0x0000002400708947 */ /* 0x001fea0003800000 */
.L_x_114:
[----:B------:R-:W-:Y:S05]  /*93a0*/  BSYNC B1 ;  /* 0x0000000000017941 */ /* 0x000fea0003800000 */
.L_x_53:
[----:B------:R-:W-:Y:S01]  /*93b0*/  SHF.R.S32.HI R21, RZ, 0x1f, R5 ;  /* 0x0000001fff157819 */ /* 0x000fe20000011405 */
[----:B------:R-:W-:Y:S01]  /*93c0*/  ULDC.64 UR4, c[0x0][0x300] ;  /* 0x0000c00000047ab9 */ /* 0x000fe20000000a00 */
[C---:B------:R-:W-:Y:S01]  /*93d0*/  LOP3.LUT P3, RZ, R16.reuse, 0x4, RZ, 0xc0, !PT ;  /* 0x0000000410ff7812 */ /* 0x040fe2000786c0ff */
[----:B------:R-:W-:Y:S01]  /*93e0*/  IMAD.WIDE.U32 R2, R5, UR4, RZ ;  /* 0x0000000405027c25 */ /* 0x000fe2000f8e00ff */
[C---:B------:R-:W-:Y:S02]  /*93f0*/  LOP3.LUT P2, RZ, R16.reuse, 0x2, RZ, 0xc0, !PT ;  /* 0x0000000210ff7812 */ /* 0x040fe4000784c0ff */
[----:B------:R-:W-:Y:S01]  /*9400*/  LOP3.LUT P1, RZ, R16, 0x1, RZ, 0xc0, !PT ;  /* 0x0000000110ff7812 */ /* 0x000fe2000782c0ff */
[----:B0-----:R-:W-:Y:S02]  /*9410*/  IMAD R0, R21, UR4, RZ ;  /* 0x0000000415007c24 */ /* 0x001fe4000f8e02ff */
[----:B------:R-:W-:Y:S02]  /*9420*/  IMAD R9, R23, 0x3000, R28 ;  /* 0x0000300017097824 */ /* 0x000fe400078e021c */
[----:B------:R-:W-:Y:S01]  /*9430*/  IMAD R0, R5, UR5, R0 ;  /* 0x0000000505007c24 */ /* 0x000fe2000f8e0200 */
[----:B------:R-:W-:-:S03]  /*9440*/  ULDC.64 UR4, c[0x0][0x310] ;  /* 0x0000c40000047ab9 */ /* 0x000fc60000000a00 */
[----:B------:R-:W-:Y:S02]  /*9450*/  IMAD.IADD R3, R3, 0x1, R0 ;  /* 0x0000000103037824 */ /* 0x000fe400078e0200 */
[----:B------:R-:W-:Y:S02]  /*9460*/  IMAD R0, R24, UR4, RZ ;  /* 0x0000000418007c24 */ /* 0x000fe4000f8e02ff */
[----:B------:R-:W-:-:S04]  /*9470*/  IMAD.WIDE.U32 R2, R4, UR4, R2 ;  /* 0x0000000404027c25 */ /* 0x000fc8000f8e0002 */
[----:B------:R-:W-:Y:S01]  /*9480*/  IMAD R0, R4, UR5, R0 ;  /* 0x0000000504007c24 */ /* 0x000fe2000f8e0200 */
[----:B------:R-:W-:-:S04]  /*9490*/  ULDC.64 UR4, c[0x0][0x308] ;  /* 0x0000c20000047ab9 */ /* 0x000fc80000000a00 */
[----:B------:R-:W-:Y:S01]  /*94a0*/  IADD3 R3, R3, R0, RZ ;  /* 0x0000000003037210 */ /* 0x000fe20007ffe0ff */
[----:B------:R-:W-:-:S04]  /*94b0*/  IMAD R0, R29, UR4, RZ ;  /* 0x000000041d007c24 */ /* 0x000fc8000f8e02ff */
[C---:B------:R-:W-:Y:S02]  /*94c0*/  IMAD R0, R22.reuse, UR5, R0 ;  /* 0x0000000516007c24 */ /* 0x040fe4000f8e0200 */
[----:B------:R-:W-:Y:S01]  /*94d0*/  IMAD.WIDE.U32 R2, R22, UR4, R2 ;  /* 0x0000000416027c25 */ /* 0x000fe2000f8e0002 */
[----:B------:R-:W-:-:S03]  /*94e0*/  ULDC.64 UR4, c[0x0][0x2e8] ;  /* 0x0000ba0000047ab9 */ /* 0x000fc60000000a00 */
[----:B------:R-:W-:Y:S01]  /*94f0*/  IMAD.IADD R0, R0, 0x1, R3 ;  /* 0x0000000100007824 */ /* 0x000fe200078e0203 */
[----:B------:R-:W-:Y:S01]  /*9500*/  LEA R8, P0, R2, UR4, 0x1 ;  /* 0x0000000402087c11 */ /* 0x000fe2000f8008ff */
[----:B------:R-:W-:-:S03]  /*9510*/  UMOV UR4, 0xffffffff ;  /* 0xffffffff00047882 */ /* 0x000fc60000000000 */
[----:B------:R-:W-:Y:S01]  /*9520*/  LEA.HI.X R19, R2, UR5, R0, 0x1, P0 ;  /* 0x0000000502137c11 */ /* 0x000fe200080f0c00 */
[----:B------:R-:W-:Y:S08]  /*9530*/  BRA.DIV UR4, `(.L_x_55) ;  /* 0x00000026041c7947 */ /* 0x000ff0000b800000 */
[----:B------:R-:W0:Y:S01]  /*9540*/  S2R R3, SR_TID.X ;  /* 0x0000000000037919 */ /* 0x000e220000002100 */
[----:B------:R-:W-:Y:S01]  /*9550*/  LEA R9, R9, UR37, 0x1 ;  /* 0x0000002509097c11 */ /* 0x000fe2000f8e08ff */
[----:B------:R-:W1:Y:S04]  /*9560*/  SHFL.IDX PT, R2, R8, RZ, 0x1c1f ;  /* 0x001c1fff08027589 */ /* 0x000e6800000e0000 */
[----:B------:R-:W-:Y:S01]  /*9570*/  SHFL.IDX PT, R27, R19, 0x2, 0x1c1f ;  /* 0x005c1f00131b7f89 */ /* 0x000fe200000e0000 */
[----:B0-----:R-:W-:-:S03]  /*9580*/  IMAD.SHL.U32 R11, R3, 0x8, RZ ;  /* 0x00000008030b7824 */ /* 0x001fc600078e00ff */
[----:B------:R-:W0:Y:S02]  /*9590*/  SHFL.IDX PT, R3, R19, RZ, 0x1c1f ;  /* 0x001c1fff13037589 */ /* 0x000e2400000e0000 */
[----:B------:R-:W-:-:S05]  /*95a0*/  LOP3.LUT R11, R11, 0x18, RZ, 0xc0, !PT ;  /* 0x000000180b0b7812 */ /* 0x000fca00078ec0ff */
[----:B------:R-:W-:-:S05]  /*95b0*/  IMAD.SHL.U32 R0, R11, 0x2, RZ ;  /* 0x000000020b007824 */ /* 0x000fca00078e00ff */
[----:B-1----:R-:W-:-:S05]  /*95c0*/  IADD3 R2, P0, R2, R0, RZ ;  /* 0x0000000002027210 */ /* 0x002fca0007f1e0ff */
[----:B0-----:R-:W-:-:S05]  /*95d0*/  IMAD.X R3, RZ, RZ, R3, P0 ;  /* 0x000000ffff037224 */ /* 0x001fca00000e0603 */
[----:B------:R-:W-:Y:S04]  /*95e0*/  LDGSTS.E.BYPASS.LTC128B.128 [R9+0x15400], desc[UR48][R2.64], !P3 ;  /* 0x1540000002097fae */ /* 0x000fe8000d901d70 */
[----:B------:R-:W-:Y:S04]  /*95f0*/  LDGSTS.E.BYPASS.LTC128B.128 [R9+0x17400], desc[UR48][R2.64+0x40], !P2 ;  /* 0x1740004002097fae */ /* 0x000fe8000d101d70 */
[----:B------:R0:W-:Y:S04]  /*9600*/  LDGSTS.E.BYPASS.LTC128B.128 [R9+0x19400], desc[UR48][R2.64+0x80], !P1 ;  /* 0x1940008002097fae */ /* 0x0001e8000c901d70 */
[----:B0-----:R-:W0:Y:S04]  /*9610*/  SHFL.IDX PT, R2, R8, 0x1, 0x1c1f ;  /* 0x003c1f0008027f89 */ /* 0x001e2800000e0000 */
[----:B------:R-:W1:Y:S01]  /*9620*/  SHFL.IDX PT, R3, R19, 0x1, 0x1c1f ;  /* 0x003c1f0013037f89 */ /* 0x000e6200000e0000 */
[----:B0-----:R-:W-:-:S05]  /*9630*/  IADD3 R2, P0, R2, R0, RZ ;  /* 0x0000000002027210 */ /* 0x001fca0007f1e0ff */
[----:B-1----:R-:W-:-:S05]  /*9640*/  IMAD.X R3, RZ, RZ, R3, P0 ;  /* 0x000000ffff037224 */ /* 0x002fca00000e0603 */
[----:B------:R-:W-:Y:S04]  /*9650*/  LDGSTS.E.BYPASS.LTC128B.128 [R9+0x15c00], desc[UR48][R2.64], !P3 ;  /* 0x15c0000002097fae */ /* 0x000fe8000d901d70 */
[----:B------:R-:W-:Y:S04]  /*9660*/  LDGSTS.E.BYPASS.LTC128B.128 [R9+0x17c00], desc[UR48][R2.64+0x40], !P2 ;  /* 0x17c0004002097fae */ /* 0x000fe8000d101d70 */
[----:B------:R0:W-:Y:S04]  /*9670*/  LDGSTS.E.BYPASS.LTC128B.128 [R9+0x19c00], desc[UR48][R2.64+0x80], !P1 ;  /* 0x19c0008002097fae */ /* 0x0001e8000c901d70 */
[----:B0-----:R-:W0:Y:S02]  /*9680*/  SHFL.IDX PT, R2, R8, 0x2, 0x1c1f ;  /* 0x005c1f0008027f89 */ /* 0x001e2400000e0000 */
[----:B0-----:R-:W-:-:S05]  /*9690*/  IADD3 R2, P0, R2, R0, RZ ;  /* 0x0000000002027210 */ /* 0x001fca0007f1e0ff */
[----:B------:R-:W-:Y:S02]  /*96a0*/  IMAD.X R3, RZ, RZ, R27, P0 ;  /* 0x000000ffff037224 */ /* 0x000fe400000e061b */
[----:B------:R0:W1:Y:S04]  /*96b0*/  SHFL.IDX PT, R27, R19, 0x3, 0x1c1f ;  /* 0x007c1f00131b7f89 */ /* 0x00006800000e0000 */
[----:B------:R-:W-:Y:S04]  /*96c0*/  LDGSTS.E.BYPASS.LTC128B.128 [R9+0x16400], desc[UR48][R2.64], !P3 ;  /* 0x1640000002097fae */ /* 0x000fe8000d901d70 */
[----:B------:R-:W-:Y:S04]  /*96d0*/  LDGSTS.E.BYPASS.LTC128B.128 [R9+0x18400], desc[UR48][R2.64+0x40], !P2 ;  /* 0x1840004002097fae */ /* 0x000fe8000d101d70 */
[----:B------:R2:W-:Y:S04]  /*96e0*/  LDGSTS.E.BYPASS.LTC128B.128 [R9+0x1a400], desc[UR48][R2.64+0x80], !P1 ;  /* 0x1a40008002097fae */ /* 0x0005e8000c901d70 */
[----:B-12---:R0:W2:Y:S02]  /*96f0*/  SHFL.IDX PT, R2, R8, 0x3, 0x1c1f ;  /* 0x007c1f0008027f89 */ /* 0x0060a400000e0000 */
.L_x_124:
[----:B--2---:R-:W-:-:S05]  /*9700*/  IADD3 R2, P0, R2, R0, RZ ;  /* 0x0000000002027210 */ /* 0x004fca0007f1e0ff */
[----:B------:R-:W-:Y:S01]  /*9710*/  IMAD.X R3, RZ, RZ, R27, P0 ;  /* 0x000000ffff037224 */ /* 0x000fe200000e061b */
[----:B------:R-:W-:-:S04]  /*9720*/  PLOP3.LUT P0, PT, PT, PT, PT, 0x80, 0x0 ;  /* 0x000000000000781c */ /* 0x000fc80003f0f070 */
[----:B------:R-:W-:Y:S01]  /*9730*/  @!PT LDS RZ, [RZ] ;  /* 0x00000000fffff984 */ /* 0x000fe20000000800 */
[----:B------:R-:W-:Y:S01]  /*9740*/  @!PT LDS RZ, [RZ] ;  /* 0x00000000fffff984 */ /* 0x000fe20000000800 */
[----:B------:R-:W-:Y:S01]  /*9750*/  @!PT LDS RZ, [RZ] ;  /* 0x00000000fffff984 */ /* 0x000fe20000000800 */
[----:B------:R1:W-:Y:S04]  /*9760*/  LDGSTS.E.BYPASS.LTC128B.128 [R9+0x16c00], desc[UR48][R2.64], !P3 ;  /* 0x16c0000002097fae */ /* 0x0003e8000d901d70 */
[----:B------:R1:W-:Y:S04]  /*9770*/  LDGSTS.E.BYPASS.LTC128B.128 [R9+0x18c00], desc[UR48][R2.64+0x40], !P2 ;  /* 0x18c0004002097fae */ /* 0x0003e8000d101d70 */
[----:B------:R1:W-:Y:S01]  /*9780*/  LDGSTS.E.BYPASS.LTC128B.128 [R9+0x1ac00], desc[UR48][R2.64+0x80], !P1 ;  /* 0x1ac0008002097fae */ /* 0x0003e2000c901d70 */
[----:B------:R-:W-:Y:S01]  /*9790*/  NOP ;  /* 0x0000000000007918 */ /* 0x000fe20000000000 */
.L_x_56:
[----:B------:R-:W-:Y:S02]  /*97a0*/  PLOP3.LUT P1, PT, P1, P0, PT, 0xa2, 0x0 ;  /* 0x000000000000781c */ /* 0x000fe40000f21472 */
[----:B------:R-:W-:-:S08]  /*97b0*/  @P0 R2UR P1, UR4, R6 ;  /* 0x00000000060402ca */ /* 0x000fd00000020000 */
[----:B------:R-:W-:-:S05]  /*97c0*/  @P0 PLOP3.LUT P0, PT, P1, PT, PT, 0x80, 0x0 ;  /* 0x000000000000081c */ /* 0x000fca0000f0f070 */
[----:B------:R-:W-:Y:S01]  /*97d0*/  @!P1 SYNCS.ARRIVE.TRANS64.RED.A0T1 RZ, [UR4+0x2d830], RZ ;  /* 0x02d830ffffff99a7 */ /* 0x000fe20008200404 */
[----:B------:R-:W-:Y:S07]  /*97e0*/  @!P1 ARRIVES.LDGSTSBAR.64.TRANSCNT [UR4+0x2d830] ;  /* 0x02d83000ff0099b0 */ /* 0x000fee0008000a84 */
[----:B------:R-:W-:Y:S05]  /*97f0*/  @P0 BRA.U.ANY `(.L_x_56) ;  /* 0xfffffffd00e80947 */ /* 0x000fea000393ffff */
[----:B------:R-:W-:Y:S01]  /*9800*/  NOP ;  /* 0x0000000000007918 */ /* 0x000fe20000000000 */
[----:B-1----:R-:W-:-:S05]  /*9810*/  IMAD.U32 R2, RZ, RZ, UR40 ;  /* 0x00000028ff027e24 */ /* 0x002fca000f8e00ff */
[----:B------:R-:W-:-:S13]  /*9820*/  ISETP.NE.AND P2, PT, R2, 0x3, PT ;  /* 0x000000030200780c */ /* 0x000fda0003f45270 */
[----:B------:R-:W-:Y:S05]  /*9830*/  @!P2 BRA `(.L_x_57) ;  /* 0x000000000004a947 */ /* 0x000fea0003800000 */
[----:B------:R-:W-:Y:S01]  /*9840*/  BPT.TRAP 0x1 ;  /* 0x000000040000795c */ /* 0x000fe20000300000 */
.L_x_57:
[----:B------:R1:W-:Y:S01]  /*9850*/  SYNCS.ARRIVE.TRANS64.A1T0 RZ, [R6+URZ+0x2d830], RZ ;  /* 0x02d830ff06ff79a7 */ /* 0x0003e2000810003f */
[----:B------:R-:W-:Y:S05]  /*9860*/  @!P2 BRA `(.L_x_58) ;  /* 0x000000000004a947 */ /* 0x000fea0003800000 */
[----:B------:R-:W-:Y:S01]  /*9870*/  BPT.TRAP 0x1 ;  /* 0x000000040000795c */ /* 0x000fe20000300000 */
.L_x_58:
[----:B------:R-:W-:Y:S01]  /*9880*/  SHF.L.U32 R2, R20, 0x1f, RZ ;  /* 0x0000001f14027819 */ /* 0x000fe200000006ff */
[----:B------:R-:W-:Y:S01]  /*9890*/  BSSY B1, `(.L_x_59) ;  /* 0x0000004000017945 */ /* 0x000fe20003800000 */
[----:B-1----:R-:W-:-:S04]  /*98a0*/  LEA R6, R7, UR37, 0x3 ;  /* 0x0000002507067c11 */ /* 0x002fc8000f8e18ff */
[----:B------:R-:W1:Y:S02]  /*98b0*/  SYNCS.PHASECHK.TRANS64.TRYWAIT P0, [R6+URZ+0x2d860], R2 ;  /* 0x02d86002060075a7 */ /* 0x000e64000800017f */
[----:B-1----:R-:W-:Y:S05]  /*98c0*/  @!P0 BRA `(.L_x_60) ;  /* 0x00000024007c8947 */ /* 0x002fea0003800000 */
.L_x_125:
[----:B------:R-:W-:Y:S05]  /*98d0*/  BSYNC B1 ;  /* 0x0000000000017941 */ /* 0x000fea0003800000 */
.L_x_59:
[----:B------:R-:W2:Y:S01]  /*98e0*/  S2R R3, SR_TID.X ;  /* 0x0000000000037919 */ /* 0x000ea20000002100 */
[----:B-1----:R-:W-:Y:S01]  /*98f0*/  IMAD.MOV.U32 R2, RZ, RZ, -0x80 ;  /* 0xffffff80ff027424 */ /* 0x002fe200078e00ff */
[----:B------:R-:W-:Y:S01]  /*9900*/  UMOV UR4, 0xffffffff ;  /* 0xffffffff00047882 */ /* 0x000fe20000000000 */
[C---:B------:R-:W-:Y:S01]  /*9910*/  LOP3.LUT P3, RZ, R16.reuse, 0x20, RZ, 0xc0, !PT ;  /* 0x0000002010ff7812 */ /* 0x040fe2000786c0ff */
[----:B------:R-:W-:Y:S01]  /*9920*/  IMAD R7, R7, 0x3000, R28 ;  /* 0x0000300007077824 */ /* 0x000fe200078e021c */
[----:B------:R-:W-:Y:S01]  /*9930*/  LOP3.LUT P2, RZ, R16, 0x10, RZ, 0xc0, !PT ;  /* 0x0000001010ff7812 */ /* 0x000fe2000784c0ff */
[----:B------:R-:W-:Y:S01]  /*9940*/  IMAD R2, R26, R2, UR36 ;  /* 0x000000241a027e24 */ /* 0x000fe2000f8e0202 */
[----:B------:R-:W-:Y:S02]  /*9950*/  LOP3.LUT P1, RZ, R16, 0x8, RZ, 0xc0, !PT ;  /* 0x0000000810ff7812 */ /* 0x000fe4000782c0ff */
[----:B--2---:R-:W-:-:S04]  /*9960*/  SHF.R.U32.HI R3, RZ, 0x2, R3 ;  /* 0x00000002ff037819 */ /* 0x004fc80000011603 */
[----:B------:R-:W-:-:S05]  /*9970*/  LOP3.LUT R3, R3, 0x1f, RZ, 0xc0, !PT ;  /* 0x0000001f03037812 */ /* 0x000fca00078ec0ff */
[----:B0-----:R-:W-:Y:S01]  /*9980*/  IMAD.IADD R8, R2, 0x1, -R3 ;  /* 0x0000000102087824 */ /* 0x001fe200078e0a03 */
[----:B------:R-:W-:Y:S06]  /*9990*/  BRA.DIV UR4, `(.L_x_61) ;  /* 0x00000026045c7947 */ /* 0x000fec000b800000 */
[----:B------:R-:W0:Y:S01]  /*99a0*/  SHFL.IDX PT, R2, R17, RZ, 0x1c1f ;  /* 0x001c1fff11027589 */ /* 0x000e2200000e0000 */
[----:B------:R-:W-:-:S03]  /*99b0*/  LEA R7, R7, UR37, 0x1 ;  /* 0x0000002507077c11 */ /* 0x000fc6000f8e08ff */
[----:B------:R-:W1:Y:S01]  /*99c0*/  SHFL.IDX PT, R3, R18, RZ, 0x1c1f ;  /* 0x001c1fff12037589 */ /* 0x000e6200000e0000 */
[----:B0-----:R-:W-:-:S05]  /*99d0*/  IADD3 R2, P0, R2, R0, RZ ;  /* 0x0000000002027210 */ /* 0x001fca0007f1e0ff */
[----:B-1----:R-:W-:Y:S01]  /*99e0*/  IMAD.X R3, RZ, RZ, R3, P0 ;  /* 0x000000ffff037224 */ /* 0x002fe200000e0603 */
[----:B------:R-:W-:-:S13]  /*99f0*/  ISETP.LT.OR P0, PT, R8, 0x1, P3 ;  /* 0x000000010800780c */ /* 0x000fda0001f01670 */
[----:B------:R-:W-:Y:S01]  /*9a00*/  @!PT LDS RZ, [RZ] ;  /* 0x00000000fffff984 */ /* 0x000fe20000000800 */
[----:B------:R-:W-:Y:S01]  /*9a10*/  LDGSTS.E.BYPASS.LTC128B.128 [R7+0x400], desc[UR48][R2.64], !P0 ;  /* 0x0040000002077fae */ /* 0x000fe2000c101d70 */
[----:B------:R-:W-:-:S13]  /*9a20*/  ISETP.LT.OR P0, PT, R8, 0x1, P2 ;  /* 0x000000010800780c */ /* 0x000fda0001701670 */
[----:B------:R-:W-:Y:S01]  /*9a30*/  LDGSTS.E.BYPASS.LTC128B.128 [R7+0x2400], desc[UR48][R2.64+0x40], !P0 ;  /* 0x0240004002077fae */ /* 0x000fe2000c101d70 */
[----:B------:R-:W-:-:S13]  /*9a40*/  ISETP.LT.OR P0, PT, R8, 0x1, P1 ;  /* 0x000000010800780c */ /* 0x000fda0000f01670 */
[----:B------:R0:W-:Y:S04]  /*9a50*/  LDGSTS.E.BYPASS.LTC128B.128 [R7+0x4400], desc[UR48][R2.64+0x80], !P0 ;  /* 0x0440008002077fae */ /* 0x0001e8000c101d70 */
[----:B0-----:R-:W0:Y:S04]  /*9a60*/  SHFL.IDX PT, R2, R17, 0x1, 0x1c1f ;  /* 0x003c1f0011027f89 */ /* 0x001e2800000e0000 */
[----:B------:R-:W1:Y:S01]  /*9a70*/  SHFL.IDX PT, R3, R18, 0x1, 0x1c1f ;  /* 0x003c1f0012037f89 */ /* 0x000e6200000e0000 */
[----:B0-----:R-:W-:-:S05]  /*9a80*/  IADD3 R2, P0, R2, R0, RZ ;  /* 0x0000000002027210 */ /* 0x001fca0007f1e0ff */
[----:B-1----:R-:W-:Y:S01]  /*9a90*/  IMAD.X R3, RZ, RZ, R3, P0 ;  /* 0x000000ffff037224 */ /* 0x002fe200000e0603 */
[----:B------:R-:W-:-:S13]  /*9aa0*/  ISETP.LT.OR P0, PT, R8, 0x21, P3 ;  /* 0x000000210800780c */ /* 0x000fda0001f01670 */
[----:B------:R-:W-:Y:S01]  /*9ab0*/  LDGSTS.E.BYPASS.LTC128B.128 [R7+0xc00], desc[UR48][R2.64], !P0 ;  /* 0x00c0000002077fae */ /* 0x000fe2000c101d70 */
[----:B------:R-:W-:-:S13]  /*9ac0*/  ISETP.LT.OR P0, PT, R8, 0x21, P2 ;  /* 0x000000210800780c */ /* 0x000fda0001701670 */
[----:B------:R-:W-:Y:S01]  /*9ad0*/  LDGSTS.E.BYPASS.LTC128B.128 [R7+0x2c00], desc[UR48][R2.64+0x40], !P0 ;  /* 0x02c0004002077fae */ /* 0x000fe2000c101d70 */
[----:B------:R-:W-:-:S13]  /*9ae0*/  ISETP.LT.OR P0, PT, R8, 0x21, P1 ;  /* 0x000000210800780c */ /* 0x000fda0000f01670 */
[----:B------:R0:W-:Y:S04]  /*9af0*/  LDGSTS.E.BYPASS.LTC128B.128 [R7+0x4c00], desc[UR48][R2.64+0x80], !P0 ;  /* 0x04c0008002077fae */ /* 0x0001e8000c101d70 */
[----:B0-----:R-:W0:Y:S04]  /*9b00*/  SHFL.IDX PT, R2, R17, 0x2, 0x1c1f ;  /* 0x005c1f0011027f89 */ /* 0x001e2800000e0000 */
[----:B------:R-:W1:Y:S04]  /*9b10*/  SHFL.IDX PT, R3, R18, 0x2, 0x1c1f ;  /* 0x005c1f0012037f89 */ /* 0x000e6800000e0000 */
[----:B------:R-:W2:Y:S01]  /*9b20*/  SHFL.IDX PT, R18, R18, 0x3, 0x1c1f ;  /* 0x007c1f0012127f89 */ /* 0x000ea200000e0000 */
[----:B0-----:R-:W-:-:S04]  /*9b30*/  IADD3 R2, P0, R2, R0, RZ ;  /* 0x0000000002027210 */ /* 0x001fc80007f1e0ff */
[----:B-1----:R-:W-:Y:S02]  /*9b40*/  IADD3.X R3, RZ, R3, RZ, P0, !PT ;  /* 0x00000003ff037210 */ /* 0x002fe400007fe4ff */
[----:B------:R-:W-:-:S13]  /*9b50*/  ISETP.LT.OR P0, PT, R8, 0x41, P3 ;  /* 0x000000410800780c */ /* 0x000fda0001f01670 */
[----:B------:R-:W-:Y:S01]  /*9b60*/  LDGSTS.E.BYPASS.LTC128B.128 [R7+0x1400], desc[UR48][R2.64], !P0 ;  /* 0x0140000002077fae */ /* 0x000fe2000c101d70 */
[----:B------:R-:W-:-:S13]  /*9b70*/  ISETP.LT.OR P0, PT, R8, 0x41, P2 ;  /* 0x000000410800780c */ /* 0x000fda0001701670 */
[----:B------:R-:W-:Y:S01]  /*9b80*/  LDGSTS.E.BYPASS.LTC128B.128 [R7+0x3400], desc[UR48][R2.64+0x40], !P0 ;  /* 0x0340004002077fae */ /* 0x000fe2000c101d70 */
[----:B------:R-:W-:-:S13]  /*9b90*/  ISETP.LT.OR P0, PT, R8, 0x41, P1 ;  /* 0x000000410800780c */ /* 0x000fda0000f01670 */
[----:B------:R0:W-:Y:S04]  /*9ba0*/  LDGSTS.E.BYPASS.LTC128B.128 [R7+0x5400], desc[UR48][R2.64+0x80], !P0 ;  /* 0x0540008002077fae */ /* 0x0001e8000c101d70 */
[----:B0-2---:R0:W1:Y:S02]  /*9bb0*/  SHFL.IDX PT, R2, R17, 0x3, 0x1c1f ;  /* 0x007c1f0011027f89 */ /* 0x00506400000e0000 */
.L_x_135:
[----:B-1----:R-:W-:Y:S01]  /*9bc0*/  IADD3 R2, P0, R2, R0, RZ ;  /* 0x0000000002027210 */ /* 0x002fe20007f1e0ff */
[----:B------:R-:W-:Y:S02]  /*9bd0*/  ULDC.64 UR4, c[0x0][0x328] ;  /* 0x0000ca0000047ab9 */ /* 0x000fe40000000a00 */
[----:B------:R-:W-:Y:S02]  /*9be0*/  IMAD R0, R21, UR4, RZ ;  /* 0x0000000415007c24 */ /* 0x000fe4000f8e02ff */
[----:B------:R-:W-:Y:S01]  /*9bf0*/  IMAD.X R3, RZ, RZ, R18, P0 ;  /* 0x000000ffff037224 */ /* 0x000fe200000e0612 */
[----:B------:R-:W-:Y:S01]  /*9c00*/  ISETP.LT.OR P0, PT, R8, 0x61, P3 ;  /* 0x000000610800780c */ /* 0x000fe20001f01670 */
[----:B------:R-:W-:-:S12]  /*9c10*/  IMAD R9, R5, UR5, R0 ;  /* 0x0000000505097c24 */ /* 0x000fd8000f8e0200 */
[----:B------:R-:W-:Y:S01]  /*9c20*/  @!PT LDS RZ, [RZ] ;  /* 0x00000000fffff984 */ /* 0x000fe20000000800 */
[----:B------:R-:W-:Y:S01]  /*9c30*/  @!PT LDS RZ, [RZ] ;  /* 0x00000000fffff984 */ /* 0x000fe20000000800 */
[----:B------:R-:W-:Y:S01]  /*9c40*/  @!PT LDS RZ, [RZ] ;  /* 0x00000000fffff984 */ /* 0x000fe20000000800 */
[----:B------:R-:W-:Y:S01]  /*9c50*/  LDGSTS.E.BYPASS.LTC128B.128 [R7+0x1c00], desc[UR48][R2.64], !P0 ;  /* 0x01c0000002077fae */ /* 0x000fe2000c101d70 */
[----:B------:R-:W-:-:S13]  /*9c60*/  ISETP.LT.OR P0, PT, R8, 0x61, P2 ;  /* 0x000000610800780c */ /* 0x000fda0001701670 */
[----:B------:R-:W-:Y:S01]  /*9c70*/  LDGSTS.E.BYPASS.LTC128B.128 [R7+0x3c00], desc[UR48][R2.64+0x40], !P0 ;  /* 0x03c0004002077fae */ /* 0x000fe2000c101d70 */
[----:B------:R-:W-:-:S13]  /*9c80*/  ISETP.LT.OR P0, PT, R8, 0x61, P1 ;  /* 0x000000610800780c */ /* 0x000fda0000f01670 */
[----:B------:R1:W-:Y:S01]  /*9c90*/  LDGSTS.E.BYPASS.LTC128B.128 [R7+0x5c00], desc[UR48][R2.64+0x80], !P0 ;  /* 0x05c0008002077fae */ /* 0x0003e2000c101d70 */
[----:B------:R-:W-:Y:S01]  /*9ca0*/  NOP ;  /* 0x0000000000007918 */ /* 0x000fe20000000000 */
[----:B-1----:R-:W-:Y:S01]  /*9cb0*/  IMAD.WIDE.U32 R2, R5, UR4, RZ ;  /* 0x0000000405027c25 */ /* 0x002fe2000f8e00ff */
[----:B------:R-:W-:-:S03]  /*9cc0*/  ULDC.64 UR4, c[0x0][0x338] ;  /* 0x0000ce0000047ab9 */ /* 0x000fc60000000a00 */
[----:B------:R-:W-:Y:S02]  /*9cd0*/  IMAD.IADD R3, R3, 0x1, R9 ;  /* 0x0000000103037824 */ /* 0x000fe400078e0209 */
[----:B------:R-:W-:Y:S02]  /*9ce0*/  IMAD R5, R24, UR4, RZ ;  /* 0x0000000418057c24 */ /* 0x000fe4000f8e02ff */
[----:B------:R-:W-:-:S04]  /*9cf0*/  IMAD.WIDE.U32 R2, R4, UR4, R2 ;  /* 0x0000000404027c25 */ /* 0x000fc8000f8e0002 */
[----:B------:R-:W-:Y:S01]  /*9d00*/  IMAD R5, R4, UR5, R5 ;  /* 0x0000000504057c24 */ /* 0x000fe2000f8e0205 */
[----:B------:R-:W-:-:S03]  /*9d10*/  ULDC.64 UR4, c[0x0][0x330] ;  /* 0x0000cc0000047ab9 */ /* 0x000fc60000000a00 */
[----:B------:R-:W-:Y:S02]  /*9d20*/  IMAD.IADD R3, R3, 0x1, R5 ;  /* 0x0000000103037824 */ /* 0x000fe400078e0205 */
[----:B------:R-:W-:Y:S02]  /*9d30*/  IMAD R5, R29, UR4, RZ ;  /* 0x000000041d057c24 */ /* 0x000fe4000f8e02ff */
[----:B------:R-:W-:-:S04]  /*9d40*/  IMAD.WIDE.U32 R2, R22, UR4, R2 ;  /* 0x0000000416027c25 */ /* 0x000fc8000f8e0002 */
[----:B------:R-:W-:Y:S01]  /*9d50*/  IMAD R5, R22, UR5, R5 ;  /* 0x0000000516057c24 */ /* 0x000fe2000f8e0205 */
[----:B------:R-:W-:Y:S02]  /*9d60*/  ULDC.64 UR4, c[0x0][0x318] ;  /* 0x0000c60000047ab9 */ /* 0x000fe40000000a00 */
[----:B0-----:R-:W-:Y:S01]  /*9d70*/  LEA R17, P0, R2, UR4, 0x1 ;  /* 0x0000000402117c11 */ /* 0x001fe2000f8008ff */
[----:B------:R-:W-:-:S05]  /*9d80*/  IMAD.IADD R3, R5, 0x1, R3 ;  /* 0x0000000105037824 */ /* 0x000fca00078e0203 */
[----:B------:R-:W-:Y:S02]  /*9d90*/  LEA.HI.X R18, R2, UR5, R3, 0x1, P0 ;  /* 0x0000000502127c11 */ /* 0x000fe400080f0c03 */
[----:B------:R-:W-:-:S13]  /*9da0*/  PLOP3.LUT P0, PT, PT, PT, PT, 0x80, 0x0 ;  /* 0x000000000000781c */ /* 0x000fda0003f0f070 */
.L_x_62:
[----:B------:R-:W-:Y:S02]  /*9db0*/  PLOP3.LUT P1, PT, P1, P0, PT, 0xa2, 0x0 ;  /* 0x000000000000781c */ /* 0x000fe40000f21472 */
[----:B------:R-:W-:-:S08]  /*9dc0*/  @P0 R2UR P1, UR4, R6 ;  /* 0x00000000060402ca */ /* 0x000fd00000020000 */
[----:B------:R-:W-:-:S05]  /*9dd0*/  @P0 PLOP3.LUT P0, PT, P1, PT, PT, 0x80, 0x0 ;  /* 0x000000000000081c */ /* 0x000fca0000f0f070 */
[----:B------:R-:W-:Y:S01]  /*9de0*/  @!P1 SYNCS.ARRIVE.TRANS64.RED.A0T1 RZ, [UR4+0x2d850], RZ ;  /* 0x02d850ffffff99a7 */ /* 0x000fe20008200404 */
[----:B------:R-:W-:Y:S07]  /*9df0*/  @!P1 ARRIVES.LDGSTSBAR.64.TRANSCNT [UR4+0x2d850] ;  /* 0x02d85000ff0099b0 */ /* 0x000fee0008000a84 */
[----:B------:R-:W-:Y:S05]  /*9e00*/  @P0 BRA.U.ANY `(.L_x_62) ;  /* 0xfffffffd00e80947 */ /* 0x000fea000393ffff */
[----:B------:R-:W-:Y:S01]  /*9e10*/  NOP ;  /* 0x0000000000007918 */ /* 0x000fe20000000000 */
[----:B------:R-:W-:-:S05]  /*9e20*/  IMAD.U32 R0, RZ, RZ, UR40 ;  /* 0x00000028ff007e24 */ /* 0x000fca000f8e00ff */
[----:B------:R-:W-:-:S13]  /*9e30*/  ISETP.NE.AND P2, PT, R0, 0x3, PT ;  /* 0x000000030000780c */ /* 0x000fda0003f45270 */
[----:B------:R-:W-:Y:S05]  /*9e40*/  @!P2 BRA `(.L_x_63) ;  /* 0x000000000004a947 */ /* 0x000fea0003800000 */
[----:B------:R-:W-:Y:S01]  /*9e50*/  BPT.TRAP 0x1 ;  /* 0x000000040000795c */ /* 0x000fe20000300000 */
.L_x_63:
[C---:B------:R-:W-:Y:S01]  /*9e60*/  ISETP.GT.AND P0, PT, R10.reuse, RZ, PT ;  /* 0x000000ff0a00720c */ /* 0x040fe20003f04270 */
[----:B------:R0:W-:Y:S01]  /*9e70*/  SYNCS.ARRIVE.TRANS64.A1T0 RZ, [R6+URZ+0x2d850], RZ ;  /* 0x02d850ff06ff79a7 */ /* 0x0001e2000810003f */
[----:B------:R-:W-:Y:S02]  /*9e80*/  VIADD R0, R10, 0xffffffff ;  /* 0xffffffff0a007836 */ /* 0x000fe40000000000 */
[----:B------:R-:W-:Y:S02]  /*9e90*/  IMAD.MOV.U32 R20, RZ, RZ, R25 ;  /* 0x000000ffff147224 */ /* 0x000fe400078e0019 */
[----:B------:R-:W-:Y:S02]  /*9ea0*/  IMAD.MOV.U32 R7, RZ, RZ, R23 ;  /* 0x000000ffff077224 */ /* 0x000fe400078e0017 */
[----:B------:R-:W-:-:S05]  /*9eb0*/  IMAD.MOV.U32 R26, RZ, RZ, R10 ;  /* 0x000000ffff1a7224 */ /* 0x000fca00078e000a */
[----:B0-----:R-:W-:Y:S05]  /*9ec0*/  @P0 BRA `(.L_x_64) ;  /* 0xfffffff000780947 */ /* 0x001fea000383ffff */
[----:B------:R-:W-:Y:S05]  /*9ed0*/  BSYNC B0 ;  /* 0x0000000000007941 */ /* 0x000fea0003800000 */
.L_x_51:
[----:B0-----:R-:W-:-:S05]  /*9ee0*/  IMAD.U32 R0, RZ, RZ, UR40 ;  /* 0x00000028ff007e24 */ /* 0x001fca000f8e00ff */
[----:B------:R-:W-:-:S13]  /*9ef0*/  ISETP.NE.AND P0, PT, R0, 0x3, PT ;  /* 0x000000030000780c */ /* 0x000fda0003f05270 */
[----:B------:R-:W-:Y:S05]  /*9f00*/  @!P0 BRA `(.L_x_65) ;  /* 0x0000000000048947 */ /* 0x000fea0003800000 */
[----:B------:R-:W-:Y:S01]  /*9f10*/  BPT.TRAP 0x1 ;  /* 0x000000040000795c */ /* 0x000fe20000300000 */
.L_x_65:
[----:B------:R-:W-:Y:S01]  /*9f20*/  LEA R4, R23, UR37, 0x3 ;  /* 0x0000002517047c11 */ /* 0x000fe2000f8e18ff */
[----:B------:R-:W-:Y:S01]  /*9f30*/  IMAD.MOV.U32 R5, RZ, RZ, -0x80 ;  /* 0xffffff80ff057424 */ /* 0x000fe200078e00ff */
[----:B------:R-:W-:Y:S01]  /*9f40*/  SHF.L.U32 R3, R25, 0x1f, RZ ;  /* 0x0000001f19037819 */ /* 0x000fe200000006ff */
[----:B------:R-:W-:Y:S02]  /*9f50*/  BSSY B0, `(.L_x_66) ;  /* 0x0000004000007945 */ /* 0x000fe40003800000 */
[----:B------:R-:W-:Y:S01]  /*9f60*/  IMAD R5, R10, R5, UR36 ;  /* 0x000000240a057e24 */ /* 0x000fe2000f8e0205 */
[----:B------:R-:W0:Y:S02]  /*9f70*/  SYNCS.PHASECHK.TRANS64.TRYWAIT P0, [R4+URZ+0x2d860], R3 ;  /* 0x02d86003040075a7 */ /* 0x000e24000800017f */
[----:B0-----:R-:W-:Y:S05]  /*9f80*/  @!P0 BRA `(.L_x_67) ;  /* 0x0000002400448947 */ /* 0x001fea0003800000 */
.L_x_136:
[----:B------:R-:W-:Y:S05]  /*9f90*/  BSYNC B0 ;  /* 0x0000000000007941 */ /* 0x000fea0003800000 */
.L_x_66:
[----:B------:R-:W1:Y:S01]  /*9fa0*/  S2R R0, SR_TID.X ;  /* 0x0000000000007919 */ /* 0x000e620000002100 */
[----:B------:R-:W-:Y:S01]  /*9fb0*/  UMOV UR4, 0xffffffff ;  /* 0xffffffff00047882 */ /* 0x000fe20000000000 */
[C---:B------:R-:W-:Y:S01]  /*9fc0*/  LOP3.LUT P3, RZ, R16.reuse, 0x20, RZ, 0xc0, !PT ;  /* 0x0000002010ff7812 */ /* 0x040fe2000786c0ff */
[----:B------:R-:W-:Y:S01]  /*9fd0*/  IMAD R7, R23, 0x3000, R28 ;  /* 0x0000300017077824 */ /* 0x000fe200078e021c */
[C---:B------:R-:W-:Y:S02]  /*9fe0*/  LOP3.LUT P2, RZ, R16.reuse, 0x10, RZ, 0xc0, !PT ;  /* 0x0000001010ff7812 */ /* 0x040fe4000784c0ff */
[----:B------:R-:W-:Y:S02]  /*9ff0*/  LOP3.LUT P1, RZ, R16, 0x8, RZ, 0xc0, !PT ;  /* 0x0000000810ff7812 */ /* 0x000fe4000782c0ff */
[----:B-1----:R-:W-:-:S04]  /*a000*/  SHF.R.U32.HI R0, RZ, 0x2, R0 ;  /* 0x00000002ff007819 */ /* 0x002fc80000011600 */
[----:B------:R-:W-:-:S05]  /*a010*/  LOP3.LUT R0, R0, 0x1f, RZ, 0xc0, !PT ;  /* 0x0000001f00007812 */ /* 0x000fca00078ec0ff */
[----:B------:R-:W-:Y:S01]  /*a020*/  IMAD.IADD R5, R5, 0x1, -R0 ;  /* 0x0000000105057824 */ /* 0x000fe200078e0a00 */
[----:B------:R-:W-:Y:S06]  /*a030*/  BRA.DIV UR4, `(.L_x_68) ;  /* 0x00000026042c7947 */ /* 0x000fec000b800000 */
[----:B------:R-:W1:Y:S01]  /*a040*/  S2R R2, SR_TID.X ;  /* 0x0000000000027919 */ /* 0x000e620000002100 */
[----:B------:R-:W2:Y:S04]  /*a050*/  SHFL.IDX PT, R14, R17, RZ, 0x1c1f ;  /* 0x001c1fff110e7589 */ /* 0x000ea800000e0000 */
[----:B------:R-:W0:Y:S01]  /*a060*/  SHFL.IDX PT, R0, R18, RZ, 0x1c1f ;  /* 0x001c1fff12007589 */ /* 0x000e2200000e0000 */
[----:B-1----:R-:W-:-:S04]  /*a070*/  SHF.L.U32 R2, R2, 0x3, RZ ;  /* 0x0000000302027819 */ /* 0x002fc800000006ff */
[----:B------:R-:W-:-:S05]  /*a080*/  LOP3.LUT R2, R2, 0x18, RZ, 0xc0, !PT ;  /* 0x0000001802027812 */ /* 0x000fca00078ec0ff */
[----:B------:R-:W-:-:S05]  /*a090*/  IMAD.SHL.U32 R6, R2, 0x2, RZ ;  /* 0x0000000202067824 */ /* 0x000fca00078e00ff */
[----:B--2---:R-:W-:Y:S02]  /*a0a0*/  IADD3 R2, P0, R14, R6, RZ ;  /* 0x000000060e027210 */ /* 0x004fe40007f1e0ff */
[----:B------:R-:W1:Y:S03]  /*a0b0*/  SHFL.IDX PT, R14, R17, 0x1, 0x1c1f ;  /* 0x003c1f00110e7f89 */ /* 0x000e6600000e0000 */
[----:B0-----:R-:W-:Y:S01]  /*a0c0*/  IMAD.X R3, RZ, RZ, R0, P0 ;  /* 0x000000ffff037224 */ /* 0x001fe200000e0600 */
[----:B------:R-:W-:Y:S02]  /*a0d0*/  ISETP.LT.OR P0, PT, R5, 0x1, P3 ;  /* 0x000000010500780c */ /* 0x000fe40001f01670 */
[----:B------:R-:W-:Y:S02]  /*a0e0*/  LEA R0, R7, UR37, 0x1 ;  /* 0x0000002507007c11 */ /* 0x000fe4000f8e08ff */
[----:B------:R-:W-:Y:S09]  /*a0f0*/  SHFL.IDX PT, R7, R18, 0x3, 0x1c1f ;  /* 0x007c1f0012077f89 */ /* 0x000ff200000e0000 */
[----:B------:R-:W-:Y:S01]  /*a100*/  LDGSTS.E.BYPASS.LTC128B.128 [R0+0x400], desc[UR48][R2.64], !P0 ;  /* 0x0040000002007fae */ /* 0x000fe2000c101d70 */
[----:B------:R-:W-:-:S13]  /*a110*/  ISETP.LT.OR P0, PT, R5, 0x1, P2 ;  /* 0x000000010500780c */ /* 0x000fda0001701670 */
[----:B------:R-:W-:Y:S01]  /*a120*/  LDGSTS.E.BYPASS.LTC128B.128 [R0+0x2400], desc[UR48][R2.64+0x40], !P0 ;  /* 0x0240004002007fae */ /* 0x000fe2000c101d70 */
[----:B------:R-:W-:-:S13]  /*a130*/  ISETP.LT.OR P0, PT, R5, 0x1, P1 ;  /* 0x000000010500780c */ /* 0x000fda0000f01670 */
[----:B------:R0:W-:Y:S04]  /*a140*/  LDGSTS.E.BYPASS.LTC128B.128 [R0+0x4400], desc[UR48][R2.64+0x80], !P0 ;  /* 0x0440008002007fae */ /* 0x0001e8000c101d70 */
[----:B0-----:R-:W0:Y:S01]  /*a150*/  SHFL.IDX PT, R3, R18, 0x1, 0x1c1f ;  /* 0x003c1f0012037f89 */ /* 0x001e2200000e0000 */
[----:B-1----:R-:W-:-:S03]  /*a160*/  IADD3 R2, P0, R14, R6, RZ ;  /* 0x000000060e027210 */ /* 0x002fc60007f1e0ff */
[----:B------:R-:W1:Y:S02]  /*a170*/  SHFL.IDX PT, R14, R17, 0x2, 0x1c1f ;  /* 0x005c1f00110e7f89 */ /* 0x000e6400000e0000 */
[----:B0-----:R-:W-:Y:S01]  /*a180*/  IMAD.X R3, RZ, RZ, R3, P0 ;  /* 0x000000ffff037224 */ /* 0x001fe200000e0603 */
[----:B------:R-:W-:-:S13]  /*a190*/  ISETP.LT.OR P0, PT, R5, 0x21, P3 ;  /* 0x000000210500780c */ /* 0x000fda0001f01670 */
[----:B------:R-:W-:Y:S01]  /*a1a0*/  LDGSTS.E.BYPASS.LTC128B.128 [R0+0xc00], desc[UR48][R2.64], !P0 ;  /* 0x00c0000002007fae */ /* 0x000fe2000c101d70 */
[----:B------:R-:W-:-:S13]  /*a1b0*/  ISETP.LT.OR P0, PT, R5, 0x21, P2 ;  /* 0x000000210500780c */ /* 0x000fda0001701670 */
[----:B------:R-:W-:Y:S01]  /*a1c0*/  LDGSTS.E.BYPASS.LTC128B.128 [R0+0x2c00], desc[UR48][R2.64+0x40], !P0 ;  /* 0x02c0004002007fae */ /* 0x000fe2000c101d70 */
[----:B------:R-:W-:-:S13]  /*a1d0*/  ISETP.LT.OR P0, PT, R5, 0x21, P1 ;  /* 0x000000210500780c */ /* 0x000fda0000f01670 */
[----:B------:R0:W-:Y:S04]  /*a1e0*/  LDGSTS.E.BYPASS.LTC128B.128 [R0+0x4c00], desc[UR48][R2.64+0x80], !P0 ;  /* 0x04c0008002007fae */ /* 0x0001e8000c101d70 */
[----:B0-----:R-:W0:Y:S01]  /*a1f0*/  SHFL.IDX PT, R3, R18, 0x2, 0x1c1f ;  /* 0x005c1f0012037f89 */ /* 0x001e2200000e0000 */
[----:B-1----:R-:W-:-:S03]  /*a200*/  IADD3 R2, P0, R14, R6, RZ ;  /* 0x000000060e027210 */ /* 0x002fc60007f1e0ff */
[----:B------:R1:W2:Y:S02]  /*a210*/  SHFL.IDX PT, R14, R17, 0x3, 0x1c1f ;  /* 0x007c1f00110e7f89 */ /* 0x0002a400000e0000 */
[----:B0-----:R-:W-:Y:S01]  /*a220*/  IMAD.X R3, RZ, RZ, R3, P0 ;  /* 0x000000ffff037224 */ /* 0x001fe200000e0603 */
[----:B------:R-:W-:-:S13]  /*a230*/  ISETP.LT.OR P0, PT, R5, 0x41, P3 ;  /* 0x000000410500780c */ /* 0x000fda0001f01670 */
[----:B------:R1:W-:Y:S01]  /*a240*/  LDGSTS.E.BYPASS.LTC128B.128 [R0+0x1400], desc[UR48][R2.64], !P0 ;  /* 0x0140000002007fae */ /* 0x0003e2000c101d70 */
[----:B------:R-:W-:-:S13]  /*a250*/  ISETP.LT.OR P0, PT, R5, 0x41, P2 ;  /* 0x000000410500780c */ /* 0x000fda0001701670 */
[----:B------:R1:W-:Y:S01]  /*a260*/  LDGSTS.E.BYPASS.LTC128B.128 [R0+0x3400], desc[UR48][R2.64+0x40], !P0 ;  /* 0x0340004002007fae */ /* 0x0003e2000c101d70 */
[----:B------:R-:W-:-:S13]  /*a270*/  ISETP.LT.OR P0, PT, R5, 0x41, P1 ;  /* 0x000000410500780c */ /* 0x000fda0000f01670 */
[----:B--2---:R1:W-:Y:S02]  /*a280*/  LDGSTS.E.BYPASS.LTC128B.128 [R0+0x5400], desc[UR48][R2.64+0x80], !P0 ;  /* 0x0540008002007fae */ /* 0x0043e4000c101d70 */
.L_x_146:
[----:B01----:R-:W-:-:S05]  /*a290*/  IADD3 R2, P0, R14, R6, RZ ;  /* 0x000000060e027210 */ /* 0x003fca0007f1e0ff */
[----:B------:R-:W-:Y:S01]  /*a2a0*/  IMAD.X R3, RZ, RZ, R7, P0 ;  /* 0x000000ffff037224 */ /* 0x000fe200000e0607 */
[----:B------:R-:W-:-:S13]  /*a2b0*/  ISETP.LT.OR P0, PT, R5, 0x61, P3 ;  /* 0x000000610500780c */ /* 0x000fda0001f01670 */
[----:B------:R-:W-:Y:S01]  /*a2c0*/  @!PT LDS RZ, [RZ] ;  /* 0x00000000fffff984 */ /* 0x000fe20000000800 */
[----:B------:R-:W-:Y:S01]  /*a2d0*/  @!PT LDS RZ, [RZ] ;  /* 0x00000000fffff984 */ /* 0x000fe20000000800 */
[----:B------:R-:W-:Y:S01]  /*a2e0*/  @!PT LDS RZ, [RZ] ;  /* 0x00000000fffff984 */ /* 0x000fe20000000800 */
[----:B------:R0:W-:Y:S01]  /*a2f0*/  LDGSTS.E.BYPASS.LTC128B.128 [R0+0x1c00], desc[UR48][R2.64], !P0 ;  /* 0x01c0000002007fae */ /* 0x0001e2000c101d70 */
[----:B------:R-:W-:-:S13]  /*a300*/  ISETP.LT.OR P0, PT, R5, 0x61, P2 ;  /* 0x000000610500780c */ /* 0x000fda0001701670 */
[----:B------:R0:W-:Y:S01]  /*a310*/  LDGSTS.E.BYPASS.LTC128B.128 [R0+0x3c00], desc[UR48][R2.64+0x40], !P0 ;  /* 0x03c0004002007fae */ /* 0x0001e2000c101d70 */
[----:B------:R-:W-:-:S13]  /*a320*/  ISETP.LT.OR P0, PT, R5, 0x61, P1 ;  /* 0x000000610500780c */ /* 0x000fda0000f01670 */
[----:B------:R0:W-:Y:S01]  /*a330*/  LDGSTS.E.BYPASS.LTC128B.128 [R0+0x5c00], desc[UR48][R2.64+0x80], !P0 ;  /* 0x05c0008002007fae */ /* 0x0001e2000c101d70 */
[----:B------:R-:W-:Y:S01]  /*a340*/  PLOP3.LUT P0, PT, PT, PT, PT, 0x80, 0x0 ;  /* 0x000000000000781c */ /* 0x000fe20003f0f070 */
[----:B------:R-:W-:-:S12]  /*a350*/  NOP ;  /* 0x0000000000007918 */ /* 0x000fd80000000000 */
.L_x_69:
        /* <DEDUP_REMOVED lines=11> */
.L_x_70:
[----:B------:R-:W2:Y:S01]  /*a410*/  LDL.LU R3, [R1+0xc] ;  /* 0x00000c0001037983 */ /* 0x000ea20000300800 */
[----:B------:R-:W-:Y:S01]  /*a420*/  VIADD R23, R23, 0x1 ;  /* 0x0000000117177836 */ /* 0x000fe20000000000 */
[----:B------:R-:W-:Y:S01]  /*a430*/  ULDC UR4, c[0x0][0xc34] ;  /* 0x00030d0000047ab9 */ /* 0x000fe20000000800 */
[----:B------:R0:W-:Y:S01]  /*a440*/  SYNCS.ARRIVE.TRANS64.A1T0 RZ, [R4+URZ+0x2d850], RZ ;  /* 0x02d850ff04ff79a7 */ /* 0x0001e2000810003f */
[----:B------:R-:W3:Y:S02]  /*a450*/  LDL.LU R2, [R1+0x10] ;  /* 0x0000100001027983 */ /* 0x000ee40000300800 */
[----:B------:R-:W-:-:S04]  /*a460*/  ISETP.NE.AND P0, PT, R23, 0x2, PT ;  /* 0x000000021700780c */ /* 0x000fc80003f05270 */
[----:B------:R-:W-:Y:S02]  /*a470*/  SEL R23, R23, RZ, P0 ;  /* 0x000000ff17177207 */ /* 0x000fe40000000000 */
[----:B------:R-:W-:-:S04]  /*a480*/  SEL R0, RZ, 0x1, P0 ;  /* 0x00000001ff007807 */ /* 0x000fc80000000000 */
[----:B------:R-:W-:Y:S01]  /*a490*/  LOP3.LUT R25, R25, R0, RZ, 0x3c, !PT ;  /* 0x0000000019197212 */ /* 0x000fe200078e3cff */
[----:B--2---:R-:W-:Y:S02]  /*a4a0*/  VIADD R3, R3, UR41 ;  /* 0x0000002903037c36 */ /* 0x004fe40008000000 */
[----:B---3--:R-:W-:-:S03]  /*a4b0*/  VIADD R2, R2, 0x1 ;  /* 0x0000000102027836 */ /* 0x008fc60000000000 */
[----:B------:R0:W-:Y:S01]  /*a4c0*/  STL [R1+0xc], R3 ;  /* 0x00000c0301007387 */ /* 0x0001e20000100800 */
[----:B------:R-:W-:-:S03]  /*a4d0*/  ISETP.GE.AND P0, PT, R3, UR4, PT ;  /* 0x0000000403007c0c */ /* 0x000fc6000bf06270 */
[----:B------:R0:W-:Y:S10]  /*a4e0*/  STL [R1+0x10], R2 ;  /* 0x0000100201007387 */ /* 0x0001f40000100800 */
[----:B0-----:R-:W-:Y:S05]  /*a4f0*/  @!P0 BRA `(.L_x_71) ;  /* 0xffffffd000048947 */ /* 0x001fea000383ffff */
[----:B------:R-:W-:-:S07]  /*a500*/  LOP3.LUT R0, R2, 0x1, RZ, 0xc, !PT ;  /* 0x0000000102007812 */ /* 0x000fce00078e0cff */
.L_x_36:
[----:B------:R-:W0:Y:S01]  /*a510*/  S2R R3, SR_CgaCtaId ;  /* 0x0000000000037919 */ /* 0x000e220000008800 */
[----:B------:R-:W-:Y:S01]  /*a520*/  MOV R2, 0x400 ;  /* 0x0000040000027802 */ /* 0x000fe20000000f00 */
[----:B------:R-:W-:Y:S01]  /*a530*/  BSSY B0, `(.L_x_72) ;  /* 0x0000005000007945 */ /* 0x000fe20003800000 */
[----:B------:R-:W-:Y:S02]  /*a540*/  SHF.L.U32 R0, R0, 0x1f, RZ ;  /* 0x0000001f00007819 */ /* 0x000fe400000006ff */
[----:B0-----:R-:W-:-:S04]  /*a550*/  LEA R4, R3, R2, 0x18 ;  /* 0x0000000203047211 */ /* 0x001fc800078ec0ff */
[----:B------:R-:W0:Y:S02]  /*a560*/  SYNCS.PHASECHK.TRANS64.TRYWAIT P0, [R4+URZ+0x2d820], R0 ;  /* 0x02d82000040075a7 */ /* 0x000e24000800017f */
[----:B0-----:R-:W-:Y:S05]  /*a570*/  @!P0 BRA `(.L_x_73) ;  /* 0x0000002400408947 */ /* 0x001fea0003800000 */
.L_x_147:
[----:B------:R-:W-:Y:S05]  /*a580*/  BSYNC B0 ;  /* 0x0000000000007941 */ /* 0x000fea0003800000 */
.L_x_72:
[----:B------:R-:W-:-:S03]  /*a590*/  UMOV UR4, 0xffffffff ;  /* 0xffffffff00047882 */ /* 0x000fc60000000000 */
[----:B------:R-:W-:Y:S05]  /*a5a0*/  BRA.DIV UR4, `(.L_x_74) ;  /* 0x0000002604487947 */ /* 0x000fea000b800000 */
[----:B0-----:R-:W0:Y:S02]  /*a5b0*/  S2R R0, SR_TID.X ;  /* 0x0000000000007919 */ /* 0x001e240000002100 */
[----:B0-----:R-:W-:-:S04]  /*a5c0*/  SHF.R.U32.HI R0, RZ, 0x5, R0 ;  /* 0x00000005ff007819 */ /* 0x001fc80000011600 */
[----:B------:R-:W-:-:S05]  /*a5d0*/  LOP3.LUT R0, R0, 0x3, RZ, 0xc0, !PT ;  /* 0x0000000300007812 */ /* 0x000fca00078ec0ff */
[----:B------:R0:W1:Y:S02]  /*a5e0*/  SHFL.IDX PT, R14, R0, RZ, 0x1f ;  /* 0x00001fff000e7589 */ /* 0x00006400000e0000 */
.L_x_150:
[----:B-1----:R-:W-:Y:S01]  /*a5f0*/  ISETP.NE.AND P0, PT, R14, RZ, PT ;  /* 0x000000ff0e00720c */ /* 0x002fe20003f05270 */
[----:B------:R-:W-:-:S12]  /*a600*/  BSSY B0, `(.L_x_75) ;  /* 0x0000024000007945 */ /* 0x000fd80003800000 */
[----:B------:R-:W-:Y:S05]  /*a610*/  @P0 BRA `(.L_x_76) ;  /* 0x0000000000880947 */ /* 0x000fea0003800000 */
[----:B------:R-:W-:-:S03]  /*a620*/  UMOV UR4, 0xffffffff ;  /* 0xffffffff00047882 */ /* 0x000fc60000000000 */
[----:B------:R-:W-:Y:S05]  /*a630*/  BRA.DIV UR4, `(.L_x_77) ;  /* 0x0000002604587947 */ /* 0x000fea000b800000 */
[----:B------:R-:W-:-:S13]  /*a640*/  ELECT P6, URZ, PT ;  /* 0x00000000003f782f */ /* 0x000fda00038c0000 */
.L_x_153:
[----:B------:R-:W-:Y:S05]  /*a650*/  @!P6 BRA `(.L_x_76) ;  /* 0x000000000078e947 */ /* 0x000fea0003800000 */
[----:B------:R-:W-:-:S06]  /*a660*/  ULOP3.LUT UR4, UR42, 0x2, URZ, 0xfc, !UPT ;  /* 0x000000022a047892 */ /* 0x000fcc000f8efc3f */
[----:B0-----:R-:W-:-:S05]  /*a670*/  IMAD.U32 R0, RZ, RZ, UR4 ;  /* 0x00000004ff007e24 */ /* 0x001fca000f8e00ff */
[----:B------:R-:W-:-:S13]  /*a680*/  ISETP.NE.AND P0, PT, R0, 0x3, PT ;  /* 0x000000030000780c */ /* 0x000fda0003f05270 */
[----:B------:R-:W-:Y:S05]  /*a690*/  @!P0 BRA `(.L_x_78) ;  /* 0x0000000000048947 */ /* 0x000fea0003800000 */
[----:B------:R-:W-:Y:S01]  /*a6a0*/  BPT.TRAP 0x1 ;  /* 0x000000040000795c */ /* 0x000fe20000300000 */
.L_x_78:
[----:B------:R-:W-:Y:S01]  /*a6b0*/  IMAD R3, R23, 0x8, R4 ;  /* 0x0000000817037824 */ /* 0x000fe200078e0204 */
[----:B------:R-:W-:Y:S01]  /*a6c0*/  SHF.L.U32 R2, R25, 0x1f, RZ ;  /* 0x0000001f19027819 */ /* 0x000fe200000006ff */
[----:B------:R-:W-:-:S03]  /*a6d0*/  VIADD R23, R23, 0x1 ;  /* 0x0000000117177836 */ /* 0x000fc60000000000 */
[----:B------:R-:W0:Y:S02]  /*a6e0*/  SYNCS.PHASECHK.TRANS64.TRYWAIT P1, [R3+URZ+0x2d840], R2 ;  /* 0x02d84002030075a7 */ /* 0x000e24000802017f */
[----:B------:R-:W-:-:S04]  /*a6f0*/  ISETP.NE.AND P2, PT, R23, 0x2, PT ;  /* 0x000000021700780c */ /* 0x000fc80003f45270 */
[----:B------:R-:W-:Y:S01]  /*a700*/  SEL R0, RZ, 0x1, P2 ;  /* 0x00000001ff007807 */ /* 0x000fe20001000000 */
[----:B0-----:R-:W-:Y:S08]  /*a710*/  @!P1 BRA `(.L_x_79) ;  /* 0x0000002400409947 */ /* 0x001ff00003800000 */
.L_x_154:
[----:B------:R-:W-:Y:S02]  /*a720*/  SEL R23, R23, RZ, P2 ;  /* 0x000000ff17177207 */ /* 0x000fe40001000000 */
[----:B------:R-:W-:Y:S01]  /*a730*/  LOP3.LUT R0, R25, R0, RZ, 0x3c, !PT ;  /* 0x0000000019007212 */ /* 0x000fe200078e3cff */
[----:B------:R-:W-:Y:S06]  /*a740*/  @!P0 BRA `(.L_x_80) ;  /* 0x0000000000048947 */ /* 0x000fec0003800000 */
[----:B------:R-:W-:Y:S01]  /*a750*/  BPT.TRAP 0x1 ;  /* 0x000000040000795c */ /* 0x000fe20000300000 */
.L_x_80:
[----:B------:R-:W-:Y:S02]  /*a760*/  LEA R23, R23, R4, 0x3 ;  /* 0x0000000417177211 */ /* 0x000fe400078e18ff */
[----:B------:R-:W-:-:S04]  /*a770*/  SHF.L.U32 R0, R0, 0x1f, RZ ;  /* 0x0000001f00007819 */ /* 0x000fc800000006ff */
[----:B------:R-:W1:Y:S02]  /*a780*/  SYNCS.PHASECHK.TRANS64.TRYWAIT P1, [R23+URZ+0x2d840], R0 ;  /* 0x02d84000170075a7 */ /* 0x000e64000802017f */
[----:B-1----:R-:W-:Y:S05]  /*a790*/  @!P1 BRA `(.L_x_81) ;  /* 0x0000002400349947 */ /* 0x002fea0003800000 */
.L_x_155:
[----:B------:R-:W-:Y:S05]  /*a7a0*/  @!P0 BRA `(.L_x_82) ;  /* 0x0000000000048947 */ /* 0x000fea0003800000 */
[----:B------:R-:W-:Y:S01]  /*a7b0*/  BPT.TRAP 0x1 ;  /* 0x000000040000795c */ /* 0x000fe20000300000 */
.L_x_82:
[----:B------:R-:W2:Y:S02]  /*a7c0*/  SYNCS.PHASECHK.TRANS64.TRYWAIT P1, [R3+URZ+0x2d860], R2 ;  /* 0x02d86002030075a7 */ /* 0x000ea4000802017f */
[----:B--2---:R-:W-:Y:S05]  /*a7d0*/  @!P1 BRA `(.L_x_83) ;  /* 0x0000002400389947 */ /* 0x004fea0003800000 */
.L_x_156:
[----:B------:R-:W-:Y:S05]  /*a7e0*/  @!P0 BRA `(.L_x_84) ;  /* 0x0000000000048947 */ /* 0x000fea0003800000 */
[----:B------:R-:W-:Y:S01]  /*a7f0*/  BPT.TRAP 0x1 ;  /* 0x000000040000795c */ /* 0x000fe20000300000 */
.L_x_84:
[----:B---3--:R3:W4:Y:S02]  /*a800*/  SYNCS.PHASECHK.TRANS64.TRYWAIT P0, [R23+URZ+0x2d860], R0 ;  /* 0x02d86000170075a7 */ /* 0x008724000800017f */
[----:B----4-:R-:W-:Y:S05]  /*a810*/  @!P0 NANOSLEEP.SYNCS 0x989680 ;  /* 0x009896800000895d */ /* 0x010fea0003900000 */
[----:B------:R-:W4:Y:S02]  /*a820*/  @!P0 SYNCS.PHASECHK.TRANS64 P0, [R23+URZ+0x2d860], R0 ;  /* 0x02d86000170085a7 */ /* 0x000f24000800007f */
[----:B----4-:R-:W-:Y:S05]  /*a830*/  @!P0 BRA `(.L_x_84) ;  /* 0xfffffffc00f08947 */ /* 0x010fea000383ffff */
.L_x_76:
[----:B------:R-:W-:Y:S05]  /*a840*/  BSYNC B0 ;  /* 0x0000000000007941 */ /* 0x000fea0003800000 */
.L_x_75:
[----:B------:R-:W-:Y:S05]  /*a850*/  EXIT ;  /* 0x000000000000794d */ /* 0x000fea0003800000 */
.L_x_8:
[----:B0-----:R-:W-:-:S04]  /*a860*/  IMAD.U32 R3, RZ, RZ, UR40 ;  /* 0x00000028ff037e24 */ /* 0x001fc8000f8e00ff */
[----:B------:R0:W1:Y:S03]  /*a870*/  SYNCS.PHASECHK.TRANS64.TRYWAIT P1, [R3+URZ+0x2d800], R0 ;  /* 0x02d80000030075a7 */ /* 0x000066000802017f */
[----:B-1----:R-:W-:Y:S05]  /*a880*/  @!P1 NANOSLEEP.SYNCS 0x989680 ;  /* 0x009896800000995d */ /* 0x002fea0003900000 */
[----:B------:R-:W1:Y:S02]  /*a890*/  @!P1 SYNCS.PHASECHK.TRANS64 P1, [R3+URZ+0x2d800], R0 ;  /* 0x02d80000030095a7 */ /* 0x000e64000802007f */
[----:B-1----:R-:W-:Y:S05]  /*a8a0*/  @!P1 BRA `(.L_x_8) ;  /* 0xfffffffc00ec9947 */ /* 0x002fea000383ffff */
[----:B------:R-:W-:Y:S05]  /*a8b0*/  BRA `(.L_x_85) ;  /* 0xffffff6800547947 */ /* 0x000fea000383ffff */
.L_x_12:
[----:B-1----:R1:W2:Y:S02]  /*a8c0*/  SYNCS.PHASECHK.TRANS64.TRYWAIT P1, [R4+URZ+0x2d830], R3 ;  /* 0x02d83003040075a7 */ /* 0x0022a4000802017f */
[----:B--2---:R-:W-:Y:S05]  /*a8d0*/  @!P1 NANOSLEEP.SYNCS 0x989680 ;  /* 0x009896800000995d */ /* 0x004fea0003900000 */
[----:B------:R-:W2:Y:S02]  /*a8e0*/  @!P1 SYNCS.PHASECHK.TRANS64 P1, [R4+URZ+0x2d830], R3 ;  /* 0x02d83003040095a7 */ /* 0x000ea4000802007f */
[----:B--2---:R-:W-:Y:S05]  /*a8f0*/  @!P1 BRA `(.L_x_12) ;  /* 0xfffffffc00f09947 */ /* 0x004fea000383ffff */
[----:B------:R-:W-:Y:S05]  /*a900*/  BRA `(.L_x_11) ;  /* 0xffffff6800747947 */ /* 0x000fea000383ffff */
.L_x_18:
[----:B--2---:R-:W-:-:S04]  /*a910*/  IMAD.U32 R3, RZ, RZ, UR6 ;  /* 0x00000006ff037e24 */ /* 0x004fc8000f8e00ff */
[----:B------:R2:W3:Y:S03]  /*a920*/  SYNCS.PHASECHK.TRANS64.TRYWAIT P1, [R3+URZ+0x2d830], R0 ;  /* 0x02d83000030075a7 */ /* 0x0004e6000802017f */
[----:B---3--:R-:W-:Y:S05]  /*a930*/  @!P1 NANOSLEEP.SYNCS 0x989680 ;  /* 0x009896800000995d */ /* 0x008fea0003900000 */
[----:B------:R-:W3:Y:S02]  /*a940*/  @!P1 SYNCS.PHASECHK.TRANS64 P1, [R3+URZ+0x2d830], R0 ;  /* 0x02d83000030095a7 */ /* 0x000ee4000802007f */
[----:B---3--:R-:W-:Y:S05]  /*a950*/  @!P1 BRA `(.L_x_18) ;  /* 0xfffffffc00ec9947 */ /* 0x008fea000383ffff */
[----:B------:R-:W-:Y:S05]  /*a960*/  BRA `(.L_x_15) ;  /* 0xffffff8c00647947 */ /* 0x000fea000383ffff */
.L_x_22:
[----:B-1----:R-:W-:-:S04]  /*a970*/  IMAD.U32 R3, RZ, RZ, UR6 ;  /* 0x00000006ff037e24 */ /* 0x002fc8000f8e00ff */
[----:B------:R1:W2:Y:S03]  /*a980*/  SYNCS.PHASECHK.TRANS64.TRYWAIT P1, [R3+URZ+0x2d850], R0 ;  /* 0x02d85000030075a7 */ /* 0x0002a6000802017f */
[----:B--2---:R-:W-:Y:S05]  /*a990*/  @!P1 NANOSLEEP.SYNCS 0x989680 ;  /* 0x009896800000995d */ /* 0x004fea0003900000 */
[----:B------:R-:W2:Y:S02]  /*a9a0*/  @!P1 SYNCS.PHASECHK.TRANS64 P1, [R3+URZ+0x2d850], R0 ;  /* 0x02d85000030095a7 */ /* 0x000ea4000802007f */
[----:B--2---:R-:W-:Y:S05]  /*a9b0*/  @!P1 BRA `(.L_x_22) ;  /* 0xfffffffc00ec9947 */ /* 0x004fea000383ffff */
[----:B------:R-:W-:Y:S05]  /*a9c0*/  BRA `(.L_x_19) ;  /* 0xffffff9000107947 */ /* 0x000fea000383ffff */
.L_x_29:
[----:B--2---:R-:W-:-:S04]  /*a9d0*/  IMAD.U32 R7, RZ, RZ, UR8 ;  /* 0x00000008ff077e24 */ /* 0x004fc8000f8e00ff */
[----:B------:R2:W3:Y:S03]  /*a9e0*/  SYNCS.PHASECHK.TRANS64.TRYWAIT P1, [R7+URZ+0x2d850], R6 ;  /* 0x02d85006070075a7 */ /* 0x0004e6000802017f */
[----:B---3--:R-:W-:Y:S05]  /*a9f0*/  @!P1 NANOSLEEP.SYNCS 0x989680 ;  /* 0x009896800000995d */ /* 0x008fea0003900000 */
[----:B------:R-:W3:Y:S02]  /*aa00*/  @!P1 SYNCS.PHASECHK.TRANS64 P1, [R7+URZ+0x2d850], R6 ;  /* 0x02d85006070095a7 */ /* 0x000ee4000802007f */
[----:B---3--:R-:W-:Y:S05]  /*aa10*/  @!P1 BRA `(.L_x_29) ;  /* 0xfffffffc00ec9947 */ /* 0x008fea000383ffff */
[----:B------:R-:W-:Y:S05]  /*aa20*/  BRA `(.L_x_28) ;  /* 0xffffffac00447947 */ /* 0x000fea000383ffff */
.L_x_40:
[----:B------:R-:W1:Y:S01]  /*aa30*/  S2R R17, SR_TID.X ;  /* 0x0000000000117919 */ /* 0x000e620000002100 */
[----:B------:R-:W-:Y:S01]  /*aa40*/  BSSY B0, `(.L_x_86) ;  /* 0x000000a000007945 */ /* 0x000fe20003800000 */
[----:B------:R-:W-:Y:S02]  /*aa50*/  IMAD.MOV.U32 R12, RZ, RZ, RZ ;  /* 0x000000ffff0c7224 */ /* 0x000fe400078e00ff */
[----:B------:R-:W-:Y:S02]  /*aa60*/  IMAD.MOV.U32 R11, RZ, RZ, 0x1f ;  /* 0x0000001fff0b7424 */ /* 0x000fe400078e00ff */
[----:B------:R-:W-:Y:S01]  /*aa70*/  IMAD.MOV.U32 R15, RZ, RZ, -0x1 ;  /* 0xffffffffff0f7424 */ /* 0x000fe200078e00ff */
[----:B-1----:R-:W-:-:S04]  /*aa80*/  SHF.R.U32.HI R17, RZ, 0x5, R17 ;  /* 0x00000005ff117819 */ /* 0x002fc80000011611 */
[----:B------:R-:W-:-:S05]  /*aa90*/  LOP3.LUT R17, R17, 0x3, RZ, 0xc0, !PT ;  /* 0x0000000311117812 */ /* 0x000fca00078ec0ff */
[----:B------:R-:W-:-:S07]  /*aaa0*/  IMAD.MOV.U32 R13, RZ, RZ, R17 ;  /* 0x000000ffff0d7224 */ /* 0x000fce00078e0011 */
[----:B0-2---:R-:W-:Y:S05]  /*aab0*/  WARPSYNC.COLLECTIVE R15, `(.L_x_87) ;  /* 0x000000000f087348 */ /* 0x005fea0003c00000 */
[----:B------:R1:W3:Y:S02]  /*aac0*/  SHFL.IDX P6, R14, R13, R12, R11 ;  /* 0x0000000c0d0e7389 */ /* 0x0002e400000c000b */
[----:B0123--:R-:W-:Y:S01]  /*aad0*/  ENDCOLLECTIVE ;  /* 0x000000000000791b */ /* 0x00ffe20003800000 */
.L_x_87:
[----:B------:R-:W-:Y:S05]  /*aae0*/  BSYNC B0 ;  /* 0x0000000000007941 */ /* 0x000fea0003800000 */
.L_x_86:
[----:B------:R-:W-:Y:S05]  /*aaf0*/  BRA `(.L_x_88) ;  /* 0xffffffcc00f47947 */ /* 0x000fea000383ffff */
.L_x_43:
[----:B0-----:R0:W1:Y:S02]  /*ab00*/  SYNCS.PHASECHK.TRANS64.TRYWAIT P0, [R0+URZ+0x2d840], R2 ;  /* 0x02d84002000075a7 */ /* 0x001064000800017f */
[----:B-1----:R-:W-:Y:S05]  /*ab10*/  @!P0 NANOSLEEP.SYNCS 0x989680 ;  /* 0x009896800000895d */ /* 0x002fea0003900000 */
[----:B------:R-:W1:Y:S02]  /*ab20*/  @!P0 SYNCS.PHASECHK.TRANS64 P0, [R0+URZ+0x2d840], R2 ;  /* 0x02d84002000085a7 */ /* 0x000e64000800007f */
[----:B-1----:R-:W-:Y:S05]  /*ab30*/  @!P0 BRA `(.L_x_43) ;  /* 0xfffffffc00f08947 */ /* 0x002fea000383ffff */
[----:B------:R-:W-:Y:S05]  /*ab40*/  BRA `(.L_x_89) ;  /* 0xffffffd000e47947 */ /* 0x000fea000383ffff */
.L_x_44:
[----:B------:R-:W-:Y:S01]  /*ab50*/  BSSY B0, `(.L_x_90) ;  /* 0x0000008000007945 */ /* 0x000fe20003800000 */
[----:B------:R-:W-:Y:S02]  /*ab60*/  IMAD.MOV.U32 R13, RZ, RZ, R6 ;  /* 0x000000ffff0d7224 */ /* 0x000fe400078e0006 */
[----:B------:R-:W-:Y:S02]  /*ab70*/  IMAD.MOV.U32 R12, RZ, RZ, RZ ;  /* 0x000000ffff0c7224 */ /* 0x000fe400078e00ff */
[----:B------:R-:W-:Y:S02]  /*ab80*/  IMAD.MOV.U32 R11, RZ, RZ, 0x1c1f ;  /* 0x00001c1fff0b7424 */ /* 0x000fe400078e00ff */
[----:B------:R-:W-:-:S07]  /*ab90*/  IMAD.MOV.U32 R15, RZ, RZ, -0x1 ;  /* 0xffffffffff0f7424 */ /* 0x000fce00078e00ff */
[----:B------:R-:W-:Y:S05]  /*aba0*/  WARPSYNC.COLLECTIVE R15, `(.L_x_91) ;  /* 0x000000000f087348 */ /* 0x000fea0003c00000 */
[----:B------:R0:W1:Y:S02]  /*abb0*/  SHFL.IDX P6, R14, R13, R12, R11 ;  /* 0x0000000c0d0e7389 */ /* 0x00006400000c000b */
[----:B01----:R-:W-:Y:S01]  /*abc0*/  ENDCOLLECTIVE ;  /* 0x000000000000791b */ /* 0x003fe20003800000 */
.L_x_91:
[----:B------:R-:W-:Y:S05]  /*abd0*/  BSYNC B0 ;  /* 0x0000000000007941 */ /* 0x000fea0003800000 */
.L_x_90:
[----:B------:R-:W-:Y:S01]  /*abe0*/  IMAD.MOV.U32 R13, RZ, RZ, R5 ;  /* 0x000000ffff0d7224 */ /* 0x000fe200078e0005 */
[----:B------:R-:W-:Y:S01]  /*abf0*/  MOV R2, R14 ;  /* 0x0000000e00027202 */ /* 0x000fe20000000f00 */
[----:B------:R-:W-:Y:S01]  /*ac00*/  IMAD.MOV.U32 R12, RZ, RZ, RZ ;  /* 0x000000ffff0c7224 */ /* 0x000fe200078e00ff */
[----:B------:R-:W-:Y:S01]  /*ac10*/  ISETP.GE.AND P0, PT, R9, 0x1, PT ;  /* 0x000000010900780c */ /* 0x000fe20003f06270 */
[----:B------:R-:W-:Y:S02]  /*ac20*/  IMAD.MOV.U32 R11, RZ, RZ, 0x1c1f ;  /* 0x00001c1fff0b7424 */ /* 0x000fe400078e00ff */
[----:B------:R-:W-:-:S10]  /*ac30*/  IMAD.MOV.U32 R15, RZ, RZ, -0x1 ;  /* 0xffffffffff0f7424 */ /* 0x000fd400078e00ff */
[----:B------:R-:W-:Y:S05]  /*ac40*/  WARPSYNC.COLLECTIVE R15, `(.L_x_92) ;  /* 0x000000000f087348 */ /* 0x000fea0003c00000 */
[----:B------:R0:W1:Y:S02]  /*ac50*/  SHFL.IDX P6, R14, R13, R12, R11 ;  /* 0x0000000c0d0e7389 */ /* 0x00006400000c000b */
[----:B01----:R-:W-:Y:S01]  /*ac60*/  ENDCOLLECTIVE ;  /* 0x000000000000791b */ /* 0x003fe20003800000 */
.L_x_92:
[----:B------:R-:W-:Y:S01]  /*ac70*/  @P0 LEA R7, R4, UR37, 0x1 ;  /* 0x0000002504070c11 */ /* 0x000fe2000f8e08ff */
[----:B------:R-:W-:Y:S02]  /*ac80*/  IMAD.MOV.U32 R13, RZ, RZ, R6 ;  /* 0x000000ffff0d7224 */ /* 0x000fe400078e0006 */
[----:B------:R-:W-:Y:S02]  /*ac90*/  IMAD.MOV.U32 R12, RZ, RZ, 0x1 ;  /* 0x00000001ff0c7424 */ /* 0x000fe400078e00ff */
[----:B------:R-:W-:-:S07]  /*aca0*/  IMAD.MOV.U32 R3, RZ, RZ, R14 ;  /* 0x000000ffff037224 */ /* 0x000fce00078e000e */
[----:B------:R-:W-:Y:S05]  /*acb0*/  WARPSYNC.COLLECTIVE R15, `(.L_x_93) ;  /* 0x000000000f087348 */ /* 0x000fea0003c00000 */
[----:B------:R0:W1:Y:S02]  /*acc0*/  SHFL.IDX P6, R14, R13, R12, R11 ;  /* 0x0000000c0d0e7389 */ /* 0x00006400000c000b */
[----:B01----:R-:W-:Y:S01]  /*acd0*/  ENDCOLLECTIVE ;  /* 0x000000000000791b */ /* 0x003fe20003800000 */
.L_x_93:
[----:B------:R-:W-:-:S05]  /*ace0*/  @P0 LEA R3, P1, R8, R3, 0x1 ;  /* 0x0000000308030211 */ /* 0x000fca00078208ff */
[----:B------:R-:W-:-:S05]  /*acf0*/  @P0 IMAD.X R2, RZ, RZ, R2, P1 ;  /* 0x000000ffff020224 */ /* 0x000fca00008e0602 */
[----:B------:R-:W-:Y:S01]  /*ad00*/  @P0 LOP3.LUT R3, R3, R2, RZ, 0x3c, !PT ;  /* 0x0000000203030212 */ /* 0x000fe200078e3cff */
[----:B------:R-:W-:-:S03]  /*ad10*/  IMAD.MOV.U32 R13, RZ, RZ, R5 ;  /* 0x000000ffff0d7224 */ /* 0x000fc600078e0005 */
[----:B------:R-:W-:-:S04]  /*ad20*/  @P0 LOP3.LUT R2, R3, R2, RZ, 0x3c, !PT ;  /* 0x0000000203020212 */ /* 0x000fc800078e3cff */
[----:B------:R-:W-:-:S05]  /*ad30*/  @P0 LOP3.LUT R3, R3, R2, RZ, 0x3c, !PT ;  /* 0x0000000203030212 */ /* 0x000fca00078e3cff */
[----:B------:R-:W-:Y:S01]  /*ad40*/  @!PT LDS RZ, [RZ] ;  /* 0x00000000fffff984 */ /* 0x000fe20000000800 */
[----:B------:R-:W-:Y:S01]  /*ad50*/  @!PT LDS RZ, [RZ] ;  /* 0x00000000fffff984 */ /* 0x000fe20000000800 */
[----:B------:R-:W-:Y:S01]  /*ad60*/  @!PT LDS RZ, [RZ] ;  /* 0x00000000fffff984 */ /* 0x000fe20000000800 */
[----:B------:R-:W-:Y:S04]  /*ad70*/  @P0 LDGSTS.E.BYPASS.LTC128B.128 [R7+0x15400], desc[UR48][R2.64], !P4 ;  /* 0x1540000002070fae */ /* 0x000fe8000e101d70 */
[----:B------:R-:W-:Y:S04]  /*ad80*/  @P0 LDGSTS.E.BYPASS.LTC128B.128 [R7+0x17400], desc[UR48][R2.64+0x40], !P3 ;  /* 0x1740004002070fae */ /* 0x000fe8000d901d70 */
[----:B------:R0:W-:Y:S01]  /*ad90*/  @P0 LDGSTS.E.BYPASS.LTC128B.128 [R7+0x19400], desc[UR48][R2.64+0x80], !P2 ;  /* 0x1940008002070fae */ /* 0x0001e2000d101d70 */
[----:B------:R-:W-:Y:S01]  /*ada0*/  ISETP.GE.AND P0, PT, R9, 0x21, PT ;  /* 0x000000210900780c */ /* 0x000fe20003f06270 */
[----:B0-----:R-:W-:-:S12]  /*adb0*/  IMAD.MOV.U32 R2, RZ, RZ, R14 ;  /* 0x000000ffff027224 */ /* 0x001fd800078e000e */
[----:B------:R-:W-:Y:S05]  /*adc0*/  WARPSYNC.COLLECTIVE R15, `(.L_x_94) ;  /* 0x000000000f087348 */ /* 0x000fea0003c00000 */
[----:B------:R0:W1:Y:S02]  /*add0*/  SHFL.IDX P6, R14, R13, R12, R11 ;  /* 0x0000000c0d0e7389 */ /* 0x00006400000c000b */
[----:B01----:R-:W-:Y:S01]  /*ade0*/  ENDCOLLECTIVE ;  /* 0x000000000000791b */ /* 0x003fe20003800000 */
.L_x_94:
[----:B------:R-:W-:Y:S02]  /*adf0*/  @P0 LEA R7, R4, UR37, 0x1 ;  /* 0x0000002504070c11 */ /* 0x000fe4000f8e08ff */
[----:B------:R-:W-:Y:S01]  /*ae00*/  MOV R13, R6 ;  /* 0x00000006000d7202 */ /* 0x000fe20000000f00 */
[----:B------:R-:W-:Y:S02]  /*ae10*/  IMAD.MOV.U32 R12, RZ, RZ, 0x2 ;  /* 0x00000002ff0c7424 */ /* 0x000fe400078e00ff */
[----:B------:R-:W-:-:S07]  /*ae20*/  IMAD.MOV.U32 R3, RZ, RZ, R14 ;  /* 0x000000ffff037224 */ /* 0x000fce00078e000e */
[----:B------:R-:W-:Y:S05]  /*ae30*/  WARPSYNC.COLLECTIVE R15, `(.L_x_95) ;  /* 0x000000000f087348 */ /* 0x000fea0003c00000 */
[----:B------:R0:W1:Y:S02]  /*ae40*/  SHFL.IDX P6, R14, R13, R12, R11 ;  /* 0x0000000c0d0e7389 */ /* 0x00006400000c000b */
[----:B01----:R-:W-:Y:S01]  /*ae50*/  ENDCOLLECTIVE ;  /* 0x000000000000791b */ /* 0x003fe20003800000 */
.L_x_95:
        /* <DEDUP_REMOVED lines=17> */
.L_x_96:
[----:B------:R-:W-:Y:S01]  /*af70*/  @P0 LEA R7, R4, UR37, 0x1 ;  /* 0x0000002504070c11 */ /* 0x000fe2000f8e08ff */
[----:B------:R-:W-:Y:S02]  /*af80*/  IMAD.MOV.U32 R13, RZ, RZ, R6 ;  /* 0x000000ffff0d7224 */ /* 0x000fe400078e0006 */
[----:B------:R-:W-:Y:S02]  /*af90*/  IMAD.MOV.U32 R12, RZ, RZ, 0x3 ;  /* 0x00000003ff0c7424 */ /* 0x000fe400078e00ff */
[----:B------:R-:W-:-:S07]  /*afa0*/  IMAD.MOV.U32 R3, RZ, RZ, R14 ;  /* 0x000000ffff037224 */ /* 0x000fce00078e000e */
[----:B------:R-:W-:Y:S05]  /*afb0*/  WARPSYNC.COLLECTIVE R15, `(.L_x_97) ;  /* 0x000000000f087348 */ /* 0x000fea0003c00000 */
[----:B------:R0:W1:Y:S02]  /*afc0*/  SHFL.IDX P6, R14, R13, R12, R11 ;  /* 0x0000000c0d0e7389 */ /* 0x00006400000c000b */
[----:B01----:R-:W-:Y:S01]  /*afd0*/  ENDCOLLECTIVE ;  /* 0x000000000000791b */ /* 0x003fe20003800000 */
.L_x_97:
[----:B------:R-:W-:-:S05]  /*afe0*/  @P0 LEA R3, P1, R8, R3, 0x1 ;  /* 0x0000000308030211 */ /* 0x000fca00078208ff */
[----:B------:R-:W-:-:S05]  /*aff0*/  @P0 IMAD.X R2, RZ, RZ, R2, P1 ;  /* 0x000000ffff020224 */ /* 0x000fca00008e0602 */
[----:B------:R-:W-:Y:S01]  /*b000*/  @P0 LOP3.LUT R3, R3, R2, RZ, 0x3c, !PT ;  /* 0x0000000203030212 */ /* 0x000fe200078e3cff */
[----:B------:R-:W-:-:S03]  /*b010*/  IMAD.MOV.U32 R13, RZ, RZ, R5 ;  /* 0x000000ffff0d7224 */ /* 0x000fc600078e0005 */
[----:B------:R-:W-:-:S04]  /*b020*/  @P0 LOP3.LUT R2, R3, R2, RZ, 0x3c, !PT ;  /* 0x0000000203020212 */ /* 0x000fc800078e3cff */
[----:B------:R-:W-:Y:S01]  /*b030*/  @P0 LOP3.LUT R3, R3, R2, RZ, 0x3c, !PT ;  /* 0x0000000203030212 */ /* 0x000fe200078e3cff */
[----:B------:R-:W-:-:S04]  /*b040*/  IMAD.MOV.U32 R6, RZ, RZ, R14 ;  /* 0x000000ffff067224 */ /* 0x000fc800078e000e */
[----:B------:R-:W-:Y:S01]  /*b050*/  @!PT LDS RZ, [RZ] ;  /* 0x00000000fffff984 */ /* 0x000fe20000000800 */
[----:B------:R-:W-:Y:S01]  /*b060*/  @!PT LDS RZ, [RZ] ;  /* 0x00000000fffff984 */ /* 0x000fe20000000800 */
[----:B------:R-:W-:Y:S01]  /*b070*/  @!PT LDS RZ, [RZ] ;  /* 0x00000000fffff984 */ /* 0x000fe20000000800 */
[----:B------:R0:W-:Y:S04]  /*b080*/  @P0 LDGSTS.E.BYPASS.LTC128B.128 [R7+0x16400], desc[UR48][R2.64], !P4 ;  /* 0x1640000002070fae */ /* 0x0001e8000e101d70 */
[----:B------:R0:W-:Y:S04]  /*b090*/  @P0 LDGSTS.E.BYPASS.LTC128B.128 [R7+0x18400], desc[UR48][R2.64+0x40], !P3 ;  /* 0x1840004002070fae */ /* 0x0001e8000d901d70 */
[----:B------:R0:W-:Y:S02]  /*b0a0*/  @P0 LDGSTS.E.BYPASS.LTC128B.128 [R7+0x1a400], desc[UR48][R2.64+0x80], !P2 ;  /* 0x1a40008002070fae */ /* 0x0001e4000d101d70 */
[----:B0-----:R-:W-:Y:S05]  /*b0b0*/  WARPSYNC.COLLECTIVE R15, `(.L_x_98) ;  /* 0x000000000f087348 */ /* 0x001fea0003c00000 */
[----:B------:R1:W2:Y:S02]  /*b0c0*/  SHFL.IDX P6, R14, R13, R12, R11 ;  /* 0x0000000c0d0e7389 */ /* 0x0002a400000c000b */
[----:B012---:R-:W-:Y:S01]  /*b0d0*/  ENDCOLLECTIVE ;  /* 0x000000000000791b */ /* 0x007fe20003800000 */
.L_x_98:
[----:B------:R-:W-:Y:S05]  /*b0e0*/  BRA `(.L_x_99) ;  /* 0xffffffd000987947 */ /* 0x000fea000383ffff */
.L_x_48:
[----:B------:R-:W-:Y:S01]  /*b0f0*/  IMAD.MOV.U32 R13, RZ, RZ, R4 ;  /* 0x000000ffff0d7224 */ /* 0x000fe200078e0004 */
[----:B------:R-:W-:Y:S01]  /*b100*/  MOV R15, 0xffffffff ;  /* 0xffffffff000f7802 */ /* 0x000fe20000000f00 */
[----:B------:R-:W-:Y:S02]  /*b110*/  IMAD.MOV.U32 R12, RZ, RZ, RZ ;  /* 0x000000ffff0c7224 */ /* 0x000fe400078e00ff */
[----:B------:R-:W-:Y:S02]  /*b120*/  IMAD.MOV.U32 R11, RZ, RZ, 0x1c1f ;  /* 0x00001c1fff0b7424 */ /* 0x000fe400078e00ff */
[----:B------:R-:W-:-:S07]  /*b130*/  IMAD R5, R6, 0xc0, R21 ;  /* 0x000000c006057824 */ /* 0x000fce00078e0215 */
[----:B------:R-:W-:Y:S05]  /*b140*/  WARPSYNC.COLLECTIVE R15, `(.L_x_100) ;  /* 0x000000000f087348 */ /* 0x000fea0003c00000 */
[----:B------:R0:W1:Y:S02]  /*b150*/  SHFL.IDX P6, R14, R13, R12, R11 ;  /* 0x0000000c0d0e7389 */ /* 0x00006400000c000b */
[----:B01----:R-:W-:Y:S01]  /*b160*/  ENDCOLLECTIVE ;  /* 0x000000000000791b */ /* 0x003fe20003800000 */
.L_x_100:
[C---:B------:R-:W-:Y:S01]  /*b170*/  VIADD R6, R5.reuse, 0x20 ;  /* 0x0000002005067836 */ /* 0x040fe20000000000 */
[----:B------:R-:W-:Y:S01]  /*b180*/  ISETP.GE.AND P0, PT, R5, UR38, PT ;  /* 0x0000002605007c0c */ /* 0x000fe2000bf06270 */
[----:B------:R-:W-:Y:S02]  /*b190*/  IMAD.MOV.U32 R13, RZ, RZ, R0 ;  /* 0x000000ffff0d7224 */ /* 0x000fe400078e0000 */
[----:B------:R-:W-:-:S10]  /*b1a0*/  IMAD.MOV.U32 R2, RZ, RZ, R14 ;  /* 0x000000ffff027224 */ /* 0x000fd400078e000e */
[----:B------:R-:W-:Y:S05]  /*b1b0*/  WARPSYNC.COLLECTIVE R15, `(.L_x_101) ;  /* 0x000000000f087348 */ /* 0x000fea0003c00000 */
[----:B------:R0:W1:Y:S02]  /*b1c0*/  SHFL.IDX P6, R14, R13, R12, R11 ;  /* 0x0000000c0d0e7389 */ /* 0x00006400000c000b */
[----:B01----:R-:W-:Y:S01]  /*b1d0*/  ENDCOLLECTIVE ;  /* 0x000000000000791b */ /* 0x003fe20003800000 */
.L_x_101:
[----:B------:R-:W-:Y:S02]  /*b1e0*/  IMAD.MOV.U32 R13, RZ, RZ, R4 ;  /* 0x000000ffff0d7224 */ /* 0x000fe400078e0004 */
[----:B------:R-:W-:Y:S02]  /*b1f0*/  IMAD.MOV.U32 R12, RZ, RZ, 0x1 ;  /* 0x00000001ff0c7424 */ /* 0x000fe400078e00ff */
[----:B------:R-:W-:-:S07]  /*b200*/  IMAD.MOV.U32 R3, RZ, RZ, R14 ;  /* 0x000000ffff037224 */ /* 0x000fce00078e000e */
[----:B------:R-:W-:Y:S05]  /*b210*/  WARPSYNC.COLLECTIVE R15, `(.L_x_102) ;  /* 0x000000000f087348 */ /* 0x000fea0003c00000 */
[----:B------:R0:W1:Y:S02]  /*b220*/  SHFL.IDX P6, R14, R13, R12, R11 ;  /* 0x0000000c0d0e7389 */ /* 0x00006400000c000b */
[----:B01----:R-:W-:Y:S01]  /*b230*/  ENDCOLLECTIVE ;  /* 0x000000000000791b */ /* 0x003fe20003800000 */
.L_x_102:
[----:B------:R-:W-:-:S05]  /*b240*/  @!P0 LEA R3, P1, R20, R3, 0x1 ;  /* 0x0000000314038211 */ /* 0x000fca00078208ff */
[----:B------:R-:W-:-:S05]  /*b250*/  @!P0 IMAD.X R2, RZ, RZ, R2, P1 ;  /* 0x000000ffff028224 */ /* 0x000fca00008e0602 */
[----:B------:R-:W-:Y:S01]  /*b260*/  @!P0 LOP3.LUT R3, R3, R2, RZ, 0x3c, !PT ;  /* 0x0000000203038212 */ /* 0x000fe200078e3cff */
[----:B------:R-:W-:-:S03]  /*b270*/  IMAD.MOV.U32 R13, RZ, RZ, R0 ;  /* 0x000000ffff0d7224 */ /* 0x000fc600078e0000 */
[----:B------:R-:W-:-:S04]  /*b280*/  @!P0 LOP3.LUT R2, R3, R2, RZ, 0x3c, !PT ;  /* 0x0000000203028212 */ /* 0x000fc800078e3cff */
[----:B------:R-:W-:-:S05]  /*b290*/  @!P0 LOP3.LUT R3, R3, R2, RZ, 0x3c, !PT ;  /* 0x0000000203038212 */ /* 0x000fca00078e3cff */
[----:B------:R-:W-:Y:S01]  /*b2a0*/  @!PT LDS RZ, [RZ] ;  /* 0x00000000fffff984 */ /* 0x000fe20000000800 */
[----:B------:R-:W-:Y:S01]  /*b2b0*/  @!PT LDS RZ, [RZ] ;  /* 0x00000000fffff984 */ /* 0x000fe20000000800 */
[----:B------:R-:W-:Y:S01]  /*b2c0*/  @!PT LDS RZ, [RZ] ;  /* 0x00000000fffff984 */ /* 0x000fe20000000800 */
[----:B------:R-:W-:Y:S04]  /*b2d0*/  @!P0 LDGSTS.E.BYPASS.LTC128B.128 [R19+0xc400], desc[UR48][R2.64], !P3 ;  /* 0x0c40000002138fae */ /* 0x000fe8000d901d70 */
[----:B------:R-:W-:Y:S04]  /*b2e0*/  @!P0 LDGSTS.E.BYPASS.LTC128B.128 [R19+0xf400], desc[UR48][R2.64+0x40], !P4 ;  /* 0x0f40004002138fae */ /* 0x000fe8000e101d70 */
[----:B------:R0:W-:Y:S01]  /*b2f0*/  @!P0 LDGSTS.E.BYPASS.LTC128B.128 [R19+0x12400], desc[UR48][R2.64+0x80], !P5 ;  /* 0x1240008002138fae */ /* 0x0001e2000e901d70 */
[----:B------:R-:W-:Y:S01]  /*b300*/  ISETP.GE.AND P0, PT, R6, UR38, PT ;  /* 0x0000002606007c0c */ /* 0x000fe2000bf06270 */
[----:B------:R-:W-:-:S02]  /*b310*/  VIADD R6, R5, 0x40 ;  /* 0x0000004005067836 */ /* 0x000fc40000000000 */
[----:B0-----:R-:W-:-:S10]  /*b320*/  IMAD.MOV.U32 R2, RZ, RZ, R14 ;  /* 0x000000ffff027224 */ /* 0x001fd400078e000e */
[----:B------:R-:W-:Y:S05]  /*b330*/  WARPSYNC.COLLECTIVE R15, `(.L_x_103) ;  /* 0x000000000f087348 */ /* 0x000fea0003c00000 */
[----:B------:R0:W1:Y:S02]  /*b340*/  SHFL.IDX P6, R14, R13, R12, R11 ;  /* 0x0000000c0d0e7389 */ /* 0x00006400000c000b */
[----:B01----:R-:W-:Y:S01]  /*b350*/  ENDCOLLECTIVE ;  /* 0x000000000000791b */ /* 0x003fe20003800000 */
.L_x_103:
[----:B------:R-:W-:Y:S01]  /*b360*/  MOV R13, R4 ;  /* 0x00000004000d7202 */ /* 0x000fe20000000f00 */
[----:B------:R-:W-:Y:S02]  /*b370*/  IMAD.MOV.U32 R12, RZ, RZ, 0x2 ;  /* 0x00000002ff0c7424 */ /* 0x000fe400078e00ff */
[----:B------:R-:W-:-:S07]  /*b380*/  IMAD.MOV.U32 R3, RZ, RZ, R14 ;  /* 0x000000ffff037224 */ /* 0x000fce00078e000e */
[----:B------:R-:W-:Y:S05]  /*b390*/  WARPSYNC.COLLECTIVE R15, `(.L_x_104) ;  /* 0x000000000f087348 */ /* 0x000fea0003c00000 */
[----:B------:R0:W1:Y:S02]  /*b3a0*/  SHFL.IDX P6, R14, R13, R12, R11 ;  /* 0x0000000c0d0e7389 */ /* 0x00006400000c000b */
[----:B01----:R-:W-:Y:S01]  /*b3b0*/  ENDCOLLECTIVE ;  /* 0x000000000000791b */ /* 0x003fe20003800000 */
.L_x_104:
        /* <DEDUP_REMOVED lines=13> */
[----:B0-----:R-:W-:-:S12]  /*b490*/  IMAD.MOV.U32 R2, RZ, RZ, R14 ;  /* 0x000000ffff027224 */ /* 0x001fd800078e000e */
[----:B------:R-:W-:Y:S05]  /*b4a0*/  WARPSYNC.COLLECTIVE R15, `(.L_x_105) ;  /* 0x000000000f087348 */ /* 0x000fea0003c00000 */
[----:B------:R0:W1:Y:S02]  /*b4b0*/  SHFL.IDX P6, R14, R13, R12, R11 ;  /* 0x0000000c0d0e7389 */ /* 0x00006400000c000b */
[----:B01----:R-:W-:Y:S01]  /*b4c0*/  ENDCOLLECTIVE ;  /* 0x000000000000791b */ /* 0x003fe20003800000 */
.L_x_105:
[----:B------:R-:W-:Y:S02]  /*b4d0*/  IMAD.MOV.U32 R13, RZ, RZ, R4 ;  /* 0x000000ffff0d7224 */ /* 0x000fe400078e0004 */
[----:B------:R-:W-:Y:S02]  /*b4e0*/  IMAD.MOV.U32 R12, RZ, RZ, 0x3 ;  /* 0x00000003ff0c7424 */ /* 0x000fe400078e00ff */
[----:B------:R-:W-:-:S07]  /*b4f0*/  IMAD.MOV.U32 R3, RZ, RZ, R14 ;  /* 0x000000ffff037224 */ /* 0x000fce00078e000e */
[----:B------:R-:W-:Y:S05]  /*b500*/  WARPSYNC.COLLECTIVE R15, `(.L_x_106) ;  /* 0x000000000f087348 */ /* 0x000fea0003c00000 */
[----:B------:R0:W1:Y:S02]  /*b510*/  SHFL.IDX P6, R14, R13, R12, R11 ;  /* 0x0000000c0d0e7389 */ /* 0x00006400000c000b */
[----:B01----:R-:W-:Y:S01]  /*b520*/  ENDCOLLECTIVE ;  /* 0x000000000000791b */ /* 0x003fe20003800000 */
.L_x_106:
[----:B------:R-:W-:-:S05]  /*b530*/  @!P0 LEA R3, P1, R20, R3, 0x1 ;  /* 0x0000000314038211 */ /* 0x000fca00078208ff */
[----:B------:R-:W-:-:S05]  /*b540*/  @!P0 IMAD.X R2, RZ, RZ, R2, P1 ;  /* 0x000000ffff028224 */ /* 0x000fca00008e0602 */
[-C--:B------:R-:W-:Y:S01]  /*b550*/  @!P0 LOP3.LUT R3, R3, R2.reuse, RZ, 0x3c, !PT ;  /* 0x0000000203038212 */ /* 0x080fe200078e3cff */
[----:B------:R-:W-:Y:S02]  /*b560*/  IMAD.MOV.U32 R13, RZ, RZ, R0 ;  /* 0x000000ffff0d7224 */ /* 0x000fe400078e0000 */
[----:B------:R-:W-:Y:S01]  /*b570*/  VIADD R0, R5, 0x60 ;  /* 0x0000006005007836 */ /* 0x000fe20000000000 */
[----:B------:R-:W-:-:S04]  /*b580*/  @!P0 LOP3.LUT R2, R3, R2, RZ, 0x3c, !PT ;  /* 0x0000000203028212 */ /* 0x000fc800078e3cff */
[----:B------:R-:W-:Y:S01]  /*b590*/  @!P0 LOP3.LUT R3, R3, R2, RZ, 0x3c, !PT ;  /* 0x0000000203038212 */ /* 0x000fe200078e3cff */
[----:B------:R-:W-:-:S07]  /*b5a0*/  IMAD.MOV.U32 R4, RZ, RZ, R14 ;  /* 0x000000ffff047224 */ /* 0x000fce00078e000e */
[----:B------:R-:W-:Y:S05]  /*b5b0*/  WARPSYNC.COLLECTIVE R15, `(.L_x_107) ;  /* 0x000000000f087348 */ /* 0x000fea0003c00000 */
[----:B------:R0:W1:Y:S02]  /*b5c0*/  SHFL.IDX P6, R14, R13, R12, R11 ;  /* 0x0000000c0d0e7389 */ /* 0x00006400000c000b */
[----:B01----:R-:W-:Y:S01]  /*b5d0*/  ENDCOLLECTIVE ;  /* 0x000000000000791b */ /* 0x003fe20003800000 */
.L_x_107:
[----:B------:R-:W-:Y:S01]  /*b5e0*/  @!PT LDS RZ, [RZ] ;  /* 0x00000000fffff984 */ /* 0x000fe20000000800 */
[----:B------:R-:W-:Y:S01]  /*b5f0*/  @!PT LDS RZ, [RZ] ;  /* 0x00000000fffff984 */ /* 0x000fe20000000800 */
[----:B------:R-:W-:Y:S01]  /*b600*/  @!PT LDS RZ, [RZ] ;  /* 0x00000000fffff984 */ /* 0x000fe20000000800 */
[----:B------:R-:W-:Y:S04]  /*b610*/  @!P0 LDGSTS.E.BYPASS.LTC128B.128 [R19+0xd400], desc[UR48][R2.64], !P3 ;  /* 0x0d40000002138fae */ /* 0x000fe8000d901d70 */
[----:B------:R-:W-:Y:S04]  /*b620*/  @!P0 LDGSTS.E.BYPASS.LTC128B.128 [R19+0x10400], desc[UR48][R2.64+0x40], !P4 ;  /* 0x1040004002138fae */ /* 0x000fe8000e101d70 */
[----:B------:R0:W-:Y:S01]  /*b630*/  @!P0 LDGSTS.E.BYPASS.LTC128B.128 [R19+0x13400], desc[UR48][R2.64+0x80], !P5 ;  /* 0x1340008002138fae */ /* 0x0001e2000e901d70 */
[----:B------:R-:W-:Y:S01]  /*b640*/  ISETP.GE.AND P0, PT, R0, UR38, PT ;  /* 0x0000002600007c0c */ /* 0x000fe2000bf06270 */
[----:B------:R-:W-:-:S02]  /*b650*/  IMAD.MOV.U32 R13, RZ, RZ, R7 ;  /* 0x000000ffff0d7224 */ /* 0x000fc400078e0007 */
[----:B------:R-:W-:Y:S02]  /*b660*/  IMAD.MOV.U32 R12, RZ, RZ, RZ ;  /* 0x000000ffff0c7224 */ /* 0x000fe400078e00ff */
[----:B------:R-:W-:-:S08]  /*b670*/  VIADD R0, R5, 0x80 ;  /* 0x0000008005007836 */ /* 0x000fd00000000000 */
[----:B------:R-:W-:-:S05]  /*b680*/  @!P0 LEA R14, P1, R20, R14, 0x1 ;  /* 0x0000000e140e8211 */ /* 0x000fca00078208ff */
[----:B0-----:R-:W-:-:S08]  /*b690*/  @!P0 IMAD.MOV.U32 R2, RZ, RZ, R14 ;  /* 0x000000ffff028224 */ /* 0x001fd000078e000e */
[----:B------:R-:W-:Y:S05]  /*b6a0*/  WARPSYNC.COLLECTIVE R15, `(.L_x_108) ;  /* 0x000000000f087348 */ /* 0x000fea0003c00000 */
[----:B------:R0:W1:Y:S02]  /*b6b0*/  SHFL.IDX P6, R14, R13, R12, R11 ;  /* 0x0000000c0d0e7389 */ /* 0x00006400000c000b */
[----:B01----:R-:W-:Y:S01]  /*b6c0*/  ENDCOLLECTIVE ;  /* 0x000000000000791b */ /* 0x003fe20003800000 */
.L_x_108:
[----:B------:R-:W-:-:S05]  /*b6d0*/  @!P0 IMAD.X R9, RZ, RZ, R4, P1 ;  /* 0x000000ffff098224 */ /* 0x000fca00008e0604 */
[----:B------:R-:W-:-:S05]  /*b6e0*/  @!P0 MOV R3, R9 ;  /* 0x0000000900038202 */ /* 0x000fca0000000f00 */
[----:B------:R-:W-:Y:S01]  /*b6f0*/  @!PT LDS RZ, [RZ] ;  /* 0x00000000fffff984 */ /* 0x000fe20000000800 */
[----:B------:R-:W-:Y:S01]  /*b700*/  @!PT LDS RZ, [RZ] ;  /* 0x00000000fffff984 */ /* 0x000fe20000000800 */
[----:B------:R-:W-:Y:S01]  /*b710*/  @!PT LDS RZ, [RZ] ;  /* 0x00000000fffff984 */ /* 0x000fe20000000800 */
[----:B------:R0:W-:Y:S01]  /*b720*/  @!P0 LDGSTS.E.BYPASS.LTC128B.128 [R19+0xdc00], desc[UR48][R2.64], !P3 ;  /* 0x0dc0000002138fae */ /* 0x0001e2000d901d70 */
[----:B------:R-:W-:-:S03]  /*b730*/  IMAD.MOV.U32 R13, RZ, RZ, R8 ;  /* 0x000000ffff0d7224 */ /* 0x000fc600078e0008 */
[----:B------:R0:W-:Y:S04]  /*b740*/  @!P0 LDGSTS.E.BYPASS.LTC128B.128 [R19+0x10c00], desc[UR48][R2.64+0x40], !P4 ;  /* 0x10c0004002138fae */ /* 0x0001e8000e101d70 */
[----:B------:R0:W-:Y:S01]  /*b750*/  @!P0 LDGSTS.E.BYPASS.LTC128B.128 [R19+0x13c00], desc[UR48][R2.64+0x80], !P5 ;  /* 0x13c0008002138fae */ /* 0x0001e2000e901d70 */
[----:B------:R-:W-:Y:S01]  /*b760*/  ISETP.GE.AND P0, PT, R0, UR38, PT ;  /* 0x0000002600007c0c */ /* 0x000fe2000bf06270 */
[----:B------:R-:W-:-:S12]  /*b770*/  IMAD.MOV.U32 R0, RZ, RZ, R14 ;  /* 0x000000ffff007224 */ /* 0x000fd800078e000e */
[----:B0-----:R-:W-:Y:S05]  /*b780*/  WARPSYNC.COLLECTIVE R15, `(.L_x_109) ;  /* 0x000000000f087348 */ /* 0x001fea0003c00000 */
[----:B------:R1:W2:Y:S02]  /*b790*/  SHFL.IDX P6, R14, R13, R12, R11 ;  /* 0x0000000c0d0e7389 */ /* 0x0002a400000c000b */
[----:B012---:R-:W-:Y:S01]  /*b7a0*/  ENDCOLLECTIVE ;  /* 0x000000000000791b */ /* 0x007fe20003800000 */
.L_x_109:
[----:B------:R-:W-:Y:S02]  /*b7b0*/  IMAD.MOV.U32 R13, RZ, RZ, R7 ;  /* 0x000000ffff0d7224 */ /* 0x000fe400078e0007 */
[----:B------:R-:W-:Y:S01]  /*b7c0*/  IMAD.MOV.U32 R12, RZ, RZ, 0x1 ;  /* 0x00000001ff0c7424 */ /* 0x000fe200078e00ff */
[----:B------:R-:W-:-:S05]  /*b7d0*/  @!P0 LEA R14, P1, R20, R14, 0x1 ;  /* 0x0000000e140e8211 */ /* 0x000fca00078208ff */
[----:B------:R-:W-:-:S08]  /*b7e0*/  @!P0 IMAD.MOV.U32 R2, RZ, RZ, R14 ;  /* 0x000000ffff028224 */ /* 0x000fd000078e000e */
[----:B------:R-:W-:Y:S05]  /*b7f0*/  WARPSYNC.COLLECTIVE R15, `(.L_x_110) ;  /* 0x000000000f087348 */ /* 0x000fea0003c00000 */
[----:B------:R0:W1:Y:S02]  /*b800*/  SHFL.IDX P6, R14, R13, R12, R11 ;  /* 0x0000000c0d0e7389 */ /* 0x00006400000c000b */
[----:B01----:R-:W-:Y:S01]  /*b810*/  ENDCOLLECTIVE ;  /* 0x000000000000791b */ /* 0x003fe20003800000 */
.L_x_110:
[----:B------:R-:W-:-:S04]  /*b820*/  @!P0 IMAD.X R9, RZ, RZ, R0, P1 ;  /* 0x000000ffff098224 */ /* 0x000fc800008e0600 */
[----:B------:R-:W-:-:S05]  /*b830*/  @!P0 IMAD.MOV.U32 R3, RZ, RZ, R9 ;  /* 0x000000ffff038224 */ /* 0x000fca00078e0009 */
[----:B------:R-:W-:Y:S01]  /*b840*/  @!PT LDS RZ, [RZ] ;  /* 0x00000000fffff984 */ /* 0x000fe20000000800 */
[----:B------:R-:W-:Y:S01]  /*b850*/  @!PT LDS RZ, [RZ] ;  /* 0x00000000fffff984 */ /* 0x000fe20000000800 */
[----:B------:R-:W-:Y:S01]  /*b860*/  @!PT LDS RZ, [RZ] ;  /* 0x00000000fffff984 */ /* 0x000fe20000000800 */
[----:B------:R0:W-:Y:S01]  /*b870*/  @!P0 LDGSTS.E.BYPASS.LTC128B.128 [R19+0xe400], desc[UR48][R2.64], !P3 ;  /* 0x0e40000002138fae */ /* 0x0001e2000d901d70 */
[----:B------:R-:W-:-:S03]  /*b880*/  IMAD.MOV.U32 R13, RZ, RZ, R8 ;  /* 0x000000ffff0d7224 */ /* 0x000fc600078e0008 */
[----:B------:R0:W-:Y:S04]  /*b890*/  @!P0 LDGSTS.E.BYPASS.LTC128B.128 [R19+0x11400], desc[UR48][R2.64+0x40], !P4 ;  /* 0x1140004002138fae */ /* 0x0001e8000e101d70 */
[----:B------:R0:W-:Y:S01]  /*b8a0*/  @!P0 LDGSTS.E.BYPASS.LTC128B.128 [R19+0x14400], desc[UR48][R2.64+0x80], !P5 ;  /* 0x1440008002138fae */ /* 0x0001e2000e901d70 */
[----:B------:R-:W-:-:S07]  /*b8b0*/  IMAD.MOV.U32 R7, RZ, RZ, R14 ;  /* 0x000000ffff077224 */ /* 0x000fce00078e000e */
[----:B0-----:R-:W-:Y:S05]  /*b8c0*/  WARPSYNC.COLLECTIVE R15, `(.L_x_111) ;  /* 0x000000000f087348 */ /* 0x001fea0003c00000 */
[----:B------:R1:W2:Y:S02]  /*b8d0*/  SHFL.IDX P6, R14, R13, R12, R11 ;  /* 0x0000000c0d0e7389 */ /* 0x0002a400000c000b */
[----:B012---:R-:W-:Y:S01]  /*b8e0*/  ENDCOLLECTIVE ;  /* 0x000000000000791b */ /* 0x007fe20003800000 */
.L_x_111:
[----:B------:R-:W-:Y:S05]  /*b8f0*/  BRA `(.L_x_112) ;  /* 0xffffffd400707947 */ /* 0x000fea000383ffff */
.L_x_50:
[----:B0-----:R-:W-:-:S04]  /*b900*/  MOV R3, UR37 ;  /* 0x0000002500037c02 */ /* 0x001fc80008000f00 */
[----:B------:R0:W1:Y:S03]  /*b910*/  SYNCS.PHASECHK.TRANS64.TRYWAIT P0, [R3+URZ+0x2d820], R0 ;  /* 0x02d82000030075a7 */ /* 0x000066000800017f */
[----:B-1----:R-:W-:Y:S05]  /*b920*/  @!P0 NANOSLEEP.SYNCS 0x989680 ;  /* 0x009896800000895d */ /* 0x002fea0003900000 */
[----:B------:R-:W1:Y:S02]  /*b930*/  @!P0 SYNCS.PHASECHK.TRANS64 P0, [R3+URZ+0x2d820], R0 ;  /* 0x02d82000030085a7 */ /* 0x000e64000800007f */
[----:B-1----:R-:W-:Y:S05]  /*b940*/  @!P0 BRA `(.L_x_50) ;  /* 0xfffffffc00ec8947 */ /* 0x002fea000383ffff */
[----:B------:R-:W-:Y:S05]  /*b950*/  BRA `(.L_x_113) ;  /* 0xffffffd400ac7947 */ /* 0x000fea000383ffff */
.L_x_54:
[----:B0-----:R0:W1:Y:S02]  /*b960*/  SYNCS.PHASECHK.TRANS64.TRYWAIT P0, [R6+URZ+0x2d840], R0 ;  /* 0x02d84000060075a7 */ /* 0x001064000800017f */
[----:B-1----:R-:W-:Y:S05]  /*b970*/  @!P0 NANOSLEEP.SYNCS 0x989680 ;  /* 0x009896800000895d */ /* 0x002fea0003900000 */
[----:B------:R-:W1:Y:S02]  /*b980*/  @!P0 SYNCS.PHASECHK.TRANS64 P0, [R6+URZ+0x2d840], R0 ;  /* 0x02d84000060085a7 */ /* 0x000e64000800007f */
[----:B-1----:R-:W-:Y:S05]  /*b990*/  @!P0 BRA `(.L_x_54) ;  /* 0xfffffffc00f08947 */ /* 0x002fea000383ffff */
[----:B------:R-:W-:Y:S05]  /*b9a0*/  BRA `(.L_x_114) ;  /* 0xffffffd8007c7947 */ /* 0x000fea000383ffff */
.L_x_55:
        /* <DEDUP_REMOVED lines=8> */
.L_x_116:
[----:B------:R-:W-:Y:S05]  /*ba30*/  BSYNC B1 ;  /* 0x0000000000017941 */ /* 0x000fea0003800000 */
.L_x_115:
[----:B------:R-:W0:Y:S01]  /*ba40*/  S2R R27, SR_TID.X ;  /* 0x00000000001b7919 */ /* 0x000e220000002100 */
[----:B------:R-:W-:Y:S01]  /*ba50*/  IMAD.MOV.U32 R13, RZ, RZ, R8 ;  /* 0x000000ffff0d7224 */ /* 0x000fe200078e0008 */
[----:B------:R-:W-:Y:S01]  /*ba60*/  LEA R9, R9, UR37, 0x1 ;  /* 0x0000002509097c11 */ /* 0x000fe2000f8e08ff */
[----:B------:R-:W-:Y:S02]  /*ba70*/  IMAD.MOV.U32 R12, RZ, RZ, RZ ;  /* 0x000000ffff0c7224 */ /* 0x000fe400078e00ff */
[----:B------:R-:W-:Y:S02]  /*ba80*/  IMAD.MOV.U32 R11, RZ, RZ, 0x1c1f ;  /* 0x00001c1fff0b7424 */ /* 0x000fe400078e00ff */
[----:B------:R-:W-:Y:S02]  /*ba90*/  IMAD.MOV.U32 R15, RZ, RZ, -0x1 ;  /* 0xffffffffff0f7424 */ /* 0x000fe400078e00ff */
[----:B------:R-:W-:-:S07]  /*baa0*/  IMAD.MOV.U32 R3, RZ, RZ, R14 ;  /* 0x000000ffff037224 */ /* 0x000fce00078e000e */
[----:B0-----:R-:W-:Y:S05]  /*bab0*/  WARPSYNC.COLLECTIVE R15, `(.L_x_117) ;  /* 0x000000000f087348 */ /* 0x001fea0003c00000 */
[----:B------:R1:W2:Y:S02]  /*bac0*/  SHFL.IDX P6, R14, R13, R12, R11 ;  /* 0x0000000c0d0e7389 */ /* 0x0002a400000c000b */
[----:B012---:R-:W-:Y:S01]  /*bad0*/  ENDCOLLECTIVE ;  /* 0x000000000000791b */ /* 0x007fe20003800000 */
.L_x_117:
[----:B------:R-:W-:Y:S02]  /*bae0*/  IMAD.MOV.U32 R13, RZ, RZ, R19 ;  /* 0x000000ffff0d7224 */ /* 0x000fe400078e0013 */
[----:B------:R-:W-:Y:S02]  /*baf0*/  IMAD.MOV.U32 R12, RZ, RZ, 0x1 ;  /* 0x00000001ff0c7424 */ /* 0x000fe400078e00ff */
[----:B------:R-:W-:Y:S02]  /*bb00*/  IMAD.SHL.U32 R27, R27, 0x8, RZ ;  /* 0x000000081b1b7824 */ /* 0x000fe400078e00ff */
[----:B------:R-:W-:-:S03]  /*bb10*/  IMAD.MOV.U32 R2, RZ, RZ, R14 ;  /* 0x000000ffff027224 */ /* 0x000fc600078e000e */
[----:B------:R-:W-:-:S07]  /*bb20*/  LOP3.LUT R27, R27, 0x18, RZ, 0xc0, !PT ;  /* 0x000000181b1b7812 */ /* 0x000fce00078ec0ff */
[----:B------:R-:W-:Y:S05]  /*bb30*/  WARPSYNC.COLLECTIVE R15, `(.L_x_118) ;  /* 0x000000000f087348 */ /* 0x000fea0003c00000 */
[----:B------:R0:W1:Y:S02]  /*bb40*/  SHFL.IDX P6, R14, R13, R12, R11 ;  /* 0x0000000c0d0e7389 */ /* 0x00006400000c000b */
[----:B01----:R-:W-:Y:S01]  /*bb50*/  ENDCOLLECTIVE ;  /* 0x000000000000791b */ /* 0x003fe20003800000 */
.L_x_118:
[----:B------:R-:W-:-:S05]  /*bb60*/  IMAD.SHL.U32 R0, R27, 0x2, RZ ;  /* 0x000000021b007824 */ /* 0x000fca00078e00ff */
[----:B------:R-:W-:-:S04]  /*bb70*/  IADD3 R2, P0, R2, R0, RZ ;  /* 0x0000000002027210 */ /* 0x000fc80007f1e0ff */
[----:B------:R-:W-:Y:S01]  /*bb80*/  IADD3.X R3, RZ, R3, RZ, P0, !PT ;  /* 0x00000003ff037210 */ /* 0x000fe200007fe4ff */
[----:B------:R-:W-:-:S04]  /*bb90*/  IMAD.MOV.U32 R13, RZ, RZ, R8 ;  /* 0x000000ffff0d7224 */ /* 0x000fc800078e0008 */
[----:B------:R-:W-:Y:S01]  /*bba0*/  @!PT LDS RZ, [RZ] ;  /* 0x00000000fffff984 */ /* 0x000fe20000000800 */
[----:B------:R-:W-:Y:S01]  /*bbb0*/  @!PT LDS RZ, [RZ] ;  /* 0x00000000fffff984 */ /* 0x000fe20000000800 */
[----:B------:R-:W-:Y:S01]  /*bbc0*/  @!PT LDS RZ, [RZ] ;  /* 0x00000000fffff984 */ /* 0x000fe20000000800 */
[----:B------:R-:W-:Y:S04]  /*bbd0*/  LDGSTS.E.BYPASS.LTC128B.128 [R9+0x15400], desc[UR48][R2.64], !P3 ;  /* 0x1540000002097fae */ /* 0x000fe8000d901d70 */
[----:B------:R-:W-:Y:S04]  /*bbe0*/  LDGSTS.E.BYPASS.LTC128B.128 [R9+0x17400], desc[UR48][R2.64+0x40], !P2 ;  /* 0x1740004002097fae */ /* 0x000fe8000d101d70 */
[----:B------:R0:W-:Y:S02]  /*bbf0*/  LDGSTS.E.BYPASS.LTC128B.128 [R9+0x19400], desc[UR48][R2.64+0x80], !P1 ;  /* 0x1940008002097fae */ /* 0x0001e4000c901d70 */
[----:B0-----:R-:W-:-:S07]  /*bc00*/  IMAD.MOV.U32 R3, RZ, RZ, R14 ;  /* 0x000000ffff037224 */ /* 0x001fce00078e000e */
[----:B------:R-:W-:Y:S05]  /*bc10*/  WARPSYNC.COLLECTIVE R15, `(.L_x_119) ;  /* 0x000000000f087348 */ /* 0x000fea0003c00000 */
[----:B------:R0:W1:Y:S02]  /*bc20*/  SHFL.IDX P6, R14, R13, R12, R11 ;  /* 0x0000000c0d0e7389 */ /* 0x00006400000c000b */
[----:B01----:R-:W-:Y:S01]  /*bc30*/  ENDCOLLECTIVE ;  /* 0x000000000000791b */ /* 0x003fe20003800000 */
.L_x_119:
[----:B------:R-:W-:Y:S02]  /*bc40*/  IMAD.MOV.U32 R13, RZ, RZ, R19 ;  /* 0x000000ffff0d7224 */ /* 0x000fe400078e0013 */
[----:B------:R-:W-:Y:S02]  /*bc50*/  IMAD.MOV.U32 R12, RZ, RZ, 0x2 ;  /* 0x00000002ff0c7424 */ /* 0x000fe400078e00ff */
[----:B------:R-:W-:-:S07]  /*bc60*/  IMAD.MOV.U32 R2, RZ, RZ, R14 ;  /* 0x000000ffff027224 */ /* 0x000fce00078e000e */
[----:B------:R-:W-:Y:S05]  /*bc70*/  WARPSYNC.COLLECTIVE R15, `(.L_x_120) ;  /* 0x000000000f087348 */ /* 0x000fea0003c00000 */
[----:B------:R0:W1:Y:S02]  /*bc80*/  SHFL.IDX P6, R14, R13, R12, R11 ;  /* 0x0000000c0d0e7389 */ /* 0x00006400000c000b */
[----:B01----:R-:W-:Y:S01]  /*bc90*/  ENDCOLLECTIVE ;  /* 0x000000000000791b */ /* 0x003fe20003800000 */
.L_x_120:
[----:B------:R-:W-:-:S05]  /*bca0*/  IADD3 R2, P0, R2, R0, RZ ;  /* 0x0000000002027210 */ /* 0x000fca0007f1e0ff */
[----:B------:R-:W-:-:S05]  /*bcb0*/  IMAD.X R3, RZ, RZ, R3, P0 ;  /* 0x000000ffff037224 */ /* 0x000fca00000e0603 */
[----:B------:R-:W-:Y:S01]  /*bcc0*/  @!PT LDS RZ, [RZ] ;  /* 0x00000000fffff984 */ /* 0x000fe20000000800 */
[----:B------:R-:W-:Y:S01]  /*bcd0*/  @!PT LDS RZ, [RZ] ;  /* 0x00000000fffff984 */ /* 0x000fe20000000800 */
[----:B------:R-:W-:Y:S01]  /*bce0*/  @!PT LDS RZ, [RZ] ;  /* 0x00000000fffff984 */ /* 0x000fe20000000800 */
[----:B------:R0:W-:Y:S01]  /*bcf0*/  LDGSTS.E.BYPASS.LTC128B.128 [R9+0x15c00], desc[UR48][R2.64], !P3 ;  /* 0x15c0000002097fae */ /* 0x0001e2000d901d70 */
[----:B------:R-:W-:-:S03]  /*bd00*/  IMAD.MOV.U32 R13, RZ, RZ, R8 ;  /* 0x000000ffff0d7224 */ /* 0x000fc600078e0008 */
[----:B------:R0:W-:Y:S04]  /*bd10*/  LDGSTS.E.BYPASS.LTC128B.128 [R9+0x17c00], desc[UR48][R2.64+0x40], !P2 ;  /* 0x17c0004002097fae */ /* 0x0001e8000d101d70 */
[----:B------:R0:W-:Y:S01]  /*bd20*/  LDGSTS.E.BYPASS.LTC128B.128 [R9+0x19c00], desc[UR48][R2.64+0x80], !P1 ;  /* 0x19c0008002097fae */ /* 0x0001e2000c901d70 */
[----:B------:R-:W-:-:S07]  /*bd30*/  IMAD.MOV.U32 R27, RZ, RZ, R14 ;  /* 0x000000ffff1b7224 */ /* 0x000fce00078e000e */
[----:B0-----:R-:W-:Y:S05]  /*bd40*/  WARPSYNC.COLLECTIVE R15, `(.L_x_121) ;  /* 0x000000000f087348 */ /* 0x001fea0003c00000 */
[----:B------:R1:W2:Y:S02]  /*bd50*/  SHFL.IDX P6, R14, R13, R12, R11 ;  /* 0x0000000c0d0e7389 */ /* 0x0002a400000c000b */
[----:B012---:R-:W-:Y:S01]  /*bd60*/  ENDCOLLECTIVE ;  /* 0x000000000000791b */ /* 0x007fe20003800000 */
.L_x_121:
[----:B------:R-:W-:Y:S01]  /*bd70*/  MOV R13, R19 ;  /* 0x00000013000d7202 */ /* 0x000fe20000000f00 */
[----:B------:R-:W-:Y:S02]  /*bd80*/  IMAD.MOV.U32 R12, RZ, RZ, 0x3 ;  /* 0x00000003ff0c7424 */ /* 0x000fe400078e00ff */
[----:B------:R-:W-:-:S07]  /*bd90*/  IMAD.MOV.U32 R2, RZ, RZ, R14 ;  /* 0x000000ffff027224 */ /* 0x000fce00078e000e */
[----:B------:R-:W-:Y:S05]  /*bda0*/  WARPSYNC.COLLECTIVE R15, `(.L_x_122) ;  /* 0x000000000f087348 */ /* 0x000fea0003c00000 */
[----:B------:R0:W1:Y:S02]  /*bdb0*/  SHFL.IDX P6, R14, R13, R12, R11 ;  /* 0x0000000c0d0e7389 */ /* 0x00006400000c000b */
[----:B01----:R-:W-:Y:S01]  /*bdc0*/  ENDCOLLECTIVE ;  /* 0x000000000000791b */ /* 0x003fe20003800000 */
.L_x_122:
        /* <DEDUP_REMOVED lines=13> */
.L_x_123:
[----:B------:R-:W-:Y:S01]  /*bea0*/  IMAD.MOV.U32 R2, RZ, RZ, R14 ;  /* 0x000000ffff027224 */ /* 0x000fe200078e000e */
[----:B------:R-:W-:Y:S06]  /*beb0*/  BRA `(.L_x_124) ;  /* 0xffffffd800107947 */ /* 0x000fec000383ffff */
.L_x_60:
[----:B-1----:R1:W2:Y:S02]  /*bec0*/  SYNCS.PHASECHK.TRANS64.TRYWAIT P0, [R6+URZ+0x2d860], R2 ;  /* 0x02d86002060075a7 */ /* 0x0022a4000800017f */
[----:B--2---:R-:W-:Y:S05]  /*bed0*/  @!P0 NANOSLEEP.SYNCS 0x989680 ;  /* 0x009896800000895d */ /* 0x004fea0003900000 */
[----:B------:R-:W2:Y:S02]  /*bee0*/  @!P0 SYNCS.PHASECHK.TRANS64 P0, [R6+URZ+0x2d860], R2 ;  /* 0x02d86002060085a7 */ /* 0x000ea4000800007f */
[----:B--2---:R-:W-:Y:S05]  /*bef0*/  @!P0 BRA `(.L_x_60) ;  /* 0xfffffffc00f08947 */ /* 0x004fea000383ffff */
[----:B------:R-:W-:Y:S05]  /*bf00*/  BRA `(.L_x_125) ;  /* 0xffffffd800707947 */ /* 0x000fea000383ffff */
.L_x_61:
        /* <DEDUP_REMOVED lines=8> */
.L_x_127:
[----:B------:R-:W-:Y:S05]  /*bf90*/  BSYNC B1 ;  /* 0x0000000000017941 */ /* 0x000fea0003800000 */
.L_x_126:
[----:B------:R-:W-:Y:S01]  /*bfa0*/  IMAD.MOV.U32 R13, RZ, RZ, R17 ;  /* 0x000000ffff0d7224 */ /* 0x000fe200078e0011 */
[----:B------:R-:W-:Y:S01]  /*bfb0*/  MOV R15, 0xffffffff ;  /* 0xffffffff000f7802 */ /* 0x000fe20000000f00 */
[----:B------:R-:W-:Y:S01]  /*bfc0*/  IMAD.MOV.U32 R12, RZ, RZ, RZ ;  /* 0x000000ffff0c7224 */ /* 0x000fe200078e00ff */
[----:B------:R-:W-:Y:S01]  /*bfd0*/  LEA R7, R7, UR37, 0x1 ;  /* 0x0000002507077c11 */ /* 0x000fe2000f8e08ff */
[----:B------:R-:W-:Y:S02]  /*bfe0*/  IMAD.MOV.U32 R11, RZ, RZ, 0x1c1f ;  /* 0x00001c1fff0b7424 */ /* 0x000fe400078e00ff */
[----:B------:R-:W-:-:S07]  /*bff0*/  IMAD.MOV.U32 R3, RZ, RZ, R14 ;  /* 0x000000ffff037224 */ /* 0x000fce00078e000e */
[----:B------:R-:W-:Y:S05]  /*c000*/  WARPSYNC.COLLECTIVE R15, `(.L_x_128) ;  /* 0x000000000f087348 */ /* 0x000fea0003c00000 */
[----:B------:R0:W1:Y:S02]  /*c010*/  SHFL.IDX P6, R14, R13, R12, R11 ;  /* 0x0000000c0d0e7389 */ /* 0x00006400000c000b */
[----:B01----:R-:W-:Y:S01]  /*c020*/  ENDCOLLECTIVE ;  /* 0x000000000000791b */ /* 0x003fe20003800000 */
.L_x_128:
[----:B------:R-:W-:Y:S02]  /*c030*/  IMAD.MOV.U32 R13, RZ, RZ, R18 ;  /* 0x000000ffff0d7224 */ /* 0x000fe400078e0012 */
[----:B------:R-:W-:Y:S02]  /*c040*/  IMAD.MOV.U32 R12, RZ, RZ, 0x1 ;  /* 0x00000001ff0c7424 */ /* 0x000fe400078e00ff */
[----:B------:R-:W-:-:S07]  /*c050*/  IMAD.MOV.U32 R2, RZ, RZ, R14 ;  /* 0x000000ffff027224 */ /* 0x000fce00078e000e */
[----:B------:R-:W-:Y:S05]  /*c060*/  WARPSYNC.COLLECTIVE R15, `(.L_x_129) ;  /* 0x000000000f087348 */ /* 0x000fea0003c00000 */
[----:B------:R0:W1:Y:S02]  /*c070*/  SHFL.IDX P6, R14, R13, R12, R11 ;  /* 0x0000000c0d0e7389 */ /* 0x00006400000c000b */
[----:B01----:R-:W-:Y:S01]  /*c080*/  ENDCOLLECTIVE ;  /* 0x000000000000791b */ /* 0x003fe20003800000 */
.L_x_129:
[----:B------:R-:W-:-:S05]  /*c090*/  IADD3 R2, P0, R2, R0, RZ ;  /* 0x0000000002027210 */ /* 0x000fca0007f1e0ff */
[----:B------:R-:W-:Y:S01]  /*c0a0*/  IMAD.X R3, RZ, RZ, R3, P0 ;  /* 0x000000ffff037224 */ /* 0x000fe200000e0603 */
[----:B------:R-:W-:Y:S01]  /*c0b0*/  ISETP.LT.OR P0, PT, R8, 0x1, P3 ;  /* 0x000000010800780c */ /* 0x000fe20001f01670 */
[----:B------:R-:W-:-:S12]  /*c0c0*/  IMAD.MOV.U32 R13, RZ, RZ, R17 ;  /* 0x000000ffff0d7224 */ /* 0x000fd800078e0011 */
[----:B------:R-:W-:Y:S01]  /*c0d0*/  @!PT LDS RZ, [RZ] ;  /* 0x00000000fffff984 */ /* 0x000fe20000000800 */
[----:B------:R-:W-:Y:S01]  /*c0e0*/  @!PT LDS RZ, [RZ] ;  /* 0x00000000fffff984 */ /* 0x000fe20000000800 */
[----:B------:R-:W-:Y:S01]  /*c0f0*/  @!PT LDS RZ, [RZ] ;  /* 0x00000000fffff984 */ /* 0x000fe20000000800 */
[----:B------:R-:W-:Y:S01]  /*c100*/  LDGSTS.E.BYPASS.LTC128B.128 [R7+0x400], desc[UR48][R2.64], !P0 ;  /* 0x0040000002077fae */ /* 0x000fe2000c101d70 */
[----:B------:R-:W-:-:S13]  /*c110*/  ISETP.LT.OR P0, PT, R8, 0x1, P2 ;  /* 0x000000010800780c */ /* 0x000fda0001701670 */
[----:B------:R-:W-:Y:S01]  /*c120*/  LDGSTS.E.BYPASS.LTC128B.128 [R7+0x2400], desc[UR48][R2.64+0x40], !P0 ;  /* 0x0240004002077fae */ /* 0x000fe2000c101d70 */
[----:B------:R-:W-:-:S13]  /*c130*/  ISETP.LT.OR P0, PT, R8, 0x1, P1 ;  /* 0x000000010800780c */ /* 0x000fda0000f01670 */
[----:B------:R0:W-:Y:S02]  /*c140*/  LDGSTS.E.BYPASS.LTC128B.128 [R7+0x4400], desc[UR48][R2.64+0x80], !P0 ;  /* 0x0440008002077fae */ /* 0x0001e4000c101d70 */
[----:B0-----:R-:W-:-:S07]  /*c150*/  IMAD.MOV.U32 R3, RZ, RZ, R14 ;  /* 0x000000ffff037224 */ /* 0x001fce00078e000e */
[----:B------:R-:W-:Y:S05]  /*c160*/  WARPSYNC.COLLECTIVE R15, `(.L_x_130) ;  /* 0x000000000f087348 */ /* 0x000fea0003c00000 */
[----:B------:R0:W1:Y:S02]  /*c170*/  SHFL.IDX P6, R14, R13, R12, R11 ;  /* 0x0000000c0d0e7389 */ /* 0x00006400000c000b */
[----:B01----:R-:W-:Y:S01]  /*c180*/  ENDCOLLECTIVE ;  /* 0x000000000000791b */ /* 0x003fe20003800000 */
.L_x_130:
[----:B------:R-:W-:Y:S02]  /*c190*/  IMAD.MOV.U32 R13, RZ, RZ, R18 ;  /* 0x000000ffff0d7224 */ /* 0x000fe400078e0012 */
[----:B------:R-:W-:Y:S02]  /*c1a0*/  IMAD.MOV.U32 R12, RZ, RZ, 0x2 ;  /* 0x00000002ff0c7424 */ /* 0x000fe400078e00ff */
[----:B------:R-:W-:-:S07]  /*c1b0*/  IMAD.MOV.U32 R2, RZ, RZ, R14 ;  /* 0x000000ffff027224 */ /* 0x000fce00078e000e */
[----:B------:R-:W-:Y:S05]  /*c1c0*/  WARPSYNC.COLLECTIVE R15, `(.L_x_131) ;  /* 0x000000000f087348 */ /* 0x000fea0003c00000 */
[----:B------:R0:W1:Y:S02]  /*c1d0*/  SHFL.IDX P6, R14, R13, R12, R11 ;  /* 0x0000000c0d0e7389 */ /* 0x00006400000c000b */
[----:B01----:R-:W-:Y:S01]  /*c1e0*/  ENDCOLLECTIVE ;  /* 0x000000000000791b */ /* 0x003fe20003800000 */
.L_x_131:
        /* <DEDUP_REMOVED lines=16> */
.L_x_132:
[----:B------:R-:W-:Y:S02]  /*c2f0*/  IMAD.MOV.U32 R13, RZ, RZ, R18 ;  /* 0x000000ffff0d7224 */ /* 0x000fe400078e0012 */
[----:B------:R-:W-:Y:S01]  /*c300*/  IMAD.MOV.U32 R12, RZ, RZ, 0x3 ;  /* 0x00000003ff0c7424 */ /* 0x000fe200078e00ff */
[----:B------:R-:W-:-:S07]  /*c310*/  MOV R2, R14 ;  /* 0x0000000e00027202 */ /* 0x000fce0000000f00 */
[----:B------:R-:W-:Y:S05]  /*c320*/  WARPSYNC.COLLECTIVE R15, `(.L_x_133) ;  /* 0x000000000f087348 */ /* 0x000fea0003c00000 */
[----:B------:R0:W1:Y:S02]  /*c330*/  SHFL.IDX P6, R14, R13, R12, R11 ;  /* 0x0000000c0d0e7389 */ /* 0x00006400000c000b */
[----:B01----:R-:W-:Y:S01]  /*c340*/  ENDCOLLECTIVE ;  /* 0x000000000000791b */ /* 0x003fe20003800000 */
.L_x_133:
[----:B------:R-:W-:-:S05]  /*c350*/  IADD3 R2, P0, R2, R0, RZ ;  /* 0x0000000002027210 */ /* 0x000fca0007f1e0ff */
[----:B------:R-:W-:Y:S01]  /*c360*/  IMAD.X R3, RZ, RZ, R3, P0 ;  /* 0x000000ffff037224 */ /* 0x000fe200000e0603 */
[----:B------:R-:W-:Y:S01]  /*c370*/  ISETP.LT.OR P0, PT, R8, 0x41, P3 ;  /* 0x000000410800780c */ /* 0x000fe20001f01670 */
[----:B------:R-:W-:-:S12]  /*c380*/  IMAD.MOV.U32 R13, RZ, RZ, R17 ;  /* 0x000000ffff0d7224 */ /* 0x000fd800078e0011 */
[----:B------:R-:W-:Y:S01]  /*c390*/  @!PT LDS RZ, [RZ] ;  /* 0x00000000fffff984 */ /* 0x000fe20000000800 */
[----:B------:R-:W-:Y:S01]  /*c3a0*/  @!PT LDS RZ, [RZ] ;  /* 0x00000000fffff984 */ /* 0x000fe20000000800 */
[----:B------:R-:W-:Y:S01]  /*c3b0*/  @!PT LDS RZ, [RZ] ;  /* 0x00000000fffff984 */ /* 0x000fe20000000800 */
[----:B------:R0:W-:Y:S01]  /*c3c0*/  LDGSTS.E.BYPASS.LTC128B.128 [R7+0x1400], desc[UR48][R2.64], !P0 ;  /* 0x0140000002077fae */ /* 0x0001e2000c101d70 */
[----:B------:R-:W-:Y:S01]  /*c3d0*/  ISETP.LT.OR P0, PT, R8, 0x41, P2 ;  /* 0x000000410800780c */ /* 0x000fe20001701670 */
[----:B------:R-:W-:-:S12]  /*c3e0*/  IMAD.MOV.U32 R18, RZ, RZ, R14 ;  /* 0x000000ffff127224 */ /* 0x000fd800078e000e */
[----:B0-----:R-:W-:Y:S05]  /*c3f0*/  WARPSYNC.COLLECTIVE R15, `(.L_x_134) ;  /* 0x000000000f087348 */ /* 0x001fea0003c00000 */
[----:B------:R1:W2:Y:S02]  /*c400*/  SHFL.IDX P6, R14, R13, R12, R11 ;  /* 0x0000000c0d0e7389 */ /* 0x0002a400000c000b */
[----:B012---:R-:W-:Y:S01]  /*c410*/  ENDCOLLECTIVE ;  /* 0x000000000000791b */ /* 0x007fe20003800000 */
.L_x_134:
[----:B------:R-:W-:Y:S01]  /*c420*/  @!PT LDS RZ, [RZ] ;  /* 0x00000000fffff984 */ /* 0x000fe20000000800 */
[----:B------:R-:W-:Y:S01]  /*c430*/  @!PT LDS RZ, [RZ] ;  /* 0x00000000fffff984 */ /* 0x000fe20000000800 */
[----:B------:R-:W-:Y:S01]  /*c440*/  @!PT LDS RZ, [RZ] ;  /* 0x00000000fffff984 */ /* 0x000fe20000000800 */
[----:B------:R-:W-:Y:S01]  /*c450*/  LDGSTS.E.BYPASS.LTC128B.128 [R7+0x3400], desc[UR48][R2.64+0x40], !P0 ;  /* 0x0340004002077fae */ /* 0x000fe2000c101d70 */
[----:B------:R-:W-:-:S13]  /*c460*/  ISETP.LT.OR P0, PT, R8, 0x41, P1 ;  /* 0x000000410800780c */ /* 0x000fda0000f01670 */
[----:B------:R0:W-:Y:S02]  /*c470*/  LDGSTS.E.BYPASS.LTC128B.128 [R7+0x5400], desc[UR48][R2.64+0x80], !P0 ;  /* 0x0540008002077fae */ /* 0x0001e4000c101d70 */
[----:B0-----:R-:W-:Y:S01]  /*c480*/  IMAD.MOV.U32 R2, RZ, RZ, R14 ;  /* 0x000000ffff027224 */ /* 0x001fe200078e000e */
[----:B------:R-:W-:Y:S06]  /*c490*/  BRA `(.L_x_135) ;  /* 0xffffffd400c87947 */ /* 0x000fec000383ffff */
.L_x_67:
[----:B0-----:R0:W1:Y:S02]  /*c4a0*/  SYNCS.PHASECHK.TRANS64.TRYWAIT P0, [R4+URZ+0x2d860], R3 ;  /* 0x02d86003040075a7 */ /* 0x001064000800017f */
[----:B-1----:R-:W-:Y:S05]  /*c4b0*/  @!P0 NANOSLEEP.SYNCS 0x989680 ;  /* 0x009896800000895d */ /* 0x002fea0003900000 */
[----:B------:R-:W1:Y:S02]  /*c4c0*/  @!P0 SYNCS.PHASECHK.TRANS64 P0, [R4+URZ+0x2d860], R3 ;  /* 0x02d86003040085a7 */ /* 0x000e64000800007f */
[----:B-1----:R-:W-:Y:S05]  /*c4d0*/  @!P0 BRA `(.L_x_67) ;  /* 0xfffffffc00f08947 */ /* 0x002fea000383ffff */
[----:B------:R-:W-:Y:S05]  /*c4e0*/  BRA `(.L_x_136) ;  /* 0xffffffd800a87947 */ /* 0x000fea000383ffff */
.L_x_68:
[----:B------:R-:W-:Y:S01]  /*c4f0*/  BSSY B0, `(.L_x_137) ;  /* 0x0000008000007945 */ /* 0x000fe20003800000 */
[----:B------:R-:W-:Y:S02]  /*c500*/  IMAD.MOV.U32 R13, RZ, RZ, R18 ;  /* 0x000000ffff0d7224 */ /* 0x000fe400078e0012 */
[----:B------:R-:W-:Y:S02]  /*c510*/  IMAD.MOV.U32 R12, RZ, RZ, RZ ;  /* 0x000000ffff0c7224 */ /* 0x000fe400078e00ff */
[----:B------:R-:W-:Y:S02]  /*c520*/  IMAD.MOV.U32 R11, RZ, RZ, 0x1c1f ;  /* 0x00001c1fff0b7424 */ /* 0x000fe400078e00ff */
[----:B------:R-:W-:-:S07]  /*c530*/  IMAD.MOV.U32 R15, RZ, RZ, -0x1 ;  /* 0xffffffffff0f7424 */ /* 0x000fce00078e00ff */
[----:B0-----:R-:W-:Y:S05]  /*c540*/  WARPSYNC.COLLECTIVE R15, `(.L_x_138) ;  /* 0x000000000f087348 */ /* 0x001fea0003c00000 */
[----:B------:R1:W2:Y:S02]  /*c550*/  SHFL.IDX P6, R14, R13, R12, R11 ;  /* 0x0000000c0d0e7389 */ /* 0x0002a400000c000b */
[----:B012---:R-:W-:Y:S01]  /*c560*/  ENDCOLLECTIVE ;  /* 0x000000000000791b */ /* 0x007fe20003800000 */
.L_x_138:
[----:B------:R-:W-:Y:S05]  /*c570*/  BSYNC B0 ;  /* 0x0000000000007941 */ /* 0x000fea0003800000 */
.L_x_137:
[----:B------:R-:W0:Y:S01]  /*c580*/  S2R R2, SR_TID.X ;  /* 0x0000000000027919 */ /* 0x000e220000002100 */
[----:B------:R-:W-:Y:S01]  /*c590*/  IMAD.MOV.U32 R13, RZ, RZ, R17 ;  /* 0x000000ffff0d7224 */ /* 0x000fe200078e0011 */
[----:B------:R-:W-:Y:S01]  /*c5a0*/  MOV R12, RZ ;  /* 0x000000ff000c7202 */ /* 0x000fe20000000f00 */
[----:B------:R-:W-:Y:S02]  /*c5b0*/  IMAD.MOV.U32 R11, RZ, RZ, 0x1c1f ;  /* 0x00001c1fff0b7424 */ /* 0x000fe400078e00ff */
[----:B------:R-:W-:Y:S02]  /*c5c0*/  IMAD.MOV.U32 R15, RZ, RZ, -0x1 ;  /* 0xffffffffff0f7424 */ /* 0x000fe400078e00ff */
[----:B------:R-:W-:-:S07]  /*c5d0*/  IMAD.MOV.U32 R0, RZ, RZ, R14 ;  /* 0x000000ffff007224 */ /* 0x000fce00078e000e */
[----:B0-----:R-:W-:Y:S05]  /*c5e0*/  WARPSYNC.COLLECTIVE R15, `(.L_x_139) ;  /* 0x000000000f087348 */ /* 0x001fea0003c00000 */
[----:B------:R1:W2:Y:S02]  /*c5f0*/  SHFL.IDX P6, R14, R13, R12, R11 ;  /* 0x0000000c0d0e7389 */ /* 0x0002a400000c000b */
[----:B012---:R-:W-:Y:S01]  /*c600*/  ENDCOLLECTIVE ;  /* 0x000000000000791b */ /* 0x007fe20003800000 */
.L_x_139:
[----:B------:R-:W-:Y:S02]  /*c610*/  IMAD.MOV.U32 R13, RZ, RZ, R18 ;  /* 0x000000ffff0d7224 */ /* 0x000fe400078e0012 */
[----:B------:R-:W-:Y:S02]  /*c620*/  IMAD.MOV.U32 R12, RZ, RZ, 0x1 ;  /* 0x00000001ff0c7424 */ /* 0x000fe400078e00ff */
[----:B------:R-:W-:-:S05]  /*c630*/  IMAD.SHL.U32 R2, R2, 0x8, RZ ;  /* 0x0000000802027824 */ /* 0x000fca00078e00ff */
[----:B------:R-:W-:-:S05]  /*c640*/  LOP3.LUT R2, R2, 0x18, RZ, 0xc0, !PT ;  /* 0x0000001802027812 */ /* 0x000fca00078ec0ff */
[----:B------:R-:W-:-:S05]  /*c650*/  IMAD.SHL.U32 R6, R2, 0x2, RZ ;  /* 0x0000000202067824 */ /* 0x000fca00078e00ff */
[----:B------:R-:W-:-:S13]  /*c660*/  IADD3 R2, P0, R14, R6, RZ ;  /* 0x000000060e027210 */ /* 0x000fda0007f1e0ff */
[----:B------:R-:W-:Y:S05]  /*c670*/  WARPSYNC.COLLECTIVE R15, `(.L_x_140) ;  /* 0x000000000f087348 */ /* 0x000fea0003c00000 */
[----:B------:R0:W1:Y:S02]  /*c680*/  SHFL.IDX P6, R14, R13, R12, R11 ;  /* 0x0000000c0d0e7389 */ /* 0x00006400000c000b */
[----:B01----:R-:W-:Y:S01]  /*c690*/  ENDCOLLECTIVE ;  /* 0x000000000000791b */ /* 0x003fe20003800000 */
.L_x_140:
[----:B------:R-:W-:Y:S01]  /*c6a0*/  IMAD.X R3, RZ, RZ, R0, P0 ;  /* 0x000000ffff037224 */ /* 0x000fe200000e0600 */
[----:B------:R-:W-:Y:S02]  /*c6b0*/  ISETP.LT.OR P0, PT, R5, 0x1, P3 ;  /* 0x000000010500780c */ /* 0x000fe40001f01670 */
[----:B------:R-:W-:Y:S01]  /*c6c0*/  LEA R0, R7, UR37, 0x1 ;  /* 0x0000002507007c11 */ /* 0x000fe2000f8e08ff */
[----:B------:R-:W-:-:S10]  /*c6d0*/  IMAD.MOV.U32 R13, RZ, RZ, R17 ;  /* 0x000000ffff0d7224 */ /* 0x000fd400078e0011 */
        /* <DEDUP_REMOVED lines=12> */
.L_x_141:
[----:B------:R-:W-:Y:S02]  /*c7a0*/  IMAD.MOV.U32 R13, RZ, RZ, R18 ;  /* 0x000000ffff0d7224 */ /* 0x000fe400078e0012 */
[----:B------:R-:W-:Y:S01]  /*c7b0*/  IMAD.MOV.U32 R12, RZ, RZ, 0x2 ;  /* 0x00000002ff0c7424 */ /* 0x000fe200078e00ff */
[----:B------:R-:W-:-:S13]  /*c7c0*/  IADD3 R2, P0, R14, R6, RZ ;  /* 0x000000060e027210 */ /* 0x000fda0007f1e0ff */
[----:B------:R-:W-:Y:S05]  /*c7d0*/  WARPSYNC.COLLECTIVE R15, `(.L_x_142) ;  /* 0x000000000f087348 */ /* 0x000fea0003c00000 */
[----:B------:R0:W1:Y:S02]  /*c7e0*/  SHFL.IDX P6, R14, R13, R12, R11 ;  /* 0x0000000c0d0e7389 */ /* 0x00006400000c000b */
[----:B01----:R-:W-:Y:S01]  /*c7f0*/  ENDCOLLECTIVE ;  /* 0x000000000000791b */ /* 0x003fe20003800000 */
.L_x_142:
        /* <DEDUP_REMOVED lines=11> */
[----:B0-----:R-:W-:-:S07]  /*c8b0*/  MOV R3, R14 ;  /* 0x0000000e00037202 */ /* 0x001fce0000000f00 */
[----:B------:R-:W-:Y:S05]  /*c8c0*/  WARPSYNC.COLLECTIVE R15, `(.L_x_143) ;  /* 0x000000000f087348 */ /* 0x000fea0003c00000 */
[----:B------:R0:W1:Y:S02]  /*c8d0*/  SHFL.IDX P6, R14, R13, R12, R11 ;  /* 0x0000000c0d0e7389 */ /* 0x00006400000c000b */
[----:B01----:R-:W-:Y:S01]  /*c8e0*/  ENDCOLLECTIVE ;  /* 0x000000000000791b */ /* 0x003fe20003800000 */
.L_x_143:
[----:B------:R-:W-:Y:S02]  /*c8f0*/  IMAD.MOV.U32 R13, RZ, RZ, R18 ;  /* 0x000000ffff0d7224 */ /* 0x000fe400078e0012 */
[----:B------:R-:W-:Y:S01]  /*c900*/  IMAD.MOV.U32 R12, RZ, RZ, 0x3 ;  /* 0x00000003ff0c7424 */ /* 0x000fe200078e00ff */
[----:B------:R-:W-:-:S13]  /*c910*/  IADD3 R2, P0, R14, R6, RZ ;  /* 0x000000060e027210 */ /* 0x000fda0007f1e0ff */
[----:B------:R-:W-:Y:S05]  /*c920*/  WARPSYNC.COLLECTIVE R15, `(.L_x_144) ;  /* 0x000000000f087348 */ /* 0x000fea0003c00000 */
[----:B------:R0:W1:Y:S02]  /*c930*/  SHFL.IDX P6, R14, R13, R12, R11 ;  /* 0x0000000c0d0e7389 */ /* 0x00006400000c000b */
[----:B01----:R-:W-:Y:S01]  /*c940*/  ENDCOLLECTIVE ;  /* 0x000000000000791b */ /* 0x003fe20003800000 */
.L_x_144:
        /* <DEDUP_REMOVED lines=12> */
.L_x_145:
[----:B------:R-:W-:Y:S01]  /*ca10*/  @!PT LDS RZ, [RZ] ;  /* 0x00000000fffff984 */ /* 0x000fe20000000800 */
[----:B------:R-:W-:Y:S01]  /*ca20*/  @!PT LDS RZ, [RZ] ;  /* 0x00000000fffff984 */ /* 0x000fe20000000800 */
[----:B------:R-:W-:Y:S01]  /*ca30*/  @!PT LDS RZ, [RZ] ;  /* 0x00000000fffff984 */ /* 0x000fe20000000800 */
[----:B------:R0:W-:Y:S01]  /*ca40*/  LDGSTS.E.BYPASS.LTC128B.128 [R0+0x3400], desc[UR48][R2.64+0x40], !P0 ;  /* 0x0340004002007fae */ /* 0x0001e2000c101d70 */
[----:B------:R-:W-:-:S13]  /*ca50*/  ISETP.LT.OR P0, PT, R5, 0x41, P1 ;  /* 0x000000410500780c */ /* 0x000fda0000f01670 */
[----:B------:R0:W-:Y:S01]  /*ca60*/  LDGSTS.E.BYPASS.LTC128B.128 [R0+0x5400], desc[UR48][R2.64+0x80], !P0 ;  /* 0x0540008002007fae */ /* 0x0001e2000c101d70 */
[----:B------:R-:W-:Y:S05]  /*ca70*/  BRA `(.L_x_146) ;  /* 0xffffffd800047947 */ /* 0x000fea000383ffff */
.L_x_73:
[----:B0-----:R0:W1:Y:S02]  /*ca80*/  SYNCS.PHASECHK.TRANS64.TRYWAIT P0, [R4+URZ+0x2d820], R0 ;  /* 0x02d82000040075a7 */ /* 0x001064000800017f */
[----:B-1----:R-:W-:Y:S05]  /*ca90*/  @!P0 NANOSLEEP.SYNCS 0x989680 ;  /* 0x009896800000895d */ /* 0x002fea0003900000 */
[----:B------:R-:W1:Y:S02]  /*caa0*/  @!P0 SYNCS.PHASECHK.TRANS64 P0, [R4+URZ+0x2d820], R0 ;  /* 0x02d82000040085a7 */ /* 0x000e64000800007f */
[----:B-1----:R-:W-:Y:S05]  /*cab0*/  @!P0 BRA `(.L_x_73) ;  /* 0xfffffffc00f08947 */ /* 0x002fea000383ffff */
[----:B------:R-:W-:Y:S05]  /*cac0*/  BRA `(.L_x_147) ;  /* 0xffffffd800ac7947 */ /* 0x000fea000383ffff */
.L_x_74:
        /* <DEDUP_REMOVED lines=8> */
[----:B0-----:R-:W-:Y:S05]  /*cb50*/  WARPSYNC.COLLECTIVE R15, `(.L_x_149) ;  /* 0x000000000f087348 */ /* 0x001fea0003c00000 */
[----:B------:R1:W2:Y:S02]  /*cb60*/  SHFL.IDX P6, R14, R13, R12, R11 ;  /* 0x0000000c0d0e7389 */ /* 0x0002a400000c000b */
[----:B012---:R-:W-:Y:S01]  /*cb70*/  ENDCOLLECTIVE ;  /* 0x000000000000791b */ /* 0x007fe20003800000 */
.L_x_149:
[----:B------:R-:W-:Y:S05]  /*cb80*/  BSYNC B0 ;  /* 0x0000000000007941 */ /* 0x000fea0003800000 */
.L_x_148:
[----:B------:R-:W-:Y:S05]  /*cb90*/  BRA `(.L_x_150) ;  /* 0xffffffd800947947 */ /* 0x000fea000383ffff */
.L_x_77:
[----:B------:R-:W-:Y:S01]  /*cba0*/  BSSY B1, `(.L_x_151) ;  /* 0x0000006000017945 */ /* 0x000fe20003800000 */
[----:B------:R-:W-:-:S07]  /*cbb0*/  IMAD.MOV.U32 R15, RZ, RZ, -0x1 ;  /* 0xffffffffff0f7424 */ /* 0x000fce00078e00ff */
[----:B0-----:R-:W-:Y:S05]  /*cbc0*/  WARPSYNC.COLLECTIVE R15, `(.L_x_152) ;  /* 0x000000000f0c7348 */ /* 0x001fea0003c00000 */
[----:B------:R-:W-:Y:S02]  /*cbd0*/  ELECT P6, UR62, PT ;  /* 0x00000000003e782f */ /* 0x000fe400038c0000 */
[----:B------:R-:W-:Y:S01]  /*cbe0*/  MOV R14, UR62 ;  /* 0x0000003e000e7c02 */ /* 0x000fe20008000f00 */
[----:B0-----:R-:W-:Y:S10]  /*cbf0*/  ENDCOLLECTIVE ;  /* 0x000000000000791b */ /* 0x001ff40003800000 */
.L_x_152:
[----:B------:R-:W-:Y:S05]  /*cc00*/  BSYNC B1 ;  /* 0x0000000000017941 */ /* 0x000fea0003800000 */
.L_x_151:
[----:B------:R-:W-:Y:S05]  /*cc10*/  BRA `(.L_x_153) ;  /* 0xffffffd8008c7947 */ /* 0x000fea000383ffff */
.L_x_79:
[----:B0-----:R0:W1:Y:S02]  /*cc20*/  SYNCS.PHASECHK.TRANS64.TRYWAIT P1, [R3+URZ+0x2d840], R2 ;  /* 0x02d84002030075a7 */ /* 0x001064000802017f */
[----:B-1----:R-:W-:Y:S05]  /*cc30*/  @!P1 NANOSLEEP.SYNCS 0x989680 ;  /* 0x009896800000995d */ /* 0x002fea0003900000 */
[----:B------:R-:W1:Y:S02]  /*cc40*/  @!P1 SYNCS.PHASECHK.TRANS64 P1, [R3+URZ+0x2d840], R2 ;  /* 0x02d84002030095a7 */ /* 0x000e64000802007f */
[----:B-1----:R-:W-:Y:S05]  /*cc50*/  @!P1 BRA `(.L_x_79) ;  /* 0xfffffffc00f09947 */ /* 0x002fea000383ffff */
[----:B------:R-:W-:Y:S05]  /*cc60*/  BRA `(.L_x_154) ;  /* 0xffffffd800ac7947 */ /* 0x000fea000383ffff */
.L_x_81:
[----:B-1----:R1:W2:Y:S02]  /*cc70*/  SYNCS.PHASECHK.TRANS64.TRYWAIT P1, [R23+URZ+0x2d840], R0 ;  /* 0x02d84000170075a7 */ /* 0x0022a4000802017f */
[----:B--2---:R-:W-:Y:S05]  /*cc80*/  @!P1 NANOSLEEP.SYNCS 0x989680 ;  /* 0x009896800000995d */ /* 0x004fea0003900000 */
[----:B------:R-:W2:Y:S02]  /*cc90*/  @!P1 SYNCS.PHASECHK.TRANS64 P1, [R23+URZ+0x2d840], R0 ;  /* 0x02d84000170095a7 */ /* 0x000ea4000802007f */
[----:B--2---:R-:W-:Y:S05]  /*cca0*/  @!P1 BRA `(.L_x_81) ;  /* 0xfffffffc00f09947 */ /* 0x004fea000383ffff */
[----:B------:R-:W-:Y:S05]  /*ccb0*/  BRA `(.L_x_155) ;  /* 0xffffffd800b87947 */ /* 0x000fea000383ffff */
.L_x_83:
[----:B--2---:R2:W3:Y:S02]  /*ccc0*/  SYNCS.PHASECHK.TRANS64.TRYWAIT P1, [R3+URZ+0x2d860], R2 ;  /* 0x02d86002030075a7 */ /* 0x0044e4000802017f */
[----:B---3--:R-:W-:Y:S05]  /*ccd0*/  @!P1 NANOSLEEP.SYNCS 0x989680 ;  /* 0x009896800000995d */ /* 0x008fea0003900000 */
[----:B------:R-:W3:Y:S02]  /*cce0*/  @!P1 SYNCS.PHASECHK.TRANS64 P1, [R3+URZ+0x2d860], R2 ;  /* 0x02d86002030095a7 */ /* 0x000ee4000802007f */
[----:B---3--:R-:W-:Y:S05]  /*ccf0*/  @!P1 BRA `(.L_x_83) ;  /* 0xfffffffc00f09947 */ /* 0x008fea000383ffff */
[----:B------:R-:W-:Y:S05]  /*cd00*/  BRA `(.L_x_156) ;  /* 0xffffffd800b47947 */ /* 0x000fea000383ffff */
.L_x_157:
[----:B------:R-:W-:-:S00]  /*cd10*/  BRA `(.L_x_157) ;  /* 0xfffffffc00fc7947 */ /* 0x000fc0000383ffff */
[----:B------:R-:W-:-:S00]  /*cd20*/  NOP ;  /* 0x0000000000007918 */ /* 0x000fc00000000000 */
        /* <DEDUP_REMOVED lines=13> */
.L_x_2728:


//--------------------- .text._ZN7cutlass13device_kernelIN5flash11enable_sm90INS1_16FlashAttnFwdSm90INS1_25CollectiveMainloopFwdSm90ILi2EN4cute5tupleIJNS5_1CILi1EEES8_S8_EEENS6_IJNS7_ILi192EEENS7_ILi128EEENS7_ILi96EEEEEELi96ENS_10bfloat16_tEfNS_4arch4Sm90ELb0ELb0ELb0ELb1ELb1ELb0ELb0ELb0ELb1ELb1ELb0ELb0EEENS1_21CollectiveEpilogueFwdINS6_IJSA_SC_SB_EEES9_SE_SG_Li384ELb1ELb1ELb0ELb0EEENS1_36VarlenDynamicPersistentTileSchedulerILi192ELi128ELi384ELi128ELb0ELb1ELb1ELb0ELb1ELb1EEEEEEEEEvNT_6ParamsE --------------------------
	.section	.text._ZN7cutlass13device_kernelIN5flash11enable_sm90INS1_16FlashAttnFwdSm90INS1_25CollectiveMainloopFwdSm90ILi2EN4cute5tupleIJNS5_1CILi1EEES8_S8_EEENS6_IJNS7_ILi192EEENS7_ILi128EEENS7_ILi96EEEEEELi96ENS_10bfloat16_tEfNS_4arch4Sm90ELb0ELb0ELb0ELb1ELb1ELb0ELb0ELb0ELb1ELb1ELb0ELb0EEENS1_21CollectiveEpilogueFwdINS6_IJSA_SC_SB_EEES9_SE_SG_Li384ELb1ELb1ELb0ELb0EEENS1_36VarlenDynamicPersistentTileSchedulerILi192ELi128ELi384ELi128ELb0ELb1ELb1ELb0ELb1ELb1EEEEEEEEEvNT_6ParamsE,"ax",@progbits
	.align	128
.text._ZN7cutlass13device_kernelIN5flash11enable_sm90INS1_16FlashAttnFwdSm90INS1_25CollectiveMainloopFwdSm90ILi2EN4cute5tupleIJNS5_1CILi1EEES8_S8_EEENS6_IJNS7_ILi192EEENS7_ILi128EEENS7_ILi96EEEEEELi96ENS_10bfloat16_tEfNS_4arch4Sm90ELb0ELb0ELb0ELb1ELb1ELb0ELb0ELb0ELb1ELb1ELb0ELb0EEENS1_21CollectiveEpilogueFwdINS6_IJSA_SC_SB_EEES9_SE_SG_Li384ELb1ELb1ELb0ELb0EEENS1_36VarlenDynamicPersistentTileSchedulerILi192ELi128ELi384ELi128ELb0ELb1ELb1ELb0ELb1ELb1EEEEEEEEEvNT_6ParamsE:
        .type           _ZN7cutlass13device_kernelIN5flash11enable_sm90INS1_16FlashAttnFwdSm90INS1_25CollectiveMainloopFwdSm90ILi2EN4cute5tupleIJNS5_1CILi1EEES8_S8_EEENS6_IJNS7_ILi192EEENS7_ILi128EEENS7_ILi96EEEEEELi96ENS_10bfloat16_tEfNS_4arch4Sm90ELb0ELb0ELb0ELb1ELb1ELb0ELb0ELb0ELb1ELb1ELb0ELb0EEENS1_21CollectiveEpilogueFwdINS6_IJSA_SC_SB_EEES9_SE_SG_Li384ELb1ELb1ELb0ELb0EEENS1_36VarlenDynamicPersistentTileSchedulerILi192ELi128ELi384ELi128ELb0ELb1ELb1ELb0ELb1ELb1EEEEEEEEEvNT_6ParamsE,@function
        .size           _ZN7cutlass13device_kernelIN5flash11enable_sm90INS1_16FlashAttnFwdSm90INS1_25CollectiveMainloopFwdSm90ILi2EN4cute5tupleIJNS5_1CILi1EEES8_S8_EEENS6_IJNS7_ILi192EEENS7_ILi128EEENS7_ILi96EEEEEELi96ENS_10bfloat16_tEfNS_4arch4Sm90ELb0ELb0ELb0ELb1ELb1ELb0ELb0ELb0ELb1ELb1ELb0ELb0EEENS1_21CollectiveEpilogueFwdINS6_IJSA_SC_SB_EEES9_SE_SG_Li384ELb1ELb1ELb0ELb0EEENS1_36VarlenDynamicPersistentTileSchedulerILi192ELi128ELi384ELi128ELb0ELb1ELb1ELb0ELb1ELb1EEEEEEEEEvNT_6ParamsE,(.L_x_2729 - _ZN7cutlass13device_kernelIN5flash11enable_sm90INS1_16FlashAttnFwdSm90INS1_25CollectiveMainloopFwdSm90ILi2EN4cute5tupleIJNS5_1CILi1EEES8_S8_EEENS6_IJNS7_ILi192EEENS7_ILi128EEENS7_ILi96EEEEEELi96ENS_10bfloat16_tEfNS_4arch4Sm90ELb0ELb0ELb0ELb1ELb1ELb0ELb0ELb0ELb1ELb1ELb0ELb0EEENS1_21CollectiveEpilogueFwdINS6_IJSA_SC_SB_EEES9_SE_SG_Li384ELb1ELb1ELb0ELb0EEENS1_36VarlenDynamicPersistentTileSchedulerILi192ELi128ELi384ELi128ELb0ELb1ELb1ELb0ELb1ELb1EEEEEEEEEvNT_6ParamsE)
        .other          _ZN7cutlass13device_kernelIN5flash11enable_sm90INS1_16FlashAttnFwdSm90INS1_25CollectiveMainloopFwdSm90ILi2EN4cute5tupleIJNS5_1CILi1EEES8_S8_EEENS6_IJNS7_ILi192EEENS7_ILi128EEENS7_ILi96EEEEEELi96ENS_10bfloat16_tEfNS_4arch4Sm90ELb0ELb0ELb0ELb1ELb1ELb0ELb0ELb0ELb1ELb1ELb0ELb0EEENS1_21CollectiveEpilogueFwdINS6_IJSA_SC_SB_EEES9_SE_SG_Li384ELb1ELb1ELb0ELb0EEENS1_36VarlenDynamicPersistentTileSchedulerILi192ELi128ELi384ELi128ELb0ELb1ELb1ELb0ELb1ELb1EEEEEEEEEvNT_6ParamsE,@"STO_CUDA_ENTRY STV_DEFAULT"
_ZN7cutlass13device_kernelIN5flash11enable_sm90INS1_16FlashAttnFwdSm90INS1_25CollectiveMainloopFwdSm90ILi2EN4cute5tupleIJNS5_1CILi1EEES8_S8_EEENS6_IJNS7_ILi192EEENS7_ILi128EEENS7_ILi96EEEEEELi96ENS_10bfloat16_tEfNS_4arch4Sm90ELb0ELb0ELb0ELb1ELb1ELb0ELb0ELb0ELb1ELb1ELb0ELb0EEENS1_21CollectiveEpilogueFwdINS6_IJSA_SC_SB_EEES9_SE_SG_Li384ELb1ELb1ELb0ELb0EEENS1_36VarlenDynamicPersistentTileSchedulerILi192ELi128ELi384ELi128ELb0ELb1ELb1ELb0ELb1ELb1EEEEEEEEEvNT_6ParamsE:
        /* <DEDUP_REMOVED lines=8> */
[----:B------:R-:W0:Y:S02]  /*0080*/  SHFL.IDX PT, R2, R0, RZ, 0x1f ;  /* 0x00001fff00027589 */ /* 0x000e2400000e0000 */
[C---:B0-----:R-:W-:Y:S02]  /*0090*/  ISETP.NE.OR P0, PT, R2.reuse, RZ, !P0 ;  /* 0x000000ff0200720c */ /* 0x041fe40004705670 */
[----:B------:R-:W-:Y:S02]  /*00a0*/  ISETP.NE.AND P1, PT, R2, RZ, PT ;  /* 0x000000ff0200720c */ /* 0x000fe40003f25270 */
[----:B------:R0:W1:Y:S09]  /*00b0*/  SHFL.IDX PT, R2, R3, RZ, 0x1f ;  /* 0x00001fff03027589 */ /* 0x00007200000e0000 */
[----:B------:R-:W-:Y:S01]  /*00c0*/  VOTEU.ALL UP0, P0 ;  /* 0x00000000003f7886 */ /* 0x000fe20000000000 */
[----:B------:R-:W-:-:S04]  /*00d0*/  VOTEU.ALL UP1, P0 ;  /* 0x00000000003f7886 */ /* 0x000fc80000020000 */
[----:B------:R-:W2:Y:S01]  /*00e0*/  @!UP0 S2UR UR8, SR_CgaCtaId ;  /* 0x00000000000889c3 */ /* 0x000ea20000008800 */
[----:B------:R-:W-:Y:S01]  /*00f0*/  @!UP0 UMOV UR6, 0x400 ;  /* 0x0000040000068882 */ /* 0x000fe20000000000 */
[----:B------:R-:W-:-:S04]  /*0100*/  @!UP0 UIADD3 UR4, -UR4, 0x100000, URZ ;  /* 0x0010000004048890 */ /* 0x000fc8000fffe13f */
[----:B------:R-:W-:Y:S02]  /*0110*/  @!UP0 USHF.L.U32 UR5, UR4, 0xb, URZ ;  /* 0x0000000b04058899 */ /* 0x000fe4000800063f */
[----:B------:R-:W-:Y:S02]  /*0120*/  @!UP0 USHF.L.U32 UR4, UR4, 0x1, URZ ;  /* 0x0000000104048899 */ /* 0x000fe4000800063f */
[----:B--2---:R-:W-:Y:S02]  /*0130*/  @!UP0 ULEA UR8, UR8, UR6, 0x18 ;  /* 0x0000000608088291 */ /* 0x004fe4000f8ec03f */
        /* <DEDUP_REMOVED lines=25> */
.L_x_158:
        /* <DEDUP_REMOVED lines=22> */
.L_x_159:
        /* <DEDUP_REMOVED lines=18> */
.L_x_160:
        /* <DEDUP_REMOVED lines=22> */
.L_x_161:
        /* <DEDUP_REMOVED lines=22> */
.L_x_162:
[----:B------:R-:W-:Y:S01]  /*0810*/  ISETP.NE.AND P0, PT, R2, RZ, PT ;  /* 0x000000ff0200720c */ /* 0x000fe20003f05270 */
[----:B------:R-:W-:Y:S01]  /*0820*/  IMAD.MOV.U32 R2, RZ, RZ, 0x1 ;  /* 0x00000001ff027424 */ /* 0x000fe200078e00ff */
[----:B------:R-:W-:Y:S01]  /*0830*/  NOP ;  /* 0x0000000000007918 */ /* 0x000fe20000000000 */
[----:B------:R-:W-:-:S03]  /*0840*/  ULDC.64 UR36, c[0x0][0x208] ;  /* 0x0000820000247ab9 */ /* 0x000fc60000000a00 */
[----:B------:R-:W-:-:S05]  /*0850*/  SEL R2, R2, 0x2, !P0 ;  /* 0x0000000202027807 */ /* 0x000fca0004000000 */
[----:B------:R0:W-:Y:S02]  /*0860*/  STL [R1+0x1c], R2 ;  /* 0x00001c0201007387 */ /* 0x0001e40000100800 */
[----:B01234-:R-:W-:Y:S06]  /*0870*/  BAR.SYNC.DEFER_BLOCKING 0x0 ;  /* 0x0000000000007b1d */ /* 0x01ffec0000010000 */
[----:B------:R-:W-:Y:S05]  /*0880*/  @!P0 BRA `(.L_x_163) ;  /* 0x0000007400548947 */ /* 0x000fea0003800000 */
.L_x_164:
[----:B------:R-:W-:-:S08]  /*0890*/  NOP ;  /* 0x0000000000007918 */ /* 0x000fd00000000000 */
[----:B------:R-:W0:Y:S02]  /*08a0*/  USETMAXREG.TRY_ALLOC.CTAPOOL UP0, 0xa0 ;  /* 0x000000a0000079c8 */ /* 0x000e240008000600 */
[----:B0-----:R-:W-:-:S13]  /*08b0*/  PLOP3.LUT P0, PT, PT, PT, UP0, 0x80, 0x0 ;  /* 0x000000000000781c */ /* 0x001fda0003f0f008 */
[----:B------:R-:W-:Y:S05]  /*08c0*/  @!P0 BRA `(.L_x_164) ;  /* 0xfffffffc00f08947 */ /* 0x000fea000383ffff */
[----:B------:R-:W0:Y:S01]  /*08d0*/  S2R R2, SR_TID.X ;  /* 0x0000000000027919 */ /* 0x000e220000002100 */
[----:B------:R-:W1:Y:S01]  /*08e0*/  S2UR UR41, SR_CgaCtaId ;  /* 0x00000000002979c3 */ /* 0x000e620000008800 */
[----:B------:R-:W-:Y:S01]  /*08f0*/  UMOV UR40, 0x400 ;  /* 0x0000040000287882 */ /* 0x000fe20000000000 */
[----:B------:R-:W-:Y:S01]  /*0900*/  ULDC UR4, c[0x0][0xc3c] ;  /* 0x00030f0000047ab9 */ /* 0x000fe20000000800 */
[----:B-1----:R-:W-:-:S05]  /*0910*/  ULEA UR40, UR41, UR40, 0x18 ;  /* 0x0000002829287291 */ /* 0x002fca000f8ec03f */
[----:B------:R-:W-:Y:S06]  /*0920*/  BAR.ARV 0x8, 0x200 ;  /* 0x0208000000007b1d */ /* 0x000fec0000002000 */
[----:B0-----:R-:W-:-:S04]  /*0930*/  LOP3.LUT R0, R2, 0xffffff80, RZ, 0xc0, !PT ;  /* 0xffffff8002007812 */ /* 0x001fc800078ec0ff */
[----:B------:R-:W-:-:S13]  /*0940*/  ISETP.NE.AND P0, PT, R0, 0x80, PT ;  /* 0x000000800000780c */ /* 0x000fda0003f05270 */
[----:B------:R-:W-:Y:S08]  /*0950*/  @!P0 BAR.ARV 0x9, 0x100 ;  /* 0x0244000000008b1d */ /* 0x000ff00000002000 */
[----:B------:R-:W-:Y:S06]  /*0960*/  BAR.SYNC.DEFER_BLOCKING 0x5, 0x200 ;  /* 0x0148000000007b1d */ /* 0x000fec0000010000 */
[----:B------:R-:W0:Y:S02]  /*0970*/  LDS.128 R32, [UR40+0x2d8d0] ;  /* 0x02d8d028ff207984 */ /* 0x000e240008000c00 */
[----:B------:R-:W-:Y:S06]  /*0980*/  BAR.ARV 0x4, 0x200 ;  /* 0x0108000000007b1d */ /* 0x000fec0000002000 */
[----:B0-----:R-:W-:-:S13]  /*0990*/  ISETP.GE.AND P0, PT, R35, UR4, PT ;  /* 0x0000000423007c0c */ /* 0x001fda000bf06270 */
[----:B------:R-:W-:Y:S05]  /*09a0*/  @P0 EXIT ;  /* 0x000000000000094d */ /* 0x000fea0003800000 */
[----:B------:R-:W2:Y:S01]  /*09b0*/  LDL.LU R13, [R1+0x1c] ;  /* 0x00001c00010d7983 */ /* 0x000ea20000300800 */
[----:B------:R-:W-:-:S05]  /*09c0*/  VIADD R155, R2, 0xffffff80 ;  /* 0xffffff80029b7836 */ /* 0x000fca0000000000 */
[----:B------:R-:W-:-:S04]  /*09d0*/  SHF.R.S32.HI R0, RZ, 0x1f, R155 ;  /* 0x0000001fff007819 */ /* 0x000fc8000001149b */
[CC--:B------:R-:W-:Y:S02]  /*09e0*/  LEA.HI R147, R0.reuse, R155.reuse, RZ, 0x7 ;  /* 0x0000009b00937211 */ /* 0x0c0fe400078f38ff */
[----:B------:R-:W-:Y:S02]  /*09f0*/  LEA.HI R2, R0, R155, RZ, 0x4 ;  /* 0x0000009b00027211 */ /* 0x000fe400078f20ff */
[----:B------:R-:W-:Y:S02]  /*0a00*/  LOP3.LUT R146, R147, 0xffffff80, RZ, 0xc0, !PT ;  /* 0xffffff8093927812 */ /* 0x000fe400078ec0ff */
[C---:B------:R-:W-:Y:S02]  /*0a10*/  LOP3.LUT R4, R2.reuse, 0xfffffff0, RZ, 0xc0, !PT ;  /* 0xfffffff002047812 */ /* 0x040fe400078ec0ff */
[----:B------:R-:W-:Y:S01]  /*0a20*/  SHF.R.S32.HI R5, RZ, 0x4, R2 ;  /* 0x00000004ff057819 */ /* 0x000fe20000011402 */
[C---:B------:R-:W-:Y:S02]  /*0a30*/  IMAD.IADD R146, R155.reuse, 0x1, -R146 ;  /* 0x000000019b927824 */ /* 0x040fe400078e0a92 */
[----:B------:R-:W-:Y:S01]  /*0a40*/  IMAD.IADD R4, R155, 0x1, -R4 ;  /* 0x000000019b047824 */ /* 0x000fe200078e0a04 */
[----:B------:R-:W-:-:S02]  /*0a50*/  LEA.HI R2, R2, R5, RZ, 0x1 ;  /* 0x0000000502027211 */ /* 0x000fc400078f08ff */
[----:B------:R-:W-:Y:S02]  /*0a60*/  SHF.R.S32.HI R9, RZ, 0x1f, R146 ;  /* 0x0000001fff097819 */ /* 0x000fe40000011492 */
[----:B------:R-:W-:Y:S02]  /*0a70*/  SHF.R.S32.HI R3, RZ, 0x1f, R4 ;  /* 0x0000001fff037819 */ /* 0x000fe40000011404 */
[----:B------:R-:W-:Y:S02]  /*0a80*/  LOP3.LUT R2, R2, 0x1ffffffe, RZ, 0xc0, !PT ;  /* 0x1ffffffe02027812 */ /* 0x000fe400078ec0ff */
[----:B------:R-:W-:Y:S02]  /*0a90*/  LEA.HI R8, R9, R146, RZ, 0x2 ;  /* 0x0000009209087211 */ /* 0x000fe400078f10ff */
[----:B------:R-:W-:Y:S01]  /*0aa0*/  LEA.HI R3, R3, R4, RZ, 0x3 ;  /* 0x0000000403037211 */ /* 0x000fe200078f18ff */
[----:B------:R-:W-:Y:S01]  /*0ab0*/  IMAD.IADD R2, R5, 0x1, -R2 ;  /* 0x0000000105027824 */ /* 0x000fe200078e0a02 */
[----:B------:R-:W-:-:S02]  /*0ac0*/  SHF.R.S32.HI R10, RZ, 0x2, R8 ;  /* 0x00000002ff0a7819 */ /* 0x000fc40000011408 */
[----:B------:R-:W-:Y:S02]  /*0ad0*/  SHF.R.S32.HI R7, RZ, 0x1f, R8 ;  /* 0x0000001fff077819 */ /* 0x000fe40000011408 */
[----:B------:R-:W-:Y:S02]  /*0ae0*/  LOP3.LUT R5, R3, 0xfffffff8, RZ, 0xc0, !PT ;  /* 0xfffffff803057812 */ /* 0x000fe400078ec0ff */
[----:B------:R-:W-:Y:S02]  /*0af0*/  LEA.HI R7, R7, R10, RZ, 0x3 ;  /* 0x0000000a07077211 */ /* 0x000fe400078f18ff */
[----:B------:R-:W-:Y:S01]  /*0b00*/  LEA.HI R6, R0, R155, RZ, 0x5 ;  /* 0x0000009b00067211 */ /* 0x000fe200078f28ff */
[----:B------:R-:W-:Y:S01]  /*0b10*/  IMAD.IADD R5, R4, 0x1, -R5 ;  /* 0x0000000104057824 */ /* 0x000fe200078e0a05 */
[----:B------:R-:W-:Y:S02]  /*0b20*/  LOP3.LUT R11, R7, 0xfffffff8, RZ, 0xc0, !PT ;  /* 0xfffffff8070b7812 */ /* 0x000fe400078ec0ff */
[----:B------:R-:W-:-:S02]  /*0b30*/  SHF.R.S32.HI R6, RZ, 0x5, R6 ;  /* 0x00000005ff067819 */ /* 0x000fc40000011406 */
[C---:B------:R-:W-:Y:S01]  /*0b40*/  R2P PR, R5.reuse, 0x6 ;  /* 0x0000000605007804 */ /* 0x040fe20000000000 */
[----:B------:R-:W-:Y:S02]  /*0b50*/  IMAD.SHL.U32 R5, R5, 0x40, RZ ;  /* 0x0000004005057824 */ /* 0x000fe400078e00ff */
[----:B------:R-:W-:Y:S01]  /*0b60*/  IMAD.IADD R10, R10, 0x1, -R11 ;  /* 0x000000010a0a7824 */ /* 0x000fe200078e0a0b */
[----:B------:R-:W-:Y:S01]  /*0b70*/  LEA R11, R6, R4, 0x4 ;  /* 0x00000004060b7211 */ /* 0x000fe200078e20ff */
[----:B------:R-:W-:Y:S01]  /*0b80*/  IMAD.SHL.U32 R2, R2, 0x8, RZ ;  /* 0x0000000802027824 */ /* 0x000fe200078e00ff */
[----:B------:R-:W-:Y:S01]  /*0b90*/  LOP3.LUT R5, R5, 0x1c0, RZ, 0xc0, !PT ;  /* 0x000001c005057812 */ /* 0x000fe200078ec0ff */
[----:B------:R-:W-:Y:S01]  /*0ba0*/  IMAD.SHL.U32 R3, R3, 0x40, RZ ;  /* 0x0000004003037824 */ /* 0x000fe200078e00ff */
[----:B------:R-:W-:Y:S01]  /*0bb0*/  SHF.R.S32.HI R147, RZ, 0x7, R147 ;  /* 0x00000007ff937819 */ /* 0x000fe20000011493 */
[--C-:B------:R-:W-:Y:S01]  /*0bc0*/  IMAD.U32 R152, R11, 0x20, R2.reuse ;  /* 0x000000200b987824 */ /* 0x100fe200078e0002 */
[----:B------:R-:W-:-:S02]  /*0bd0*/  LOP3.LUT R2, R5, 0x8, R2, 0xf8, !PT ;  /* 0x0000000805027812 */ /* 0x000fc400078ef802 */
[----:B------:R-:W-:Y:S02]  /*0be0*/  LOP3.LUT R3, R3, 0x7ffffe00, RZ, 0xc0, !PT ;  /* 0x7ffffe0003037812 */ /* 0x000fe400078ec0ff */
[----:B------:R-:W-:Y:S01]  /*0bf0*/  SHF.R.U32.HI R5, RZ, 0x3, R5 ;  /* 0x00000003ff057819 */ /* 0x000fe20000011605 */
[----:B------:R-:W-:Y:S01]  /*0c00*/  IMAD.HI R7, R147, 0x55555556, RZ ;  /* 0x5555555693077827 */ /* 0x000fe200078e02ff */
[----:B------:R-:W-:Y:S02]  /*0c10*/  LEA.HI R9, R9, R146, RZ, 0x5 ;  /* 0x0000009209097211 */ /* 0x000fe400078f28ff */
[----:B------:R-:W-:Y:S01]  /*0c20*/  LOP3.LUT R2, R2, R5, RZ, 0x3c, !PT ;  /* 0x0000000502027212 */ /* 0x000fe200078e3cff */
[----:B------:R-:W-:Y:S01]  /*0c30*/  IMAD R3, R6, 0x400, R3 ;  /* 0x0000040006037824 */ /* 0x000fe200078e0203 */
[----:B------:R-:W-:Y:S02]  /*0c40*/  LEA.HI R0, R0, R155, RZ, 0x2 ;  /* 0x0000009b00007211 */ /* 0x000fe400078f10ff */
[----:B------:R-:W-:Y:S01]  /*0c50*/  LEA.HI R4, R7, R7, RZ, 0x1 ;  /* 0x0000000707047211 */ /* 0x000fe200078f08ff */
[----:B------:R-:W-:Y:S01]  /*0c60*/  IMAD.IADD R3, R3, 0x1, R2 ;  /* 0x0000000103037824 */ /* 0x000fe200078e0202 */
[----:B------:R-:W-:-:S02]  /*0c70*/  SHF.R.S32.HI R9, RZ, 0x5, R9 ;  /* 0x00000005ff097819 */ /* 0x000fc40000011409 */
[----:B------:R-:W-:Y:S01]  /*0c80*/  LOP3.LUT R2, R0, 0xfffffffc, RZ, 0xc0, !PT ;  /* 0xfffffffc00027812 */ /* 0x000fe200078ec0ff */
[----:B------:R-:W-:Y:S02]  /*0c90*/  IMAD R4, R4, -0x3, R147 ;  /* 0xfffffffd04047824 */ /* 0x000fe400078e0293 */
[----:B------:R-:W-:Y:S01]  /*0ca0*/  IMAD R9, R9, 0x10, R10 ;  /* 0x0000001009097824 */ /* 0x000fe200078e020a */
[----:B------:R-:W-:Y:S02]  /*0cb0*/  IADD3 R143, R155, -R2, RZ ;  /* 0x800000029b8f7210 */ /* 0x000fe40007ffe0ff */
[----:B------:R-:W-:Y:S01]  /*0cc0*/  LEA R16, R3, UR40, 0x1 ;  /* 0x0000002803107c11 */ /* 0x000fe2000f8e08ff */
[----:B------:R-:W-:Y:S01]  /*0cd0*/  IMAD R148, R4, 0x40, R9 ;  /* 0x0000004004947824 */ /* 0x000fe200078e0209 */
[C---:B------:R-:W-:Y:S01]  /*0ce0*/  LEA.HI R4, R143.reuse, R143, RZ, 0x1 ;  /* 0x0000008f8f047211 */ /* 0x040fe200078f08ff */
[----:B------:R-:W-:Y:S01]  /*0cf0*/  IMAD.MOV.U32 R17, RZ, RZ, 0x40 ;  /* 0x00000040ff117424 */ /* 0x000fe200078e00ff */
[----:B------:R-:W-:Y:S01]  /*0d00*/  LOP3.LUT R7, R8, 0x7ffffffc, RZ, 0xc0, !PT ;  /* 0x7ffffffc08077812 */ /* 0x000fe200078ec0ff */
[----:B------:R-:W-:Y:S01]  /*0d10*/  VIADD R18, R16, 0x21800 ;  /* 0x0002180010127836 */ /* 0x000fe20000000000 */
[----:B------:R-:W-:Y:S01]  /*0d20*/  LOP3.LUT R4, R4, 0x1ffffffe, RZ, 0xc0, !PT ;  /* 0x1ffffffe04047812 */ /* 0x000fe200078ec0ff */
[----:B------:R-:W-:Y:S01]  /*0d30*/  IMAD.SHL.U32 R136, R143, 0x8, RZ ;  /* 0x000000088f887824 */ /* 0x000fe200078e00ff */
[----:B------:R-:W-:Y:S01]  /*0d40*/  SEL R17, R17, 0xffffffc0, !P2 ;  /* 0xffffffc011117807 */ /* 0x000fe20005000000 */
[----:B------:R-:W-:Y:S01]  /*0d50*/  VIADD R22, R16, 0x21820 ;  /* 0x0002182010167836 */ /* 0x000fe20000000000 */
[----:B------:R-:W-:Y:S01]  /*0d60*/  @P1 IADD3 R22, R18, -0x20, RZ ;  /* 0xffffffe012161810 */ /* 0x000fe20007ffe0ff */
[----:B------:R-:W-:-:S02]  /*0d70*/  VIADD R140, R136, 0x20 ;  /* 0x00000020888c7836 */ /* 0x000fc40000000000 */
[----:B------:R-:W-:Y:S02]  /*0d80*/  VIADD R141, R136, 0x40 ;  /* 0x00000040888d7836 */ /* 0x000fe40000000000 */
[----:B------:R-:W-:Y:S02]  /*0d90*/  IMAD.MOV.U32 R12, RZ, RZ, -0x2 ;  /* 0xfffffffeff0c7424 */ /* 0x000fe400078e00ff */
[----:B------:R-:W-:Y:S02]  /*0da0*/  IMAD.IADD R7, R146, 0x1, -R7 ;  /* 0x0000000192077824 */ /* 0x000fe400078e0a07 */
[----:B------:R-:W-:Y:S01]  /*0db0*/  IMAD.IADD R3, R143, 0x1, -R4 ;  /* 0x000000018f037824 */ /* 0x000fe200078e0a04 */
[----:B------:R-:W-:Y:S01]  /*0dc0*/  SHF.R.S32.HI R144, RZ, 0x2, R0 ;  /* 0x00000002ff907819 */ /* 0x000fe20000011400 */
[----:B------:R-:W-:Y:S01]  /*0dd0*/  IMAD.IADD R18, R18, 0x1, R17 ;  /* 0x0000000112127824 */ /* 0x000fe200078e0211 */
[----:B------:R-:W-:Y:S01]  /*0de0*/  SHF.R.S32.HI R154, RZ, 0x1f, R140 ;  /* 0x0000001fff9a7819 */ /* 0x000fe2000001148c */
[----:B------:R-:W-:Y:S01]  /*0df0*/  IMAD R151, R7, R12, 0x80 ;  /* 0x0000008007977424 */ /* 0x000fe200078e020c */
[----:B------:R-:W-:Y:S01]  /*0e00*/  SHF.R.S32.HI R153, RZ, 0x1f, R141 ;  /* 0x0000001fff997819 */ /* 0x000fe2000001148d */
[----:B------:R-:W-:-:S02]  /*0e10*/  IMAD.MOV.U32 R145, RZ, RZ, RZ ;  /* 0x000000ffff917224 */ /* 0x000fc400078e00ff */
[----:B------:R-:W-:Y:S02]  /*0e20*/  IMAD.MOV.U32 R2, RZ, RZ, RZ ;  /* 0x000000ffff027224 */ /* 0x000fe400078e00ff */
[----:B------:R-:W-:Y:S02]  /*0e30*/  IMAD R150, R3, 0x8, R148 ;  /* 0x0000000803967824 */ /* 0x000fe400078e0294 */
[----:B------:R-:W-:Y:S02]  /*0e40*/  IMAD.IADD R17, R17, 0x1, R22 ;  /* 0x0000000111117824 */ /* 0x000fe400078e0216 */
[----:B------:R-:W-:Y:S01]  /*0e50*/  VIADD R23, R22, 0x6000 ;  /* 0x0000600016177836 */ /* 0x000fe20000000000 */
[----:B------:R-:W-:Y:S01]  /*0e60*/  UMOV UR38, URZ ;  /* 0x0000003f00267c82 */ /* 0x000fe20008000000 */
[----:B--2---:R-:W-:-:S07]  /*0e70*/  LOP3.LUT R19, R13, 0x1, RZ, 0xfc, !PT ;  /* 0x000000010d137812 */ /* 0x004fce00078efcff */
.L_x_202:
[----:B--23--:R-:W0:Y:S01]  /*0e80*/  LDC.64 R4, c[0x0][0xc88] ;  /* 0x00032200ff047b82 */ /* 0x00ce220000000a00 */
[----:B------:R-:W-:Y:S01]  /*0e90*/  ULDC.64 UR4, c[0x0][0xa28] ;  /* 0x00028a0000047ab9 */ /* 0x000fe20000000a00 */
[----:B-1----:R-:W-:Y:S01]  /*0ea0*/  IMAD.MOV.U32 R3, RZ, RZ, RZ ;  /* 0x000000ffff037224 */ /* 0x002fe200078e00ff */
[----:B------:R-:W-:Y:S01]  /*0eb0*/  ULDC.64 UR6, c[0x0][0xa20] ;  /* 0x0002880000067ab9 */ /* 0x000fe20000000a00 */
[----:B0-----:R-:W-:-:S05]  /*0ec0*/  IMAD.WIDE R4, R35, 0x4, R4 ;  /* 0x0000000423047825 */ /* 0x001fca00078e0204 */
[----:B------:R-:W2:Y:S01]  /*0ed0*/  LDG.E R137, desc[UR36][R4.64] ;  /* 0x0000002404897981 */ /* 0x000ea2000c1e1900 */
[----:B------:R-:W-:-:S04]  /*0ee0*/  ISETP.NE.U32.AND P0, PT, RZ, UR4, PT ;  /* 0x00000004ff007c0c */ /* 0x000fc8000bf05070 */
[----:B------:R-:W-:Y:S02]  /*0ef0*/  ISETP.NE.AND.EX P0, PT, RZ, UR5, PT, P0 ;  /* 0x00000005ff007c0c */ /* 0x000fe4000bf05300 */
[----:B--2---:R-:W-:-:S11]  /*0f00*/  SHF.R.S32.HI R142, RZ, 0x1f, R137 ;  /* 0x0000001fff8e7819 */ /* 0x004fd60000011489 */
[----:B------:R-:W-:-:S04]  /*0f10*/  @P0 LEA R6, P1, R137, UR4, 0x2 ;  /* 0x0000000489060c11 */ /* 0x000fc8000f8210ff */
[----:B------:R-:W-:Y:S01]  /*0f20*/  @P0 LEA.HI.X R7, R137, UR5, R142, 0x2, P1 ;  /* 0x0000000589070c11 */ /* 0x000fe200088f148e */
[----:B------:R-:W-:-:S04]  /*0f30*/  ULDC.64 UR4, c[0x0][0x418] ;  /* 0x0001060000047ab9 */ /* 0x000fc80000000a00 */
[----:B------:R0:W5:Y:S01]  /*0f40*/  @P0 LDG.E R3, desc[UR36][R6.64] ;  /* 0x0000002406030981 */ /* 0x000162000c1e1900 */
[----:B------:R-:W-:Y:S01]  /*0f50*/  ISETP.NE.U32.AND P0, PT, RZ, UR6, PT ;  /* 0x00000006ff007c0c */ /* 0x000fe2000bf05070 */
[----:B------:R-:W-:-:S03]  /*0f60*/  UISETP.NE.U32.AND UP0, UPT, UR4, URZ, UPT ;  /* 0x0000003f0400728c */ /* 0x000fc6000bf05070 */
[----:B------:R-:W-:Y:S01]  /*0f70*/  ISETP.NE.AND.EX P0, PT, RZ, UR7, PT, P0 ;  /* 0x00000007ff007c0c */ /* 0x000fe2000bf05300 */
[----:B------:R-:W-:Y:S01]  /*0f80*/  UISETP.NE.AND.EX UP0, UPT, UR5, URZ, UPT, UP0 ;  /* 0x0000003f0500728c */ /* 0x000fe2000bf05300 */
[----:B------:R-:W-:Y:S02]  /*0f90*/  ULDC UR4, c[0x0][0x424] ;  /* 0x0001090000047ab9 */ /* 0x000fe40000000800 */
[----:B------:R-:W-:Y:S01]  /*0fa0*/  ULDC UR5, c[0x0][0x2f0] ;  /* 0x0000bc0000057ab9 */ /* 0x000fe20000000800 */
[----:B------:R-:W-:-:S04]  /*0fb0*/  USEL UR4, UR4, 0x1, UP0 ;  /* 0x0000000104047887 */ /* 0x000fc80008000000 */
[----:B------:R-:W-:-:S04]  /*0fc0*/  UIMAD UR4, UR4, UR5, URZ ;  /* 0x00000005040472a4 */ /* 0x000fc8000f8e023f */
[C---:B------:R-:W-:Y:S02]  /*0fd0*/  @P0 LEA R4, P1, R137.reuse, UR6, 0x2 ;  /* 0x0000000689040c11 */ /* 0x040fe4000f8210ff */
[----:B------:R-:W-:Y:S02]  /*0fe0*/  IMAD.U32 R88, RZ, RZ, UR4 ;  /* 0x00000004ff587e24 */ /* 0x000fe4000f8e00ff */
[----:B------:R-:W-:-:S05]  /*0ff0*/  @P0 LEA.HI.X R5, R137, UR7, R142, 0x2, P1 ;  /* 0x0000000789050c11 */ /* 0x000fca00088f148e */
[----:B------:R0:W5:Y:S01]  /*1000*/  @P0 LDG.E R88, desc[UR36][R4.64] ;  /* 0x0000002404580981 */ /* 0x000162000c1e1900 */
[----:B----4-:R-:W-:Y:S05]  /*1010*/  @P0 BRA `(.L_x_165) ;  /* 0x0000000000240947 */ /* 0x010fea0003800000 */
[----:B------:R-:W-:Y:S02]  /*1020*/  ULDC.64 UR4, c[0x0][0xa08] ;  /* 0x0002820000047ab9 */ /* 0x000fe40000000a00 */
[----:B------:R-:W-:-:S04]  /*1030*/  ISETP.NE.U32.AND P0, PT, RZ, UR4, PT ;  /* 0x00000004ff007c0c */ /* 0x000fc8000bf05070 */
[----:B------:R-:W-:-:S13]  /*1040*/  ISETP.NE.AND.EX P0, PT, RZ, UR5, PT, P0 ;  /* 0x00000005ff007c0c */ /* 0x000fda000bf05300 */
[----:B------:R-:W-:Y:S05]  /*1050*/  @!P0 BRA `(.L_x_165) ;  /* 0x0000000000148947 */ /* 0x000fea0003800000 */
[----:B0-----:R-:W0:Y:S02]  /*1060*/  LDC.64 R4, c[0x0][0xa08] ;  /* 0x00028200ff047b82 */ /* 0x001e240000000a00 */
[----:B0-----:R-:W-:-:S05]  /*1070*/  IMAD.WIDE R4, R137, 0x4, R4 ;  /* 0x0000000489047825 */ /* 0x001fca00078e0204 */
[----:B-----5:R-:W2:Y:S04]  /*1080*/  LDG.E R88, desc[UR36][R4.64] ;  /* 0x0000002404587981 */ /* 0x020ea8000c1e1900 */
[----:B------:R-:W2:Y:S02]  /*1090*/  LDG.E R7, desc[UR36][R4.64+0x4] ;  /* 0x0000042404077981 */ /* 0x000ea4000c1e1900 */
[----:B--2---:R-:W-:-:S07]  /*10a0*/  IMAD.IADD R88, R7, 0x1, -R88 ;  /* 0x0000000107587824 */ /* 0x004fce00078e0a58 */
.L_x_165:
[----:B-----5:R-:W-:Y:S01]  /*10b0*/  IMAD.IADD R88, R88, 0x1, -R3 ;  /* 0x0000000158587824 */ /* 0x020fe200078e0a03 */
[----:B------:R-:W-:Y:S01]  /*10c0*/  MOV R139, R33 ;  /* 0x00000021008b7202 */ /* 0x000fe20000000f00 */
[----:B------:R-:W-:Y:S01]  /*10d0*/  IMAD.MOV.U32 R138, RZ, RZ, R34 ;  /* 0x000000ffff8a7224 */ /* 0x000fe200078e0022 */
[----:B------:R-:W-:Y:S01]  /*10e0*/  PLOP3.LUT P0, PT, PT, PT, PT, 0x80, 0x0 ;  /* 0x000000000000781c */ /* 0x000fe20003f0f070 */
[C---:B------:R-:W-:Y:S01]  /*10f0*/  VIADD R0, R88.reuse, 0x7f ;  /* 0x0000007f58007836 */ /* 0x040fe20000000000 */
[----:B------:R-:W-:Y:S02]  /*1100*/  ISETP.GE.AND P1, PT, R88, 0x1, PT ;  /* 0x000000015800780c */ /* 0x000fe40003f26270 */
[----:B------:R-:W-:Y:S01]  /*1110*/  CS2R R28, SRZ ;  /* 0x00000000001c7805 */ /* 0x000fe2000001ff00 */
[----:B------:R-:W-:Y:S01]  /*1120*/  IMAD.MOV.U32 R135, RZ, RZ, RZ ;  /* 0x000000ffff877224 */ /* 0x000fe200078e00ff */
[----:B------:R-:W-:Y:S02]  /*1130*/  CS2R R52, SRZ ;  /* 0x0000000000347805 */ /* 0x000fe4000001ff00 */
[----:B------:R-:W-:-:S02]  /*1140*/  SHF.R.S32.HI R3, RZ, 0x1f, R0 ;  /* 0x0000001fff037819 */ /* 0x000fc40000011400 */
[----:B------:R-:W-:Y:S02]  /*1150*/  CS2R R54, SRZ ;  /* 0x0000000000367805 */ /* 0x000fe4000001ff00 */
[----:B------:R-:W-:Y:S02]  /*1160*/  CS2R R40, SRZ ;  /* 0x0000000000287805 */ /* 0x000fe4000001ff00 */
[----:B------:R-:W-:Y:S02]  /*1170*/  CS2R R36, SRZ ;  /* 0x0000000000247805 */ /* 0x000fe4000001ff00 */
[----:B------:R-:W-:Y:S01]  /*1180*/  LEA.HI R149, R3, R0, RZ, 0x7 ;  /* 0x0000000003957211 */ /* 0x000fe200078f38ff */
[----:B------:R-:W-:Y:S01]  /*1190*/  IMAD.MOV.U32 R3, RZ, RZ, RZ ;  /* 0x000000ffff037224 */ /* 0x000fe200078e00ff */
[----:B------:R-:W-:Y:S01]  /*11a0*/  CS2R R56, SRZ ;  /* 0x0000000000387805 */ /* 0x000fe2000001ff00 */
[----:B------:R-:W-:Y:S01]  /*11b0*/  IMAD.MOV.U32 R0, RZ, RZ, RZ ;  /* 0x000000ffff007224 */ /* 0x000fe200078e00ff */
        /* <DEDUP_REMOVED lines=13> */
[----:B------:R-:W-:Y:S01]  /*1290*/  CS2R R70, SRZ ;  /* 0x0000000000467805 */ /* 0x000fe2000001ff00 */
[----:B------:R-:W-:Y:S01]  /*12a0*/  IMAD.MOV.U32 R24, RZ, RZ, RZ ;  /* 0x000000ffff187224 */ /* 0x000fe200078e00ff */
[----:B0-----:R-:W-:Y:S01]  /*12b0*/  CS2R R6, SRZ ;  /* 0x0000000000067805 */ /* 0x001fe2000001ff00 */
[----:B------:R-:W-:Y:S02]  /*12c0*/  IMAD.MOV.U32 R8, RZ, RZ, RZ ;  /* 0x000000ffff087224 */ /* 0x000fe400078e00ff */
[----:B------:R-:W-:Y:S02]  /*12d0*/  IMAD.MOV.U32 R26, RZ, RZ, RZ ;  /* 0x000000ffff1a7224 */ /* 0x000fe400078e00ff */
[----:B------:R-:W-:Y:S02]  /*12e0*/  IMAD.MOV.U32 R73, RZ, RZ, RZ ;  /* 0x000000ffff497224 */ /* 0x000fe400078e00ff */
[----:B------:R-:W-:Y:S01]  /*12f0*/  IMAD.MOV.U32 R31, RZ, RZ, RZ ;  /* 0x000000ffff1f7224 */ /* 0x000fe200078e00ff */
[----:B------:R-:W-:Y:S06]  /*1300*/  @!P1 BRA `(.L_x_166) ;  /* 0x0000005000149947 */ /* 0x000fec0003800000 */
[----:B------:R-:W0:Y:S01]  /*1310*/  SHFL.IDX PT, R0, R147, RZ, 0x1f ;  /* 0x00001fff93007589 */ /* 0x000e2200000e0000 */
[----:B------:R-:W-:Y:S01]  /*1320*/  UIADD3 UR6, UR40, 0x21800, URZ ;  /* 0x0002180028067890 */ /* 0x000fe2000fffe03f */
[----:B------:R-:W-:-:S03]  /*1330*/  SHF.R.S32.HI R149, RZ, 0x7, R149 ;  /* 0x00000007ff957819 */ /* 0x000fc60000011495 */
[----:B------:R-:W-:-:S06]  /*1340*/  ULOP3.LUT UP0, URZ, UR6, 0x3ff, URZ, 0xc0, !UPT ;  /* 0x000003ff063f7892 */ /* 0x000fcc000f80c03f */
[----:B------:R-:W-:Y:S02]  /*1350*/  PLOP3.LUT P0, PT, PT, PT, UP0, 0x80, 0x0 ;  /* 0x000000000000781c */ /* 0x000fe40003f0f008 */
[----:B0-----:R-:W-:-:S13]  /*1360*/  R2UR UR42, R0 ;  /* 0x00000000002a72ca */ /* 0x001fda00000e0000 */
[----:B------:R-:W-:-:S04]  /*1370*/  UIMAD.WIDE UR4, UR42, 0x55555556, URZ ;  /* 0x555555562a0478a5 */ /* 0x000fc8000f8e023f */
[----:B------:R-:W-:-:S04]  /*1380*/  ULEA.HI UR5, UR5, UR5, URZ, 0x1 ;  /* 0x0000000505057291 */ /* 0x000fc8000f8f083f */
[----:B------:R-:W-:-:S04]  /*1390*/  UIMAD UR43, UR5, -0x3, UR42 ;  /* 0xfffffffd052b78a4 */ /* 0x000fc8000f8e022a */
[----:B------:R-:W-:-:S04]  /*13a0*/  ULEA UR4, UR43, UR6, 0xd ;  /* 0x000000062b047291 */ /* 0x000fc8000f8e683f */
[----:B------:R-:W-:-:S04]  /*13b0*/  USHF.R.U32.HI UR4, URZ, 0x4, UR4 ;  /* 0x000000043f047899 */ /* 0x000fc80008011604 */
[----:B------:R-:W-:Y:S01]  /*13c0*/  ULOP3.LUT UR39, UR4, 0x3fff, URZ, 0xc0, !UPT ;  /* 0x00003fff04277892 */ /* 0x000fe2000f8ec03f */
[----:B------:R-:W-:Y:S11]  /*13d0*/  @!P0 BRA `(.L_x_167) ;  /* 0x0000000000408947 */ /* 0x000ff60003800000 */
[----:B------:R-:W-:Y:S01]  /*13e0*/  MOV R0, 0x0 ;  /* 0x0000000000007802 */ /* 0x000fe20000000f00 */
[----:B------:R-:W-:Y:S01]  /*13f0*/  ULDC.64 UR4, c[0x4][0x88] ;  /* 0x0100220000047ab9 */ /* 0x000fe20000000a00 */
[----:B------:R-:W-:Y:S01]  /*1400*/  ULDC.64 UR6, c[0x4][0x28] ;  /* 0x01000a0000067ab9 */ /* 0x000fe20000000a00 */
[----:B------:R-:W-:Y:S01]  /*1410*/  MOV R4, UR4 ;  /* 0x0000000400047c02 */ /* 0x000fe20008000f00 */
        /* <DEDUP_REMOVED lines=12> */
.L_x_167:
[----:B------:R-:W-:Y:S02]  /*14e0*/  LEA.HI R0, R145, R145, RZ, 0x1 ;  /* 0x0000009191007211 */ /* 0x000fe400078f08ff */
[----:B------:R-:W-:Y:S02]  /*14f0*/  ISETP.NE.AND P0, PT, R19, 0x3, PT ;  /* 0x000000031300780c */ /* 0x000fe40003f05270 */
[----:B------:R-:W-:-:S05]  /*1500*/  LOP3.LUT R0, R0, 0xfffffffe, RZ, 0xc0, !PT ;  /* 0xfffffffe00007812 */ /* 0x000fca00078ec0ff */
[----:B------:R-:W-:-:S05]  /*1510*/  IMAD.IADD R0, R145, 0x1, -R0 ;  /* 0x0000000191007824 */ /* 0x000fca00078e0a00 */
[----:B------:R-:W-:-:S04]  /*1520*/  SHF.L.U32 R0, R0, 0x1f, RZ ;  /* 0x0000001f00007819 */ /* 0x000fc800000006ff */
[----:B------:R-:W0:Y:S02]  /*1530*/  SYNCS.PHASECHK.TRANS64.TRYWAIT P1, [UR40+0x2d800], R0 ;  /* 0x02d80000ff0075a7 */ /* 0x000e240008020168 */
[----:B0-----:R-:W-:Y:S05]  /*1540*/  @!P1 BRA `(.L_x_168) ;  /* 0x000000b800e09947 */ /* 0x001fea0003800000 */
.L_x_287:
[----:B------:R-:W-:Y:S05]  /*1550*/  @!P0 BRA `(.L_x_169) ;  /* 0x0000000000048947 */ /* 0x000fea0003800000 */
[----:B------:R-:W-:Y:S01]  /*1560*/  BPT.TRAP 0x1 ;  /* 0x000000040000795c */ /* 0x000fe20000300000 */
.L_x_169:
[----:B------:R-:W-:Y:S02]  /*1570*/  MOV R4, UR38 ;  /* 0x0000002600047c02 */ /* 0x000fe40008000f00 */
[----:B0-----:R-:W-:Y:S02]  /*1580*/  SHF.L.U32 R3, R2, 0x1f, RZ ;  /* 0x0000001f02037819 */ /* 0x001fe400000006ff */
[----:B------:R-:W-:-:S04]  /*1590*/  LEA R4, R4, UR40, 0x3 ;  /* 0x0000002804047c11 */ /* 0x000fc8000f8e18ff */
[----:B------:R0:W1:Y:S01]  /*15a0*/  SYNCS.PHASECHK.TRANS64.TRYWAIT P1, [R4+URZ+0x2d830], R3 ;  /* 0x02d83003040075a7 */ /* 0x000062000802017f */
[----:B------:R-:W-:Y:S05]  /*15b0*/  @!P0 BRA `(.L_x_170) ;  /* 0x0000000000048947 */ /* 0x000fea0003800000 */
[----:B------:R-:W-:Y:S01]  /*15c0*/  BPT.TRAP 0x1 ;  /* 0x000000040000795c */ /* 0x000fe20000300000 */
.L_x_170:
[----:B------:R-:W-:Y:S01]  /*15d0*/  IMAD.MOV.U32 R135, RZ, RZ, RZ ;  /* 0x000000ffff877224 */ /* 0x000fe200078e00ff */
[----:B-1----:R-:W-:Y:S06]  /*15e0*/  @P1 BRA `(.L_x_171) ;  /* 0x0000000000081947 */ /* 0x002fec0003800000 */
[----:B------:R-:W1:Y:S02]  /*15f0*/  SYNCS.PHASECHK.TRANS64.TRYWAIT P1, [R4+URZ+0x2d830], R3 ;  /* 0x02d83003040075a7 */ /* 0x000e64000802017f */
[----:B-1----:R-:W-:Y:S05]  /*1600*/  @!P1 BRA `(.L_x_172) ;  /* 0x000000b800c89947 */ /* 0x002fea0003800000 */
.L_x_171:
        /* <DEDUP_REMOVED lines=53> */
.L_x_173:
[----:B------:R-:W-:Y:S01]  /*1960*/  IMAD.IADD R0, R151, 0x1, R88 ;  /* 0x0000000197007824 */ /* 0x000fe200078e0258 */
[----:B------:R-:W-:Y:S01]  /*1970*/  P2R R7, PR, RZ, 0x1 ;  /* 0x00000001ff077803 */ /* 0x000fe20000000000 */
[----:B------:R-:W-:Y:S01]  /*1980*/  ULDC UR6, c[0x0][0x988] ;  /* 0x0002620000067ab9 */ /* 0x000fe20000000800 */
[--C-:B------:R-:W-:Y:S02]  /*1990*/  IMAD.MOV.U32 R133, RZ, RZ, R135.reuse ;  /* 0x000000ffff857224 */ /* 0x100fe400078e0087 */
[----:B------:R-:W-:Y:S02]  /*19a0*/  IMAD R5, R149, -0x80, R0 ;  /* 0xffffff8095057824 */ /* 0x000fe400078e0200 */
[--C-:B------:R-:W-:Y:S02]  /*19b0*/  IMAD.MOV.U32 R131, RZ, RZ, R135.reuse ;  /* 0x000000ffff837224 */ /* 0x100fe400078e0087 */
        /* <DEDUP_REMOVED lines=8> */
[--C-:B------:R-:W-:Y:S01]  /*1a40*/  IMAD.MOV.U32 R121, RZ, RZ, R135.reuse ;  /* 0x000000ffff797224 */ /* 0x100fe200078e0087 */
[----:B------:R-:W-:Y:S01]  /*1a50*/  FSEL R10, R25, -INF , P3 ;  /* 0xff800000190a7808 */ /* 0x000fe20001800000 */
[--C-:B------:R-:W-:Y:S01]  /*1a60*/  IMAD.MOV.U32 R119, RZ, RZ, R135.reuse ;  /* 0x000000ffff777224 */ /* 0x100fe200078e0087 */
[C---:B------:R-:W-:Y:S01]  /*1a70*/  ISETP.GT.AND P2, PT, R5.reuse, 0x9, PT ;  /* 0x000000090500780c */ /* 0x040fe20003f44270 */
[--C-:B------:R-:W-:Y:S01]  /*1a80*/  IMAD.MOV.U32 R117, RZ, RZ, R135.reuse ;  /* 0x000000ffff757224 */ /* 0x100fe200078e0087 */
[----:B------:R-:W-:Y:S01]  /*1a90*/  FSEL R28, R28, -INF , P1 ;  /* 0xff8000001c1c7808 */ /* 0x000fe20000800000 */
[--C-:B------:R-:W-:Y:S01]  /*1aa0*/  IMAD.MOV.U32 R115, RZ, RZ, R135.reuse ;  /* 0x000000ffff737224 */ /* 0x100fe200078e0087 */
[----:B01----:R-:W-:Y:S01]  /*1ab0*/  FMNMX.FTZ R3, R24, R10, !PT ;  /* 0x0000000a18037209 */ /* 0x003fe20007810000 */
[--C-:B------:R-:W-:Y:S01]  /*1ac0*/  IMAD.MOV.U32 R113, RZ, RZ, R135.reuse ;  /* 0x000000ffff717224 */ /* 0x100fe200078e0087 */
[----:B------:R-:W-:Y:S01]  /*1ad0*/  ISETP.GT.AND P6, PT, R5, 0x10, PT ;  /* 0x000000100500780c */ /* 0x000fe20003fc4270 */
[--C-:B------:R-:W-:Y:S01]  /*1ae0*/  IMAD.MOV.U32 R111, RZ, RZ, R135.reuse ;  /* 0x000000ffff6f7224 */ /* 0x100fe200078e0087 */
[----:B------:R-:W-:Y:S01]  /*1af0*/  FSEL R8, R29, -INF , P2 ;  /* 0xff8000001d087808 */ /* 0x000fe20001000000 */
[--C-:B------:R-:W-:Y:S01]  /*1b00*/  IMAD.MOV.U32 R109, RZ, RZ, R135.reuse ;  /* 0x000000ffff6d7224 */ /* 0x100fe200078e0087 */
[----:B------:R-:W-:Y:S01]  /*1b10*/  FMNMX.FTZ R3, R28, R3, !PT ;  /* 0x000000031c037209 */ /* 0x000fe20007810000 */
[--C-:B------:R-:W-:Y:S01]  /*1b20*/  IMAD.MOV.U32 R107, RZ, RZ, R135.reuse ;  /* 0x000000ffff6b7224 */ /* 0x100fe200078e0087 */
[C---:B------:R-:W-:Y:S01]  /*1b30*/  ISETP.GT.AND P5, PT, R5.reuse, 0x11, PT ;  /* 0x000000110500780c */ /* 0x040fe20003fa4270 */
        /* <DEDUP_REMOVED lines=16> */
[----:B------:R-:W-:Y:S01]  /*1c40*/  IMAD.MOV.U32 R89, RZ, RZ, R135 ;  /* 0x000000ffff597224 */ /* 0x000fe200078e0087 */
[----:B------:R-:W-:-:S02]  /*1c50*/  FSEL R92, R36, -INF , P4 ;  /* 0xff800000245c7808 */ /* 0x000fc40002000000 */
[----:B------:R-:W-:Y:S02]  /*1c60*/  FMNMX.FTZ R3, R90, R3, !PT ;  /* 0x000000035a037209 */ /* 0x000fe40007810000 */
[----:B------:R-:W-:Y:S02]  /*1c70*/  FSEL R30, R30, -INF , P1 ;  /* 0xff8000001e1e7808 */ /* 0x000fe40000800000 */
[----:B------:R-:W-:Y:S02]  /*1c80*/  ISETP.GT.AND P1, PT, R5, 0x20, PT ;  /* 0x000000200500780c */ /* 0x000fe40003f24270 */
[----:B------:R-:W-:Y:S02]  /*1c90*/  FSEL R94, R37, -INF , P3 ;  /* 0xff800000255e7808 */ /* 0x000fe40001800000 */
[----:B------:R-:W-:Y:S02]  /*1ca0*/  FMNMX.FTZ R3, R92, R3, !PT ;  /* 0x000000035c037209 */ /* 0x000fe40007810000 */
[----:B------:R-:W-:-:S02]  /*1cb0*/  FSEL R6, R31, -INF , P2 ;  /* 0xff8000001f067808 */ /* 0x000fc40001000000 */
[C---:B------:R-:W-:Y:S02]  /*1cc0*/  ISETP.GT.AND P2, PT, R5.reuse, 0x21, PT ;  /* 0x000000210500780c */ /* 0x040fe40003f44270 */
[----:B------:R-:W-:Y:S02]  /*1cd0*/  FSEL R96, R40, -INF , P1 ;  /* 0xff80000028607808 */ /* 0x000fe40000800000 */
[----:B------:R-:W-:Y:S02]  /*1ce0*/  FMNMX.FTZ R3, R94, R3, !PT ;  /* 0x000000035e037209 */ /* 0x000fe40007810000 */
[----:B------:R-:W-:Y:S02]  /*1cf0*/  FSEL R34, R34, -INF , P6 ;  /* 0xff80000022227808 */ /* 0x000fe40003000000 */
[----:B------:R-:W-:Y:S02]  /*1d00*/  ISETP.GT.AND P6, PT, R5, 0x28, PT ;  /* 0x000000280500780c */ /* 0x000fe40003fc4270 */
[----:B------:R-:W-:-:S02]  /*1d10*/  FSEL R98, R41, -INF , P2 ;  /* 0xff80000029627808 */ /* 0x000fc40001000000 */
[----:B------:R-:W-:Y:S02]  /*1d20*/  FMNMX.FTZ R3, R96, R3, !PT ;  /* 0x0000000360037209 */ /* 0x000fe40007810000 */
[----:B------:R-:W-:Y:S02]  /*1d30*/  FSEL R12, R35, -INF , P5 ;  /* 0xff800000230c7808 */ /* 0x000fe40002800000 */
[----:B------:R-:W-:Y:S02]  /*1d40*/  ISETP.GT.AND P5, PT, R5, 0x29, PT ;  /* 0x000000290500780c */ /* 0x000fe40003fa4270 */
[----:B------:R-:W-:Y:S02]  /*1d50*/  FSEL R100, R44, -INF , P6 ;  /* 0xff8000002c647808 */ /* 0x000fe40003000000 */
[----:B------:R-:W-:Y:S02]  /*1d60*/  FMNMX.FTZ R3, R98, R3, !PT ;  /* 0x0000000362037209 */ /* 0x000fe40007810000 */
[----:B------:R-:W-:-:S02]  /*1d70*/  FSEL R38, R38, -INF , P4 ;  /* 0xff80000026267808 */ /* 0x000fc40002000000 */
[----:B------:R-:W-:Y:S02]  /*1d80*/  ISETP.GT.AND P4, PT, R5, 0x30, PT ;  /* 0x000000300500780c */ /* 0x000fe40003f84270 */
        /* <DEDUP_REMOVED lines=61> */
[----:B------:R-:W-:Y:S02]  /*2160*/  FSEL R52, R63, -INF , P3 ;  /* 0xff8000003f347808 */ /* 0x000fe40001800000 */
[----:B------:R-:W-:Y:S02]  /*2170*/  P2R R29, PR, RZ, 0x1 ;  /* 0x00000001ff1d7803 */ /* 0x000fe40000000000 */
[----:B------:R-:W-:Y:S02]  /*2180*/  P2R R21, PR, RZ, 0x2 ;  /* 0x00000002ff157803 */ /* 0x000fe40000000000 */
[----:B------:R-:W-:-:S02]  /*2190*/  FSEL R134, R77, -INF , P2 ;  /* 0xff8000004d867808 */ /* 0x000fc40001000000 */
[----:B------:R-:W-:Y:S02]  /*21a0*/  P2R R15, PR, RZ, 0x4 ;  /* 0x00000004ff0f7803 */ /* 0x000fe40000000000 */
[C---:B------:R-:W-:Y:S02]  /*21b0*/  ISETP.GT.AND P3, PT, R5.reuse, 0x70, PT ;  /* 0x000000700500780c */ /* 0x040fe40003f64270 */
[C---:B------:R-:W-:Y:S02]  /*21c0*/  ISETP.GT.AND P4, PT, R5.reuse, 0x71, PT ;  /* 0x000000710500780c */ /* 0x040fe40003f84270 */
[C---:B------:R-:W-:Y:S02]  /*21d0*/  ISETP.GT.AND P5, PT, R5.reuse, 0x78, PT ;  /* 0x000000780500780c */ /* 0x040fe40003fa4270 */
[C---:B------:R-:W-:Y:S02]  /*21e0*/  ISETP.GT.AND P6, PT, R5.reuse, 0x79, PT ;  /* 0x000000790500780c */ /* 0x040fe40003fc4270 */
[----:B------:R-:W-:-:S02]  /*21f0*/  ISETP.GT.AND P2, PT, R5, 0x58, PT ;  /* 0x000000580500780c */ /* 0x000fc40003f44270 */
[C---:B------:R-:W-:Y:S02]  /*2200*/  ISETP.GT.AND P1, PT, R5.reuse, 0x59, PT ;  /* 0x000000590500780c */ /* 0x040fe40003f24270 */
[----:B------:R-:W-:Y:S02]  /*2210*/  ISETP.GT.AND P0, PT, R5, 0x60, PT ;  /* 0x000000600500780c */ /* 0x000fe40003f04270 */
[----:B------:R-:W-:Y:S02]  /*2220*/  FMNMX.FTZ R3, R130, R3, !PT ;  /* 0x0000000382037209 */ /* 0x000fe40007810000 */
[----:B------:R-:W-:Y:S02]  /*2230*/  FMNMX.FTZ R5, R26, R27, !PT ;  /* 0x0000001b1a057209 */ /* 0x000fe40007810000 */
[----:B------:R-:W-:Y:S02]  /*2240*/  FSEL R80, R80, -INF , P3 ;  /* 0xff80000050507808 */ /* 0x000fe40001800000 */
[----:B------:R-:W-:-:S02]  /*2250*/  FMNMX.FTZ R3, R134, R3, !PT ;  /* 0x0000000386037209 */ /* 0x000fc40007810000 */
[----:B------:R-:W-:Y:S02]  /*2260*/  FMNMX.FTZ R5, R30, R5, !PT ;  /* 0x000000051e057209 */ /* 0x000fe40007810000 */
[----:B------:R-:W-:Y:S02]  /*2270*/  FSEL R132, R81, -INF , P4 ;  /* 0xff80000051847808 */ /* 0x000fe40002000000 */
        /* <DEDUP_REMOVED lines=8> */
[----:B------:R-:W-:Y:S01]  /*2300*/  FMNMX.FTZ R9, R76, R3, !PT ;  /* 0x000000034c097209 */ /* 0x000fe20007810000 */
[----:B------:R-:W-:Y:S01]  /*2310*/  IMAD.U32 R3, RZ, RZ, UR6 ;  /* 0x00000006ff037e24 */ /* 0x000fe2000f8e00ff */
[----:B------:R-:W-:-:S02]  /*2320*/  FMNMX.FTZ R5, R38, R5, !PT ;  /* 0x0000000526057209 */ /* 0x000fc40007810000 */
[----:B------:R-:W-:Y:S01]  /*2330*/  FSEL R70, R70, -INF , P2 ;  /* 0xff80000046467808 */ /* 0x000fe20001000000 */
[----:B------:R-:W0:Y:S01]  /*2340*/  SHFL.BFLY PT, R0, R9, 0x2, 0x1f ;  /* 0x0c401f0009007f89 */ /* 0x000e2200000e0000 */
[----:B------:R-:W-:Y:S02]  /*2350*/  FMNMX.FTZ R5, R14, R5, !PT ;  /* 0x000000050e057209 */ /* 0x000fe40007810000 */
[----:B------:R-:W-:Y:S02]  /*2360*/  P2R R13, PR, RZ, 0x8 ;  /* 0x00000008ff0d7803 */ /* 0x000fe40000000000 */
[----:B------:R-:W-:Y:S02]  /*2370*/  FMNMX.FTZ R5, R42, R5, !PT ;  /* 0x000000052a057209 */ /* 0x000fe40007810000 */
[----:B------:R-:W-:Y:S02]  /*2380*/  FSEL R60, R71, -INF , P1 ;  /* 0xff800000473c7808 */ /* 0x000fe40000800000 */
[----:B------:R-:W-:-:S02]  /*2390*/  FMNMX.FTZ R5, R20, R5, !PT ;  /* 0x0000000514057209 */ /* 0x000fc40007810000 */
[----:B------:R-:W-:Y:S02]  /*23a0*/  FSEL R74, R74, -INF , P0 ;  /* 0xff8000004a4a7808 */ /* 0x000fe40000000000 */
[----:B------:R-:W-:Y:S02]  /*23b0*/  FMNMX.FTZ R5, R46, R5, !PT ;  /* 0x000000052e057209 */ /* 0x000fe40007810000 */
[----:B------:R-:W-:Y:S02]  /*23c0*/  ISETP.NE.AND P0, PT, R29, RZ, PT ;  /* 0x000000ff1d00720c */ /* 0x000fe40003f05270 */
[----:B------:R-:W-:Y:S02]  /*23d0*/  FMNMX.FTZ R5, R36, R5, !PT ;  /* 0x0000000524057209 */ /* 0x000fe40007810000 */
[----:B------:R-:W-:Y:S02]  /*23e0*/  ISETP.NE.AND P1, PT, R21, RZ, PT ;  /* 0x000000ff1500720c */ /* 0x000fe40003f25270 */
[----:B------:R-:W-:-:S02]  /*23f0*/  FMNMX.FTZ R5, R50, R5, !PT ;  /* 0x0000000532057209 */ /* 0x000fc40007810000 */
[----:B------:R-:W-:Y:S02]  /*2400*/  FSEL R64, R75, -INF , P0 ;  /* 0xff8000004b407808 */ /* 0x000fe40000000000 */
[----:B------:R-:W-:Y:S02]  /*2410*/  FMNMX.FTZ R5, R40, R5, !PT ;  /* 0x0000000528057209 */ /* 0x000fe40007810000 */
[----:B0-----:R-:W-:Y:S02]  /*2420*/  FMNMX.FTZ R11, R9, R0, !PT ;  /* 0x00000000090b7209 */ /* 0x001fe40007810000 */
[----:B------:R-:W-:Y:S02]  /*2430*/  FMNMX.FTZ R5, R54, R5, !PT ;  /* 0x0000000536057209 */ /* 0x000fe40007810000 */
[----:B------:R-:W-:Y:S01]  /*2440*/  ISETP.NE.AND P2, PT, R15, RZ, PT ;  /* 0x000000ff0f00720c */ /* 0x000fe20003f45270 */
[----:B------:R-:W0:Y:S01]  /*2450*/  SHFL.BFLY PT, R0, R11, 0x1, 0x1f ;  /* 0x0c201f000b007f89 */ /* 0x000e2200000e0000 */
[----:B------:R-:W-:-:S02]  /*2460*/  FMNMX.FTZ R5, R44, R5, !PT ;  /* 0x000000052c057209 */ /* 0x000fc40007810000 */
[----:B------:R-:W-:Y:S02]  /*2470*/  ISETP.NE.AND P0, PT, R7, RZ, PT ;  /* 0x000000ff0700720c */ /* 0x000fe40003f05270 */
[----:B------:R-:W-:Y:S02]  /*2480*/  FMNMX.FTZ R5, R58, R5, !PT ;  /* 0x000000053a057209 */ /* 0x000fe40007810000 */
[----:B------:R-:W-:Y:S02]  /*2490*/  R2UR UR6, R4 ;  /* 0x00000000040672ca */ /* 0x000fe400000e0000 */
[----:B------:R-:W-:-:S04]  /*24a0*/  FMNMX.FTZ R5, R48, R5, !PT ;  /* 0x0000000530057209 */ /* 0x000fc80007810000 */
[----:B------:R-:W-:-:S04]  /*24b0*/  FMNMX.FTZ R5, R62, R5, !PT ;  /* 0x000000053e057209 */ /* 0x000fc80007810000 */
[----:B------:R-:W-:-:S03]  /*24c0*/  FMNMX.FTZ R5, R52, R5, !PT ;  /* 0x0000000534057209 */ /* 0x000fc60007810000 */
[----:B------:R-:W-:Y:S01]  /*24d0*/  UIADD3 UR6, UR6, 0x2d840, URZ ;  /* 0x0002d84006067890 */ /* 0x000fe2000fffe03f */
[----:B------:R-:W-:Y:S02]  /*24e0*/  FMNMX.FTZ R5, R66, R5, !PT ;  /* 0x0000000542057209 */ /* 0x000fe40007810000 */
[----:B0-----:R-:W-:Y:S01]  /*24f0*/  FMNMX.FTZ R0, R11, R0, !PT ;  /* 0x000000000b007209 */ /* 0x001fe20007810000 */
[----:B------:R-:W-:Y:S01]  /*2500*/  UPRMT UR6, UR41, 0x654, UR6 ;  /* 0x0000065429067896 */ /* 0x000fe20008000006 */
[----:B------:R-:W-:Y:S02]  /*2510*/  FMNMX.FTZ R5, R56, R5, !PT ;  /* 0x0000000538057209 */ /* 0x000fe40007810000 */
[C---:B------:R-:W-:Y:S01]  /*2520*/  FSETP.NEU.FTZ.AND P3, PT, R0.reuse, -INF , PT ;  /* 0xff8000000000780b */ /* 0x040fe20003f7d000 */
[----:B------:R-:W-:Y:S01]  /*2530*/  FMUL.FTZ R25, R0, R3 ;  /* 0x0000000300197220 */ /* 0x000fe20000410000 */
[----:B------:R-:W-:-:S04]  /*2540*/  FMNMX.FTZ R5, R70, R5, !PT ;  /* 0x0000000546057209 */ /* 0x000fc80007810000 */
[----:B------:R-:W-:Y:S01]  /*2550*/  FSEL R25, R25, RZ, P3 ;  /* 0x000000ff19197208 */ /* 0x000fe20001800000 */
[----:B------:R-:W-:Y:S01]  /*2560*/  SYNCS.ARRIVE.TRANS64.RED.A1T0 RZ, [UR6], RZ ;  /* 0x000000ffffff79a7 */ /* 0x000fe20008100406 */
[----:B------:R-:W-:Y:S02]  /*2570*/  FMNMX.FTZ R5, R60, R5, !PT ;  /* 0x000000053c057209 */ /* 0x000fe40007810000 */
[----:B------:R-:W-:Y:S01]  /*2580*/  ISETP.NE.AND P3, PT, R13, RZ, PT ;  /* 0x000000ff0d00720c */ /* 0x000fe20003f65270 */
[--C-:B------:R-:W-:Y:S01]  /*2590*/  FFMA.FTZ R68, R10, R3, -R25.reuse ;  /* 0x000000030a447223 */ /* 0x100fe20000010819 */
[----:B------:R-:W-:Y:S01]  /*25a0*/  FMNMX.FTZ R5, R74, R5, !PT ;  /* 0x000000054a057209 */ /* 0x000fe20007810000 */
[-CC-:B------:R-:W-:Y:S01]  /*25b0*/  FFMA.FTZ R10, R28, R3.reuse, -R25.reuse ;  /* 0x000000031c0a7223 */ /* 0x180fe20000010819 */
[-CC-:B------:R-:W-:Y:S01]  /*25c0*/  FFMA.FTZ R28, R94, R3.reuse, -R25.reuse ;  /* 0x000000035e1c7223 */ /* 0x180fe20000010819 */
[----:B------:R-:W-:Y:S01]  /*25d0*/  FSEL R94, R78, -INF , P1 ;  /* 0xff8000004e5e7808 */ /* 0x000fe20000800000 */
[--C-:B------:R-:W-:Y:S01]  /*25e0*/  FFMA.FTZ R21, R96, R3, -R25.reuse ;  /* 0x0000000360157223 */ /* 0x100fe20000010819 */
[----:B------:R-:W-:Y:S01]  /*25f0*/  FMNMX.FTZ R5, R64, R5, !PT ;  /* 0x0000000540057209 */ /* 0x000fe20007810000 */
        /* <DEDUP_REMOVED lines=21> */
[-CC-:B------:R-:W-:Y:S01]  /*2750*/  FFMA.FTZ R37, R104, R3.reuse, -R25.reuse ;  /* 0x0000000368257223 */ /* 0x180fe20000010819 */
[--C-:B------:R-:W-:Y:S01]  /*2760*/  FFMA.FTZ R41, R72, R3, -R25.reuse ;  /* 0x0000000348297223 */ /* 0x100fe20000010819 */
[----:B------:R-:W-:Y:S01]  /*2770*/  FMNMX.FTZ R5, R106, R5, !PT ;  /* 0x000000056a057209 */ /* 0x000fe20007810000 */
[-CC-:B------:R-:W-:Y:S01]  /*2780*/  FFMA.FTZ R47, R80, R3.reuse, -R25.reuse ;  /* 0x00000003502f7223 */ /* 0x180fe20000010819 */
[-CC-:B------:R-:W-:Y:S01]  /*2790*/  FFMA.FTZ R92, R112, R3.reuse, -R25.reuse ;  /* 0x00000003705c7223 */ /* 0x180fe20000010819 */
[-CC-:B------:R-:W-:Y:S01]  /*27a0*/  FFMA.FTZ R31, R120, R3.reuse, -R25.reuse ;  /* 0x00000003781f7223 */ /* 0x180fe20000010819 */
[-CC-:B------:R-:W-:Y:S01]  /*27b0*/  FFMA.FTZ R78, R118, R3.reuse, -R25.reuse ;  /* 0x00000003764e7223 */ /* 0x180fe20000010819 */
[----:B------:R-:W0:Y:S01]  /*27c0*/  SHFL.BFLY PT, R8, R5, 0x2, 0x1f ;  /* 0x0c401f0005087f89 */ /* 0x000e2200000e0000 */
[-CC-:B------:R-:W-:Y:S01]  /*27d0*/  FFMA.FTZ R102, R114, R3.reuse, -R25.reuse ;  /* 0x0000000372667223 */ /* 0x180fe20000010819 */
        /* <DEDUP_REMOVED lines=9> */
[----:B------:R-:W-:Y:S01]  /*2870*/  FFMA.FTZ R76, R76, R3, -R25 ;  /* 0x000000034c4c7223 */ /* 0x000fe20000010819 */
[----:B------:R-:W-:Y:S01]  /*2880*/  MUFU.EX2 R9, R9 ;  /* 0x0000000900097308 */ /* 0x000fe20000000800 */
[--C-:B------:R-:W-:Y:S01]  /*2890*/  IMAD.MOV.U32 R134, RZ, RZ, R135.reuse ;  /* 0x000000ffff867224 */ /* 0x100fe200078e0087 */
[-C--:B------:R-:W-:Y:S01]  /*28a0*/  MOV R128, R135.reuse ;  /* 0x0000008700807202 */ /* 0x080fe20000000f00 */
[--C-:B------:R-:W-:Y:S01]  /*28b0*/  IMAD.MOV.U32 R132, RZ, RZ, R135.reuse ;  /* 0x000000ffff847224 */ /* 0x100fe200078e0087 */
[----:B------:R-:W-:Y:S01]  /*28c0*/  MOV R118, R135 ;  /* 0x0000008700767202 */ /* 0x000fe20000000f00 */
[----:B------:R-:W-:-:S02]  /*28d0*/  IMAD.MOV.U32 R130, RZ, RZ, R135 ;  /* 0x000000ffff827224 */ /* 0x000fc400078e0087 */
[--C-:B------:R-:W-:Y:S01]  /*28e0*/  IMAD.MOV.U32 R126, RZ, RZ, R135.reuse ;  /* 0x000000ffff7e7224 */ /* 0x100fe200078e0087 */
[----:B------:R-:W1:Y:S01]  /*28f0*/  MUFU.EX2 R68, R68 ;  /* 0x0000004400447308 */ /* 0x000e620000000800 */
[--C-:B------:R-:W-:Y:S02]  /*2900*/  IMAD.MOV.U32 R124, RZ, RZ, R135.reuse ;  /* 0x000000ffff7c7224 */ /* 0x100fe400078e0087 */
[--C-:B------:R-:W-:Y:S01]  /*2910*/  IMAD.MOV.U32 R122, RZ, RZ, R135.reuse ;  /* 0x000000ffff7a7224 */ /* 0x100fe200078e0087 */
[----:B0-----:R-:W-:Y:S01]  /*2920*/  FMNMX.FTZ R8, R5, R8, !PT ;  /* 0x0000000805087209 */ /* 0x001fe20007810000 */
[--C-:B------:R-:W-:Y:S02]  /*2930*/  IMAD.MOV.U32 R120, RZ, RZ, R135.reuse ;  /* 0x000000ffff787224 */ /* 0x100fe400078e0087 */
[--C-:B------:R-:W-:Y:S01]  /*2940*/  IMAD.MOV.U32 R116, RZ, RZ, R135.reuse ;  /* 0x000000ffff747224 */ /* 0x100fe200078e0087 */
[----:B------:R-:W0:Y:S01]  /*2950*/  MUFU.EX2 R10, R10 ;  /* 0x0000000a000a7308 */ /* 0x000e220000000800 */
[----:B------:R-:W2:Y:S01]  /*2960*/  SHFL.BFLY PT, R5, R8, 0x1, 0x1f ;  /* 0x0c201f0008057f89 */ /* 0x000ea200000e0000 */
[----:B------:R-:W-:-:S02]  /*2970*/  IMAD.MOV.U32 R114, RZ, RZ, R135 ;  /* 0x000000ffff727224 */ /* 0x000fc400078e0087 */
[----:B------:R-:W-:-:S04]  /*2980*/  IMAD.MOV.U32 R112, RZ, RZ, R135 ;  /* 0x000000ffff707224 */ /* 0x000fc800078e0087 */
[----:B------:R-:W3:Y:S01]  /*2990*/  MUFU.EX2 R11, R11 ;  /* 0x0000000b000b7308 */ /* 0x000ee20000000800 */
[----:B-1----:R-:W-:-:S07]  /*29a0*/  FADD.FTZ R65, R9, R68 ;  /* 0x0000004409417221 */ /* 0x002fce0000010000 */
[----:B------:R-:W1:Y:S08]  /*29b0*/  MUFU.EX2 R13, R13 ;  /* 0x0000000d000d7308 */ /* 0x000e700000000800 */
[----:B------:R-:W4:Y:S01]  /*29c0*/  MUFU.EX2 R24, R24 ;  /* 0x0000001800187308 */ /* 0x000f220000000800 */
[----:B--2---:R-:W-:-:S04]  /*29d0*/  FMNMX.FTZ R5, R8, R5, !PT ;  /* 0x0000000508057209 */ /* 0x004fc80007810000 */
[C---:B------:R-:W-:Y:S01]  /*29e0*/  FSETP.NEU.FTZ.AND P1, PT, R5.reuse, -INF , PT ;  /* 0xff8000000500780b */ /* 0x040fe20003f3d000 */
[----:B------:R-:W-:Y:S02]  /*29f0*/  FMUL.FTZ R8, R5, R3 ;  /* 0x0000000305087220 */ /* 0x000fe40000410000 */
[----:B------:R-:W2:Y:S03]  /*2a00*/  MUFU.EX2 R15, R15 ;  /* 0x0000000f000f7308 */ /* 0x000ea60000000800 */
[----:B------:R-:W-:Y:S02]  /*2a10*/  FSEL R25, R8, RZ, P1 ;  /* 0x000000ff08197208 */ /* 0x000fe40000800000 */
[----:B------:R-:W-:Y:S02]  /*2a20*/  ISETP.GE.AND P1, PT, R88, 0x81, PT ;  /* 0x000000815800780c */ /* 0x000fe40003f26270 */
[----:B------:R-:W-:Y:S01]  /*2a30*/  MOV R88, R135 ;  /* 0x0000008700587202 */ /* 0x000fe20000000f00 */
[-CC-:B------:R-:W-:Y:S01]  /*2a40*/  FFMA.FTZ R26, R26, R3.reuse, -R25.reuse ;  /* 0x000000031a1a7223 */ /* 0x180fe20000010819 */
[-CC-:B------:R-:W-:Y:S01]  /*2a50*/  FFMA.FTZ R8, R27, R3.reuse, -R25.reuse ;  /* 0x000000031b087223 */ /* 0x180fe20000010819 */
[-CC-:B------:R-:W-:Y:S01]  /*2a60*/  FFMA.FTZ R51, R30, R3.reuse, -R25.reuse ;  /* 0x000000031e337223 */ /* 0x180fe20000010819 */
[-CC-:B------:R-:W-:Y:S01]  /*2a70*/  FFMA.FTZ R53, R6, R3.reuse, -R25.reuse ;  /* 0x0000000306357223 */ /* 0x180fe20000010819 */
[-CC-:B------:R-:W-:Y:S01]  /*2a80*/  FFMA.FTZ R6, R34, R3.reuse, -R25.reuse ;  /* 0x0000000322067223 */ /* 0x180fe20000010819 */
[----:B------:R-:W-:Y:S01]  /*2a90*/  MUFU.EX2 R61, R8 ;  /* 0x00000008003d7308 */ /* 0x000fe20000000800 */
[-CC-:B------:R-:W-:Y:S01]  /*2aa0*/  FFMA.FTZ R27, R12, R3.reuse, -R25.reuse ;  /* 0x000000030c1b7223 */ /* 0x180fe20000010819 */
[-CC-:B------:R-:W-:Y:S01]  /*2ab0*/  FFMA.FTZ R30, R38, R3.reuse, -R25.reuse ;  /* 0x00000003261e7223 */ /* 0x180fe20000010819 */
[-C--:B------:R-:W-:Y:S01]  /*2ac0*/  FFMA.FTZ R49, R14, R3.reuse, -R25 ;  /* 0x000000030e317223 */ /* 0x080fe20000010819 */
[----:B0-----:R-:W-:Y:S01]  /*2ad0*/  FADD.FTZ R14, R10, R65 ;  /* 0x000000410a0e7221 */ /* 0x001fe20000010000 */
[C---:B---3--:R-:W-:Y:S01]  /*2ae0*/  F2FP.BF16.F32.PACK_AB R10, R11.reuse, R10 ;  /* 0x0000000a0b0a723e */ /* 0x048fe200000010ff */
[-CC-:B------:R-:W-:Y:S01]  /*2af0*/  FFMA.FTZ R34, R42, R3.reuse, -R25.reuse ;  /* 0x000000032a227223 */ /* 0x180fe20000010819 */
[-CC-:B------:R-:W-:Y:S01]  /*2b00*/  FFMA.FTZ R38, R46, R3.reuse, -R25.reuse ;  /* 0x000000032e267223 */ /* 0x180fe20000010819 */
[----:B------:R-:W0:Y:S01]  /*2b10*/  MUFU.EX2 R26, R26 ;  /* 0x0000001a001a7308 */ /* 0x000e220000000800 */
[----:B------:R-:W-:Y:S01]  /*2b20*/  FADD.FTZ R14, R11, R14 ;  /* 0x0000000e0b0e7221 */ /* 0x000fe20000010000 */
[-CC-:B------:R-:W-:Y:S01]  /*2b30*/  FFMA.FTZ R57, R36, R3.reuse, -R25.reuse ;  /* 0x0000000324397223 */ /* 0x180fe20000010819 */
[-CC-:B------:R-:W-:Y:S01]  /*2b40*/  FFMA.FTZ R36, R54, R3.reuse, -R25.reuse ;  /* 0x0000000336247223 */ /* 0x180fe20000010819 */
[-CC-:B------:R-:W-:Y:S01]  /*2b50*/  FFMA.FTZ R55, R44, R3.reuse, -R25.reuse ;  /* 0x000000032c377223 */ /* 0x180fe20000010819 */
[----:B-1----:R-:W-:Y:S01]  /*2b60*/  FADD.FTZ R67, R13, R14 ;  /* 0x0000000e0d437221 */ /* 0x002fe20000010000 */
[-CC-:B------:R-:W-:Y:S01]  /*2b70*/  FFMA.FTZ R59, R48, R3.reuse, -R25.reuse ;  /* 0x00000003303b7223 */ /* 0x180fe20000010819 */
[-C--:B------:R-:W-:Y:S01]  /*2b80*/  FFMA.FTZ R4, R62, R3.reuse, -R25 ;  /* 0x000000033e047223 */ /* 0x080fe20000010819 */
[----:B------:R1:W3:Y:S01]  /*2b90*/  MUFU.EX2 R63, R51 ;  /* 0x00000033003f7308 */ /* 0x0002e20000000800 */
[----:B----4-:R-:W-:Y:S01]  /*2ba0*/  FADD.FTZ R14, R24, R67 ;  /* 0x00000043180e7221 */ /* 0x010fe20000010000 */
[-CC-:B------:R-:W-:Y:S01]  /*2bb0*/  FFMA.FTZ R52, R52, R3.reuse, -R25.reuse ;  /* 0x0000000334347223 */ /* 0x180fe20000010819 */
[-CC-:B------:R-:W-:Y:S01]  /*2bc0*/  FFMA.FTZ R42, R66, R3.reuse, -R25.reuse ;  /* 0x00000003422a7223 */ /* 0x180fe20000010819 */
[-CC-:B------:R-:W-:Y:S01]  /*2bd0*/  FFMA.FTZ R44, R70, R3.reuse, -R25.reuse ;  /* 0x00000003462c7223 */ /* 0x180fe20000010819 */
[----:B--2---:R-:W-:Y:S01]  /*2be0*/  FADD.FTZ R69, R15, R14 ;  /* 0x0000000e0f457221 */ /* 0x004fe20000010000 */
[-CC-:B------:R-:W-:Y:S01]  /*2bf0*/  FFMA.FTZ R74, R74, R3.reuse, -R25.reuse ;  /* 0x000000034a4a7223 */ /* 0x180fe20000010819 */
[-C--:B------:R-:W-:Y:S01]  /*2c00*/  FFMA.FTZ R64, R64, R3.reuse, -R25 ;  /* 0x0000000340407223 */ /* 0x080fe20000010819 */
[----:B------:R2:W4:Y:S01]  /*2c10*/  MUFU.EX2 R84, R53 ;  /* 0x0000003500547308 */ /* 0x0005220000000800 */
[----:B0-----:R-:W-:Y:S01]  /*2c20*/  FADD.FTZ R12, R26, R61 ;  /* 0x0000003d1a0c7221 */ /* 0x001fe20000010000 */
[-CC-:B-1----:R-:W-:Y:S01]  /*2c30*/  FFMA.FTZ R51, R20, R3.reuse, -R25.reuse ;  /* 0x0000000314337223 */ /* 0x182fe20000010819 */
[-CC-:B------:R-:W-:Y:S01]  /*2c40*/  FFMA.FTZ R20, R50, R3.reuse, -R25.reuse ;  /* 0x0000000332147223 */ /* 0x180fe20000010819 */
[-CC-:B------:R-:W-:Y:S01]  /*2c50*/  FFMA.FTZ R94, R94, R3.reuse, -R25.reuse ;  /* 0x000000035e5e7223 */ /* 0x180fe20000010819 */
[-CC-:B------:R-:W-:Y:S01]  /*2c60*/  FFMA.FTZ R96, R96, R3.reuse, -R25.reuse ;  /* 0x0000000360607223 */ /* 0x180fe20000010819 */
[-CC-:B------:R-:W-:Y:S01]  /*2c70*/  FFMA.FTZ R98, R98, R3.reuse, -R25.reuse ;  /* 0x0000000362627223 */ /* 0x180fe20000010819 */
[-CC-:B------:R-:W-:Y:S01]  /*2c80*/  FFMA.FTZ R100, R100, R3.reuse, -R25.reuse ;  /* 0x0000000364647223 */ /* 0x180fe20000010819 */
[----:B------:R-:W0:Y:S01]  /*2c90*/  MUFU.EX2 R6, R6 ;  /* 0x0000000600067308 */ /* 0x000e220000000800 */
[----:B---3--:R-:W-:Y:S01]  /*2ca0*/  FADD.FTZ R11, R63, R12 ;  /* 0x0000000c3f0b7221 */ /* 0x008fe20000010000 */
[-CC-:B--2---:R-:W-:Y:S01]  /*2cb0*/  FFMA.FTZ R53, R40, R3.reuse, -R25.reuse ;  /* 0x0000000328357223 */ /* 0x184fe20000010819 */
[-CC-:B------:R-:W-:Y:S01]  /*2cc0*/  FFMA.FTZ R40, R58, R3.reuse, -R25.reuse ;  /* 0x000000033a287223 */ /* 0x180fe20000010819 */
[-CC-:B------:R-:W-:Y:S01]  /*2cd0*/  FFMA.FTZ R108, R108, R3.reuse, -R25.reuse ;  /* 0x000000036c6c7223 */ /* 0x180fe20000010819 */
[----:B------:R-:W-:Y:S01]  /*2ce0*/  FFMA.FTZ R106, R106, R3, -R25 ;  /* 0x000000036a6a7223 */ /* 0x000fe20000010819 */
[----:B------:R-:W-:-:S02]  /*2cf0*/  F2FP.BF16.F32.PACK_AB R8, R68, R9 ;  /* 0x000000094408723e */ /* 0x000fc400000010ff */
[----:B------:R-:W1:Y:S01]  /*2d00*/  MUFU.EX2 R27, R27 ;  /* 0x0000001b001b7308 */ /* 0x000e620000000800 */
[C---:B----4-:R-:W-:Y:S01]  /*2d10*/  FADD.FTZ R65, R84.reuse, R11 ;  /* 0x0000000b54417221 */ /* 0x050fe20000010000 */
[----:B------:R-:W-:Y:S01]  /*2d20*/  F2FP.BF16.F32.PACK_AB R11, R84, R63 ;  /* 0x0000003f540b723e */ /* 0x000fe200000010ff */
[----:B------:R-:W-:Y:S01]  /*2d30*/  FFMA.FTZ R63, R56, R3, -R25 ;  /* 0x00000003383f7223 */ /* 0x000fe20000010819 */
[----:B------:R-:W-:-:S04]  /*2d40*/  F2FP.BF16.F32.PACK_AB R9, R61, R26 ;  /* 0x0000001a3d09723e */ /* 0x000fc800000010ff */
[----:B------:R-:W2:Y:S01]  /*2d50*/  MUFU.EX2 R28, R28 ;  /* 0x0000001c001c7308 */ /* 0x000ea20000000800 */
[----:B0-----:R-:W-:Y:S01]  /*2d60*/  FADD.FTZ R12, R6, R65 ;  /* 0x00000041060c7221 */ /* 0x001fe20000010000 */
[----:B------:R-:W-:Y:S01]  /*2d70*/  FFMA.FTZ R65, R60, R3, -R25 ;  /* 0x000000033c417223 */ /* 0x000fe20000010819 */
[----:B------:R0:W-:Y:S05]  /*2d80*/  STSM.16.M88.4 [R16+0x21800], R8 ;  /* 0x0218000810007844 */ /* 0x0001ea0000000200 */
[----:B------:R-:W3:Y:S01]  /*2d90*/  MUFU.EX2 R30, R30 ;  /* 0x0000001e001e7308 */ /* 0x000ee20000000800 */
[----:B-1----:R-:W-:-:S07]  /*2da0*/  FADD.FTZ R67, R27, R12 ;  /* 0x0000000c1b437221 */ /* 0x002fce0000010000 */
[----:B------:R-:W1:Y:S01]  /*2db0*/  MUFU.EX2 R21, R21 ;  /* 0x0000001500157308 */ /* 0x000e620000000800 */
[----:B--2---:R-:W-:-:S07]  /*2dc0*/  FADD.FTZ R14, R28, R69 ;  /* 0x000000451c0e7221 */ /* 0x004fce0000010000 */
[----:B------:R-:W2:Y:S01]  /*2dd0*/  MUFU.EX2 R49, R49 ;  /* 0x0000003100317308 */ /* 0x000ea20000000800 */
[----:B---3--:R-:W-:-:S07]  /*2de0*/  FADD.FTZ R12, R30, R67 ;  /* 0x000000431e0c7221 */ /* 0x008fce0000010000 */
        /* <DEDUP_REMOVED lines=19> */
[----:B-1----:R-:W-:Y:S01]  /*2f20*/  FADD.FTZ R25, R57, R12 ;  /* 0x0000000c39197221 */ /* 0x002fe20000010000 */
[----:B------:R-:W-:Y:S02]  /*2f30*/  F2FP.BF16.F32.PACK_AB R12, R24, R13 ;  /* 0x0000000d180c723e */ /* 0x000fe400000010ff */
[----:B------:R-:W-:-:S04]  /*2f40*/  F2FP.BF16.F32.PACK_AB R24, R32, R21 ;  /* 0x000000152018723e */ /* 0x000fc800000010ff */
        /* <DEDUP_REMOVED lines=9> */
[----:B--2---:R-:W-:Y:S01]  /*2fe0*/  FADD.FTZ R13, R53, R26 ;  /* 0x0000001a350d7221 */ /* 0x004fe20000010000 */
[----:B------:R-:W-:Y:S01]  /*2ff0*/  F2FP.BF16.F32.PACK_AB R26, R90, R29 ;  /* 0x0000001d5a1a723e */ /* 0x000fe200000010ff */
[----:B------:R-:W-:-:S05]  /*3000*/  IMAD.MOV.U32 R90, RZ, RZ, R135 ;  /* 0x000000ffff5a7224 */ /* 0x000fca00078e0087 */
[----:B------:R-:W2:Y:S01]  /*3010*/  MUFU.EX2 R33, R33 ;  /* 0x0000002100217308 */ /* 0x000ea20000000800 */
[C---:B---3--:R-:W-:Y:S01]  /*3020*/  FADD.FTZ R28, R78.reuse, R25 ;  /* 0x000000194e1c7221 */ /* 0x048fe20000010000 */
[----:B------:R-:W-:Y:S02]  /*3030*/  F2FP.BF16.F32.PACK_AB R25, R51, R34 ;  /* 0x000000223319723e */ /* 0x000fe400000010ff */
[----:B0-----:R-:W-:-:S04]  /*3040*/  F2FP.BF16.F32.PACK_AB R10, R78, R31 ;  /* 0x0000001f4e0a723e */ /* 0x001fc800000010ff */
[----:B------:R-:W0:Y:S01]  /*3050*/  MUFU.EX2 R55, R55 ;  /* 0x0000003700377308 */ /* 0x000e220000000800 */
[----:B-1----:R-:W-:Y:S01]  /*3060*/  FADD.FTZ R8, R36, R13 ;  /* 0x0000000d24087221 */ /* 0x002fe20000010000 */
[----:B------:R-:W-:Y:S02]  /*3070*/  F2FP.BF16.F32.PACK_AB R13, R27, R6 ;  /* 0x000000061b0d723e */ /* 0x000fe400000010ff */
[----:B------:R-:W-:-:S03]  /*3080*/  F2FP.BF16.F32.PACK_AB R27, R57, R38 ;  /* 0x00000026391b723e */ /* 0x000fc600000010ff */
[----:B------:R1:W-:Y:S01]  /*3090*/  STSM.16.M88.4 [R22], R12 ;  /* 0x0000000c16007844 */ /* 0x0003e20000000200 */
[----:B------:R-:W3:Y:S01]  /*30a0*/  MUFU.EX2 R82, R82 ;  /* 0x0000005200527308 */ /* 0x000ee20000000800 */
[----:B--2---:R-:W-:Y:S02]  /*30b0*/  FADD.FTZ R11, R33, R28 ;  /* 0x0000001c210b7221 */ /* 0x004fe40000010000 */
[----:B------:R2:W-:Y:S05]  /*30c0*/  STSM.16.M88.4 [R18], R24 ;  /* 0x0000001812007844 */ /* 0x0005ea0000000200 */
[----:B------:R-:W4:Y:S01]  /*30d0*/  MUFU.EX2 R40, R40 ;  /* 0x0000002800287308 */ /* 0x000f220000000800 */
[----:B0-----:R-:W-:-:S07]  /*30e0*/  FADD.FTZ R9, R55, R8 ;  /* 0x0000000837097221 */ /* 0x001fce0000010000 */
[----:B------:R-:W0:Y:S01]  /*30f0*/  MUFU.EX2 R37, R37 ;  /* 0x0000002500257308 */ /* 0x000e220000000800 */
[C---:B---3--:R-:W-:Y:S01]  /*3100*/  FADD.FTZ R8, R82.reuse, R11 ;  /* 0x0000000b52087221 */ /* 0x048fe20000010000 */
[----:B-1----:R-:W-:-:S06]  /*3110*/  F2FP.BF16.F32.PACK_AB R12, R82, R33 ;  /* 0x00000021520c723e */ /* 0x002fcc00000010ff */
[----:B------:R-:W1:Y:S01]  /*3120*/  MUFU.EX2 R59, R59 ;  /* 0x0000003b003b7308 */ /* 0x000e620000000800 */
[----:B----4-:R-:W-:-:S07]  /*3130*/  FADD.FTZ R6, R40, R9 ;  /* 0x0000000928067221 */ /* 0x010fce0000010000 */
[----:B------:R-:W3:Y:S01]  /*3140*/  MUFU.EX2 R102, R102 ;  /* 0x0000006600667308 */ /* 0x000ee20000000800 */
[----:B0-----:R-:W-:-:S07]  /*3150*/  FADD.FTZ R11, R37, R8 ;  /* 0x00000008250b7221 */ /* 0x001fce0000010000 */
[----:B------:R-:W0:Y:S01]  /*3160*/  MUFU.EX2 R4, R4 ;  /* 0x0000000400047308 */ /* 0x000e220000000800 */
[----:B-1----:R-:W-:-:S07]  /*3170*/  FADD.FTZ R9, R59, R6 ;  /* 0x000000063b097221 */ /* 0x002fce0000010000 */
[----:B------:R-:W1:Y:S01]  /*3180*/  MUFU.EX2 R35, R35 ;  /* 0x0000002300237308 */ /* 0x000e620000000800 */
[C---:B---3--:R-:W-:Y:S01]  /*3190*/  FADD.FTZ R8, R102.reuse, R11 ;  /* 0x0000000b66087221 */ /* 0x048fe20000010000 */
[----:B------:R-:W-:Y:S02]  /*31a0*/  F2FP.BF16.F32.PACK_AB R11, R55, R36 ;  /* 0x00000024370b723e */ /* 0x000fe400000010ff */
[----:B------:R-:W-:Y:S01]  /*31b0*/  F2FP.BF16.F32.PACK_AB R14, R102, R37 ;  /* 0x00000025660e723e */ /* 0x000fe200000010ff */
[----:B------:R-:W-:-:S03]  /*31c0*/  IMAD.MOV.U32 R102, RZ, RZ, R135 ;  /* 0x000000ffff667224 */ /* 0x000fc600078e0087 */
[----:B------:R-:W3:Y:S01]  /*31d0*/  MUFU.EX2 R61, R52 ;  /* 0x00000034003d7308 */ /* 0x000ee20000000800 */
[----:B0-----:R-:W-:-:S07]  /*31e0*/  FADD.FTZ R6, R4, R9 ;  /* 0x0000000904067221 */ /* 0x001fce0000010000 */
[----:B------:R-:W0:Y:S01]  /*31f0*/  MUFU.EX2 R86, R86 ;  /* 0x0000005600567308 */ /* 0x000e220000000800 */
[----:B-1----:R-:W-:Y:S01]  /*3200*/  FADD.FTZ R9, R35, R8 ;  /* 0x0000000823097221 */ /* 0x002fe20000010000 */
[----:B------:R-:W-:Y:S01]  /*3210*/  F2FP.BF16.F32.PACK_AB R8, R92, R7 ;  /* 0x000000075c08723e */ /* 0x000fe200000010ff */
[----:B------:R-:W-:-:S05]  /*3220*/  IMAD.MOV.U32 R92, RZ, RZ, R135 ;  /* 0x000000ffff5c7224 */ /* 0x000fca00078e0087 */
[----:B------:R-:W1:Y:S01]  /*3230*/  MUFU.EX2 R42, R42 ;  /* 0x0000002a002a7308 */ /* 0x000e620000000800 */
[C---:B---3--:R-:W-:Y:S01]  /*3240*/  FADD.FTZ R7, R61.reuse, R6 ;  /* 0x000000063d077221 */ /* 0x048fe20000010000 */
[----:B------:R-:W-:-:S06]  /*3250*/  F2FP.BF16.F32.PACK_AB R15, R61, R4 ;  /* 0x000000043d0f723e */ /* 0x000fcc00000010ff */
[----:B------:R-:W3:Y:S01]  /*3260*/  MUFU.EX2 R39, R39 ;  /* 0x0000002700277308 */ /* 0x000ee20000000800 */
[C---:B0-----:R-:W-:Y:S01]  /*3270*/  FADD.FTZ R28, R86.reuse, R9 ;  /* 0x00000009561c7221 */ /* 0x041fe20000010000 */
[----:B------:R-:W-:Y:S02]  /*3280*/  F2FP.BF16.F32.PACK_AB R9, R53, R20 ;  /* 0x000000143509723e */ /* 0x000fe400000010ff */
[----:B--2---:R-:W-:-:S03]  /*3290*/  F2FP.BF16.F32.PACK_AB R24, R86, R35 ;  /* 0x000000235618723e */ /* 0x004fc600000010ff */
[----:B------:R0:W-:Y:S01]  /*32a0*/  STSM.16.M88.4 [R17], R8 ;  /* 0x0000000811007844 */ /* 0x0001e20000000200 */
[----:B------:R-:W2:Y:S01]  /*32b0*/  MUFU.EX2 R63, R63 ;  /* 0x0000003f003f7308 */ /* 0x000ea20000000800 */
[----:B-1----:R-:W-:-:S07]  /*32c0*/  FADD.FTZ R6, R42, R7 ;  /* 0x000000072a067221 */ /* 0x002fce0000010000 */
[----:B------:R-:W1:Y:S01]  /*32d0*/  MUFU.EX2 R104, R104 ;  /* 0x0000006800687308 */ /* 0x000e620000000800 */
[----:B---3--:R-:W-:-:S07]  /*32e0*/  FADD.FTZ R7, R39, R28 ;  /* 0x0000001c27077221 */ /* 0x008fce0000010000 */
[----:B------:R-:W3:Y:S01]  /*32f0*/  MUFU.EX2 R44, R44 ;  /* 0x0000002c002c7308 */ /* 0x000ee20000000800 */
[----:B--2---:R-:W-:-:S07]  /*3300*/  FADD.FTZ R13, R63, R6 ;  /* 0x000000063f0d7221 */ /* 0x004fce0000010000 */
[----:B------:R-:W2:Y:S01]  /*3310*/  MUFU.EX2 R41, R41 ;  /* 0x0000002900297308 */ /* 0x000ea20000000800 */
[C---:B-1----:R-:W-:Y:S01]  /*3320*/  FADD.FTZ R20, R104.reuse, R7 ;  /* 0x0000000768147221 */ /* 0x042fe20000010000 */
[----:B------:R-:W-:Y:S01]  /*3330*/  F2FP.BF16.F32.PACK_AB R26, R104, R39 ;  /* 0x00000027681a723e */ /* 0x000fe200000010ff */
[----:B------:R-:W-:-:S05]  /*3340*/  IMAD.MOV.U32 R104, RZ, RZ, R135 ;  /* 0x000000ffff687224 */ /* 0x000fca00078e0087 */
[----:B------:R-:W1:Y:S01]  /*3350*/  MUFU.EX2 R65, R65 ;  /* 0x0000004100417308 */ /* 0x000e620000000800 */
[----:B---3--:R-:W-:Y:S01]  /*3360*/  FADD.FTZ R6, R44, R13 ;  /* 0x0000000d2c067221 */ /* 0x008fe20000010000 */
[----:B------:R-:W-:-:S05]  /*3370*/  F2FP.BF16.F32.PACK_AB R13, R59, R40 ;  /* 0x000000283b0d723e */ /* 0x000fca00000010ff */
[----:B------:R3:W-:Y:S01]  /*3380*/  STSM.16.M88.4 [R16+0x27800], R12 ;  /* 0x0278000c10007844 */ /* 0x0007e20000000200 */
[----:B------:R-:W4:Y:S01]  /*3390*/  MUFU.EX2 R72, R72 ;  /* 0x0000004800487308 */ /* 0x000f220000000800 */
[----:B--2---:R-:W-:-:S07]  /*33a0*/  FADD.FTZ R27, R41, R20 ;  /* 0x00000014291b7221 */ /* 0x004fce0000010000 */
[----:B------:R-:W2:Y:S01]  /*33b0*/  MUFU.EX2 R74, R74 ;  /* 0x0000004a004a7308 */ /* 0x000ea20000000800 */
[----:B-1----:R-:W-:-:S07]  /*33c0*/  FADD.FTZ R25, R65, R6 ;  /* 0x0000000641197221 */ /* 0x002fce0000010000 */
[----:B------:R-:W1:Y:S01]  /*33d0*/  MUFU.EX2 R43, R43 ;  /* 0x0000002b002b7308 */ /* 0x000e620000000800 */
[C---:B----4-:R-:W-:Y:S01]  /*33e0*/  FADD.FTZ R6, R72.reuse, R27 ;  /* 0x0000001b48067221 */ /* 0x050fe20000010000 */
[----:B0-----:R-:W-:-:S06]  /*33f0*/  F2FP.BF16.F32.PACK_AB R8, R72, R41 ;  /* 0x000000294808723e */ /* 0x001fcc00000010ff */
[----:B------:R-:W0:Y:S01]  /*3400*/  MUFU.EX2 R21, R64 ;  /* 0x0000004000157308 */ /* 0x000e220000000800 */
[----:B--2---:R-:W-:-:S07]  /*3410*/  FADD.FTZ R4, R74, R25 ;  /* 0x000000194a047221 */ /* 0x004fce0000010000 */
[----:B------:R-:W2:Y:S01]  /*3420*/  MUFU.EX2 R110, R110 ;  /* 0x0000006e006e7308 */ /* 0x000ea20000000800 */
[----:B-1----:R-:W-:-:S07]  /*3430*/  FADD.FTZ R27, R43, R6 ;  /* 0x000000062b1b7221 */ /* 0x002fce0000010000 */
[----:B------:R-:W1:Y:S01]  /*3440*/  MUFU.EX2 R94, R94 ;  /* 0x0000005e005e7308 */ /* 0x000e620000000800 */
[----:B0-----:R-:W-:-:S07]  /*3450*/  FADD.FTZ R25, R21, R4 ;  /* 0x0000000415197221 */ /* 0x001fce0000010000 */
[----:B------:R-:W0:Y:S01]  /*3460*/  MUFU.EX2 R47, R47 ;  /* 0x0000002f002f7308 */ /* 0x000e220000000800 */
[C---:B--2---:R-:W-:Y:S01]  /*3470*/  FADD.FTZ R6, R110.reuse, R27 ;  /* 0x0000001b6e067221 */ /* 0x044fe20000010000 */
[----:B------:R-:W-:Y:S02]  /*3480*/  F2FP.BF16.F32.PACK_AB R27, R65, R44 ;  /* 0x0000002c411b723e */ /* 0x000fe400000010ff */
[----:B------:R-:W-:Y:S01]  /*3490*/  F2FP.BF16.F32.PACK_AB R10, R110, R43 ;  /* 0x0000002b6e0a723e */ /* 0x000fe200000010ff */
[----:B------:R-:W-:-:S03]  /*34a0*/  IMAD.MOV.U32 R110, RZ, RZ, R135 ;  /* 0x000000ffff6e7224 */ /* 0x000fc600078e0087 */
[----:B------:R2:W4:Y:S01]  /*34b0*/  MUFU.EX2 R29, R96 ;  /* 0x00000060001d7308 */ /* 0x0005220000000800 */
[----:B-1----:R-:W-:-:S07]  /*34c0*/  FADD.FTZ R4, R94, R25 ;  /* 0x000000195e047221 */ /* 0x002fce0000010000 */
[----:B------:R-:W1:Y:S01]  /*34d0*/  MUFU.EX2 R80, R80 ;  /* 0x0000005000507308 */ /* 0x000e620000000800 */
[----:B0-----:R-:W-:Y:S01]  /*34e0*/  FADD.FTZ R25, R47, R6 ;  /* 0x000000062f197221 */ /* 0x001fe20000010000 */
[----:B--2---:R-:W-:-:S06]  /*34f0*/  IMAD.MOV.U32 R96, RZ, RZ, R135 ;  /* 0x000000ffff607224 */ /* 0x004fcc00078e0087 */
[----:B------:R-:W0:Y:S01]  /*3500*/  MUFU.EX2 R98, R98 ;  /* 0x0000006200627308 */ /* 0x000e220000000800 */
[C---:B----4-:R-:W-:Y:S01]  /*3510*/  FADD.FTZ R9, R29.reuse, R4 ;  /* 0x000000041d097221 */ /* 0x050fe20000010000 */
[----:B------:R-:W-:Y:S01]  /*3520*/  F2FP.BF16.F32.PACK_AB R11, R29, R94 ;  /* 0x0000005e1d0b723e */ /* 0x000fe200000010ff */
[----:B------:R-:W-:-:S05]  /*3530*/  IMAD.MOV.U32 R94, RZ, RZ, R135 ;  /* 0x000000ffff5e7224 */ /* 0x000fca00078e0087 */
[----:B------:R-:W-:Y:S01]  /*3540*/  MUFU.EX2 R45, R45 ;  /* 0x0000002d002d7308 */ /* 0x000fe20000000800 */
[C---:B-1----:R-:W-:Y:S01]  /*3550*/  FADD.FTZ R6, R80.reuse, R25 ;  /* 0x0000001950067221 */ /* 0x042fe20000010000 */
[----:B------:R-:W-:Y:S02]  /*3560*/  F2FP.BF16.F32.PACK_AB R25, R63, R42 ;  /* 0x0000002a3f19723e */ /* 0x000fe400000010ff */
[----:B---3--:R-:W-:-:S03]  /*3570*/  F2FP.BF16.F32.PACK_AB R12, R80, R47 ;  /* 0x0000002f500c723e */ /* 0x008fc600000010ff */
[----:B------:R1:W-:Y:S01]  /*3580*/  STSM.16.M88.4 [R23], R24 ;  /* 0x0000001817007844 */ /* 0x0003e20000000200 */
[----:B------:R-:W2:Y:S01]  /*3590*/  MUFU.EX2 R76, R76 ;  /* 0x0000004c004c7308 */ /* 0x000ea20000000800 */
[----:B0-----:R-:W-:Y:S01]  /*35a0*/  FADD.FTZ R4, R98, R9 ;  /* 0x0000000962047221 */ /* 0x001fe20000010000 */
[----:B------:R-:W-:-:S05]  /*35b0*/  F2FP.BF16.F32.PACK_AB R9, R21, R74 ;  /* 0x0000004a1509723e */ /* 0x000fca00000010ff */
[----:B------:R1:W-:Y:S01]  /*35c0*/  STSM.16.M88.4 [R18+0x6000], R8 ;  /* 0x0060000812007844 */ /* 0x0003e20000000200 */
[----:B------:R0:W3:Y:S08]  /*35d0*/  MUFU.EX2 R7, R100 ;  /* 0x0000006400077308 */ /* 0x0000f00000000800 */
[----:B------:R-:W-:Y:S01]  /*35e0*/  MUFU.EX2 R108, R108 ;  /* 0x0000006c006c7308 */ /* 0x000fe20000000800 */
[----:B--2---:R-:W-:Y:S01]  /*35f0*/  F2FP.BF16.F32.PACK_AB R14, R76, R45 ;  /* 0x0000002d4c0e723e */ /* 0x004fe200000010ff */
[----:B------:R-:W-:Y:S01]  /*3600*/  FADD.FTZ R45, R45, R6 ;  /* 0x000000062d2d7221 */ /* 0x000fe20000010000 */
[----:B0-----:R-:W-:-:S03]  /*3610*/  IMAD.MOV.U32 R100, RZ, RZ, R135 ;  /* 0x000000ffff647224 */ /* 0x001fc600078e0087 */
[----:B------:R-:W-:Y:S02]  /*3620*/  FADD.FTZ R6, R76, R45 ;  /* 0x0000002d4c067221 */ /* 0x000fe40000010000 */
[----:B------:R0:W2:Y:S01]  /*3630*/  MUFU.EX2 R31, R106 ;  /* 0x0000006a001f7308 */ /* 0x0000a20000000800 */
[C---:B---3--:R-:W-:Y:S01]  /*3640*/  F2FP.BF16.F32.PACK_AB R13, R7.reuse, R98 ;  /* 0x00000062070d723e */ /* 0x048fe200000010ff */
[----:B------:R-:W-:Y:S01]  /*3650*/  FADD.FTZ R21, R7, R4 ;  /* 0x0000000407157221 */ /* 0x000fe20000010000 */
[----:B------:R-:W-:Y:S01]  /*3660*/  MOV R98, R135 ;  /* 0x0000008700627202 */ /* 0x000fe20000000f00 */
[----:B0-----:R-:W-:Y:S01]  /*3670*/  IMAD.MOV.U32 R106, RZ, RZ, R135 ;  /* 0x000000ffff6a7224 */ /* 0x001fe200078e0087 */
[----:B--2---:R-:W-:Y:S01]  /*3680*/  F2FP.BF16.F32.PACK_AB R15, R31, R108 ;  /* 0x0000006c1f0f723e */ /* 0x004fe200000010ff */
[----:B------:R-:W-:-:S04]  /*3690*/  FADD.FTZ R108, R108, R21 ;  /* 0x000000156c6c7221 */ /* 0x000fc80000010000 */
[----:B------:R1:W-:Y:S01]  /*36a0*/  STSM.16.M88.4 [R17+0x6000], R12 ;  /* 0x0060000c11007844 */ /* 0x0003e20000000200 */
[----:B------:R-:W-:Y:S01]  /*36b0*/  FADD.FTZ R7, R31, R108 ;  /* 0x0000006c1f077221 */ /* 0x000fe20000010000 */
[----:B------:R-:W-:Y:S01]  /*36c0*/  MOV R108, R135 ;  /* 0x00000087006c7202 */ /* 0x000fe20000000f00 */
[----:B------:R0:W-:Y:S06]  /*36d0*/  MEMBAR.ALL.CTA ;  /* 0x0000000000007992 */ /* 0x0001ec0000008000 */
[----:B0-----:R-:W0:Y:S02]  /*36e0*/  FENCE.VIEW.ASYNC.S ;  /* 0x00000000000073c6 */ /* 0x001e240000000000 */
[----:B0-----:R-:W-:Y:S01]  /*36f0*/  NOP ;  /* 0x0000000000007918 */ /* 0x001fe20000000000 */
[----:B------:R-:W-:Y:S05]  /*3700*/  @!P1 BRA `(.L_x_174) ;  /* 0x0000002000a09947 */ /* 0x000fea0003800000 */
[----:B------:R-:W-:Y:S01]  /*3710*/  VIADD R4, R149, 0xfffffffe ;  /* 0xfffffffe95047836 */ /* 0x000fe20000000000 */
[----:B------:R-:W-:Y:S01]  /*3720*/  CS2R R134, SRZ ;  /* 0x0000000000867805 */ /* 0x000fe2000001ff00 */
[----:B-1----:R-:W-:Y:S01]  /*3730*/  IMAD.MOV.U32 R8, RZ, RZ, R5 ;  /* 0x000000ffff087224 */ /* 0x002fe200078e0005 */
[----:B------:R-:W-:Y:S01]  /*3740*/  CS2R R132, SRZ ;  /* 0x0000000000847805 */ /* 0x000fe2000001ff00 */
[----:B------:R-:W-:Y:S01]  /*3750*/  IMAD.MOV.U32 R9, RZ, RZ, R0 ;  /* 0x000000ffff097224 */ /* 0x000fe200078e0000 */
[----:B------:R-:W-:Y:S01]  /*3760*/  CS2R R130, SRZ ;  /* 0x0000000000827805 */ /* 0x000fe2000001ff00 */
[----:B------:R-:W-:Y:S01]  /*3770*/  IMAD.MOV.U32 R10, RZ, RZ, R2 ;  /* 0x000000ffff0a7224 */ /* 0x000fe200078e0002 */
        /* <DEDUP_REMOVED lines=21> */
[----:B------:R-:W-:-:S06]  /*38d0*/  UMOV UR6, UR38 ;  /* 0x0000002600067c82 */ /* 0x000fcc0008000000 */
.L_x_185:
[----:B------:R-:W-:Y:S01]  /*38e0*/  ISETP.NE.AND P2, PT, RZ, UR42, PT ;  /* 0x0000002aff007c0c */ /* 0x000fe2000bf45270 */
[----:B------:R-:W-:-:S04]  /*38f0*/  UISETP.NE.AND UP0, UPT, UR6, 0x1, UPT ;  /* 0x000000010600788c */ /* 0x000fc8000bf05270 */
[----:B------:R-:W-:-:S06]  /*3900*/  USEL UR7, URZ, 0x1, UP0 ;  /* 0x000000013f077887 */ /* 0x000fcc0008000000 */
[----:B------:R-:W-:Y:S02]  /*3910*/  LOP3.LUT R2, R10, UR7, RZ, 0x3c, !PT ;  /* 0x000000070a027c12 */ /* 0x000fe4000f8e3cff */
[----:B------:R-:W-:Y:S05]  /*3920*/  @P2 BRA `(.L_x_175) ;  /* 0x0000000000342947 */ /* 0x000fea0003800000 */
[----:B------:R-:W-:Y:S05]  /*3930*/  @!P0 BRA `(.L_x_176) ;  /* 0x0000000000048947 */ /* 0x000fea0003800000 */
[----:B------:R-:W-:Y:S01]  /*3940*/  BPT.TRAP 0x1 ;  /* 0x000000040000795c */ /* 0x000fe20000300000 */
.L_x_176:
[----:B------:R-:W-:Y:S01]  /*3950*/  UIADD3 UR7, UR6, 0x1, URZ ;  /* 0x0000000106077890 */ /* 0x000fe2000fffe03f */
[----:B------:R-:W-:-:S03]  /*3960*/  SHF.L.U32 R0, R2, 0x1f, RZ ;  /* 0x0000001f02007819 */ /* 0x000fc600000006ff */
[----:B------:R-:W-:-:S04]  /*3970*/  UISETP.NE.AND UP0, UPT, UR7, 0x2, UPT ;  /* 0x000000020700788c */ /* 0x000fc8000bf05270 */
[----:B------:R-:W-:-:S04]  /*3980*/  USEL UR7, UR7, URZ, UP0 ;  /* 0x0000003f07077287 */ /* 0x000fc80008000000 */
[----:B------:R-:W-:-:S09]  /*3990*/  ULEA UR7, UR7, UR40, 0x3 ;  /* 0x0000002807077291 */ /* 0x000fd2000f8e183f */
[----:B------:R0:W1:Y:S01]  /*39a0*/  SYNCS.PHASECHK.TRANS64.TRYWAIT P1, [UR7+0x2d830], R0 ;  /* 0x02d83000ff0075a7 */ /* 0x0000620008020147 */
[----:B------:R-:W-:Y:S05]  /*39b0*/  @!P0 BRA `(.L_x_177) ;  /* 0x0000000000048947 */ /* 0x000fea0003800000 */
[----:B------:R-:W-:Y:S01]  /*39c0*/  BPT.TRAP 0x1 ;  /* 0x000000040000795c */ /* 0x000fe20000300000 */
.L_x_177:
[----:B-1----:R-:W-:Y:S05]  /*39d0*/  @P1 BRA `(.L_x_175) ;  /* 0x0000000000081947 */ /* 0x002fea0003800000 */
[----:B------:R-:W1:Y:S02]  /*39e0*/  SYNCS.PHASECHK.TRANS64.TRYWAIT P1, [UR7+0x2d830], R0 ;  /* 0x02d83000ff0075a7 */ /* 0x000e640008020147 */
[----:B-1----:R-:W-:Y:S05]  /*39f0*/  @!P1 BRA `(.L_x_178) ;  /* 0x0000009400e09947 */ /* 0x002fea0003800000 */
.L_x_175:
[----:B-1----:R-:W1:Y:S01]  /*3a00*/  S2R R3, SR_TID.X ;  /* 0x0000000000037919 */ /* 0x002e620000002100 */
[----:B------:R-:W-:Y:S01]  /*3a10*/  UIADD3 UR38, UR6, 0x1, URZ ;  /* 0x0000000106267890 */ /* 0x000fe2000fffe03f */
[----:B------:R-:W-:Y:S01]  /*3a20*/  UMOV UR32, UR4 ;  /* 0x0000000400207c82 */ /* 0x000fe20008000000 */
[----:B------:R-:W-:Y:S02]  /*3a30*/  UMOV UR33, UR5 ;  /* 0x0000000500217c82 */ /* 0x000fe40008000000 */
[----:B------:R-:W-:Y:S01]  /*3a40*/  UISETP.NE.AND UP0, UPT, UR38, 0x2, UPT ;  /* 0x000000022600788c */ /* 0x000fe2000bf05270 */
[----:B------:R-:W-:Y:S01]  /*3a50*/  UMOV UR35, 0x80000020 ;  /* 0x8000002000237882 */ /* 0x000fe20000000000 */
[----:B------:R-:W-:Y:S02]  /*3a60*/  UMOV UR11, 0x80000020 ;  /* 0x80000020000b7882 */ /* 0x000fe40000000000 */
[----:B------:R-:W-:Y:S01]  /*3a70*/  USEL UR38, UR38, URZ, UP0 ;  /* 0x0000003f26267287 */ /* 0x000fe20008000000 */
[----:B------:R-:W-:Y:S01]  /*3a80*/  UMOV UR15, 0x80000020 ;  /* 0x80000020000f7882 */ /* 0x000fe20000000000 */
[----:B------:R-:W-:-:S02]  /*3a90*/  UMOV UR19, 0x80000020 ;  /* 0x8000002000137882 */ /* 0x000fc40000000000 */
[----:B------:R-:W-:Y:S01]  /*3aa0*/  UIMAD UR34, UR38, 0x600, UR28 ;  /* 0x00000600262278a4 */ /* 0x000fe2000f8e021c */
[----:B------:R-:W-:Y:S01]  /*3ab0*/  UMOV UR23, 0x80000020 ;  /* 0x8000002000177882 */ /* 0x000fe20000000000 */
[----:B------:R-:W-:Y:S02]  /*3ac0*/  UMOV UR27, 0x80000020 ;  /* 0x80000020001b7882 */ /* 0x000fe40000000000 */
[----:B------:R-:W-:Y:S02]  /*3ad0*/  UIADD3 UR10, UR34, 0x2, URZ ;  /* 0x00000002220a7890 */ /* 0x000fe4000fffe03f */
[----:B------:R-:W-:Y:S02]  /*3ae0*/  UIADD3 UR14, UR34, 0x200, URZ ;  /* 0x00000200220e7890 */ /* 0x000fe4000fffe03f */
[----:B------:R-:W-:Y:S02]  /*3af0*/  UIADD3 UR18, UR34, 0x202, URZ ;  /* 0x0000020222127890 */ /* 0x000fe4000fffe03f */
[----:B------:R-:W-:-:S02]  /*3b00*/  UIADD3 UR22, UR34, 0x400, URZ ;  /* 0x0000040022167890 */ /* 0x000fc4000fffe03f */
[----:B------:R-:W-:Y:S01]  /*3b10*/  UIADD3 UR26, UR34, 0x402, URZ ;  /* 0x00000402221a7890 */ /* 0x000fe2000fffe03f */
[----:B-1----:R-:W-:-:S05]  /*3b20*/  SHF.R.U32.HI R3, RZ, 0x7, R3 ;  /* 0x00000007ff037819 */ /* 0x002fca0000011603 */
[----:B0-----:R-:W-:-:S05]  /*3b30*/  VIADD R0, R3, 0x8 ;  /* 0x0000000803007836 */ /* 0x001fca0000000000 */
[----:B------:R0:W-:Y:S06]  /*3b40*/  BAR.SYNC.DEFER_BLOCKING R0, 0x100 ;  /* 0x000400000000751d */ /* 0x0001ec0000010000 */
[----:B------:R-:W-:-:S06]  /*3b50*/  WARPGROUP.ARRIVE ;  /* 0x00000000000079c5 */ /* 0x000fcc0000000000 */
        /* <DEDUP_REMOVED lines=17> */
[----:B0-----:R-:W-:Y:S05]  /*3c70*/  @P2 BRA `(.L_x_179) ;  /* 0x0000000000282947 */ /* 0x001fea0003800000 */
[----:B------:R-:W-:Y:S05]  /*3c80*/  @!P0 BRA `(.L_x_180) ;  /* 0x0000000000048947 */ /* 0x000fea0003800000 */
[----:B------:R-:W-:Y:S01]  /*3c90*/  BPT.TRAP 0x1 ;  /* 0x000000040000795c */ /* 0x000fe20000300000 */
.L_x_180:
[----:B------:R-:W-:Y:S01]  /*3ca0*/  ULEA UR7, UR6, UR40, 0x3 ;  /* 0x0000002806077291 */ /* 0x000fe2000f8e183f */
[----:B------:R-:W-:-:S08]  /*3cb0*/  SHF.L.U32 R0, R10, 0x1f, RZ ;  /* 0x0000001f0a007819 */ /* 0x000fd000000006ff */
[----:B------:R0:W1:Y:S01]  /*3cc0*/  SYNCS.PHASECHK.TRANS64.TRYWAIT P1, [UR7+0x2d850], R0 ;  /* 0x02d85000ff0075a7 */ /* 0x0000620008020147 */
[----:B------:R-:W-:Y:S05]  /*3cd0*/  @!P0 BRA `(.L_x_181) ;  /* 0x0000000000048947 */ /* 0x000fea0003800000 */
[----:B------:R-:W-:Y:S01]  /*3ce0*/  BPT.TRAP 0x1 ;  /* 0x000000040000795c */ /* 0x000fe20000300000 */
.L_x_181:
[----:B-1----:R-:W-:Y:S05]  /*3cf0*/  @P1 BRA `(.L_x_179) ;  /* 0x0000000000081947 */ /* 0x002fea0003800000 */
[----:B------:R-:W1:Y:S02]  /*3d00*/  SYNCS.PHASECHK.TRANS64.TRYWAIT P1, [UR7+0x2d850], R0 ;  /* 0x02d85000ff0075a7 */ /* 0x000e640008020147 */
[----:B-1----:R-:W-:Y:S05]  /*3d10*/  @!P1 BRA `(.L_x_182) ;  /* 0x0000009400309947 */ /* 0x002fea0003800000 */
.L_x_179:
[----:B------:R-:W-:Y:S01]  /*3d20*/  UIADD3 UR7, UR40, 0x400, URZ ;  /* 0x0000040028077890 */ /* 0x000fe2000fffe03f */
[----:B------:R-:W-:Y:S01]  /*3d30*/  WARPGROUP.ARRIVE ;  /* 0x00000000000079c5 */ /* 0x000fe20000000000 */
[----:B------:R-:W-:-:S05]  /*3d40*/  ULOP3.LUT UR10, UR39, 0x10000, URZ, 0xfc, !UPT ;  /* 0x00010000270a7892 */ /* 0x000fca000f8efc3f */
[----:B------:R-:W1:Y:S01]  /*3d50*/  S2R R5, SR_TID.X ;  /* 0x0000000000057919 */ /* 0x000e620000002100 */
[----:B------:R-:W-:Y:S01]  /*3d60*/  USHF.R.U32.HI UR7, URZ, 0x4, UR7 ;  /* 0x000000043f077899 */ /* 0x000fe20008011607 */
[----:B------:R-:W-:Y:S01]  /*3d70*/  UMOV UR33, 0x40000040 ;  /* 0x4000004000217882 */ /* 0x000fe20000000000 */
[----:B------:R-:W-:Y:S02]  /*3d80*/  UMOV UR35, 0x80000020 ;  /* 0x8000002000237882 */ /* 0x000fe40000000000 */
[----:B------:R-:W-:Y:S01]  /*3d90*/  ULOP3.LUT UR7, UR7, 0x3fff, URZ, 0xc0, !UPT ;  /* 0x00003fff07077892 */ /* 0x000fe2000f8ec03f */
[----:B------:R-:W-:-:S03]  /*3da0*/  UMOV UR32, UR10 ;  /* 0x0000000a00207c82 */ /* 0x000fc60008000000 */
[----:B------:R-:W-:-:S04]  /*3db0*/  ULOP3.LUT UR7, UR7, 0x2000000, URZ, 0xfc, !UPT ;  /* 0x0200000007077892 */ /* 0x000fc8000f8efc3f */
[----:B------:R-:W-:-:S07]  /*3dc0*/  UIMAD UR7, UR6, 0x600, UR7 ;  /* 0x00000600060778a4 */ /* 0x000fce000f8e0207 */
[----:B------:R-:W-:Y:S02]  /*3dd0*/  UMOV UR34, UR7 ;  /* 0x0000000700227c82 */ /* 0x000fe40008000000 */
[----:B------:R-:W-:Y:S01]  /*3de0*/  HGMMA.64x96x16.F32.BF16 R88, gdesc[UR32].tnspB, R88, gsb0 ;  /* 0x41600000205879f0 */ /* 0x000fe20008001858 */
[----:B------:R-:W-:Y:S02]  /*3df0*/  UIADD3 UR32, UR10, 0x2, URZ ;  /* 0x000000020a207890 */ /* 0x000fe4000fffe03f */
[----:B------:R-:W-:Y:S01]  /*3e00*/  UIADD3 UR34, UR7, 0x40, URZ ;  /* 0x0000004007227890 */ /* 0x000fe2000fffe03f */
[----:B------:R-:W-:Y:S01]  /*3e10*/  UMOV UR33, 0x40000040 ;  /* 0x4000004000217882 */ /* 0x000fe20000000000 */
[----:B------:R-:W-:Y:S01]  /*3e20*/  UMOV UR35, 0x80000020 ;  /* 0x8000002000237882 */ /* 0x000fe20000000000 */
[----:B-1----:R-:W-:Y:S02]  /*3e30*/  SHF.R.U32.HI R3, RZ, 0x7, R5 ;  /* 0x00000007ff037819 */ /* 0x002fe40000011605 */
        /* <DEDUP_REMOVED lines=52> */
.L_x_183:
[----:B0-----:R-:W-:Y:S01]  /*4180*/  FMNMX.FTZ R0, R24, R9, !PT ;  /* 0x0000000918007209 */ /* 0x001fe20007810000 */
[----:B------:R-:W-:-:S03]  /*4190*/  ULEA UR7, UR38, UR40, 0x3 ;  /* 0x0000002826077291 */ /* 0x000fc6000f8e183f */
[----:B------:R-:W-:Y:S01]  /*41a0*/  FMNMX.FTZ R3, R25, R0, !PT ;  /* 0x0000000019037209 */ /* 0x000fe20007810000 */
[----:B------:R-:W-:Y:S01]  /*41b0*/  UIADD3 UR7, UR7, 0x2d840, URZ ;  /* 0x0002d84007077890 */ /* 0x000fe2000fffe03f */
[----:B------:R-:W-:-:S03]  /*41c0*/  FMNMX.FTZ R0, R26, R8, !PT ;  /* 0x000000081a007209 */ /* 0x000fc60007810000 */
[----:B------:R-:W-:Y:S01]  /*41d0*/  UPRMT UR7, UR41, 0x654, UR7 ;  /* 0x0000065429077896 */ /* 0x000fe20008000007 */
[----:B------:R-:W-:Y:S02]  /*41e0*/  FMNMX.FTZ R5, R27, R0, !PT ;  /* 0x000000001b057209 */ /* 0x000fe40007810000 */
[----:B------:R-:W-:Y:S02]  /*41f0*/  FMNMX.FTZ R0, R28, R3, !PT ;  /* 0x000000031c007209 */ /* 0x000fe40007810000 */
[----:B------:R-:W-:Y:S02]  /*4200*/  FMNMX.FTZ R10, R30, R5, !PT ;  /* 0x000000051e0a7209 */ /* 0x000fe40007810000 */
[----:B------:R-:W-:Y:S02]  /*4210*/  FMNMX.FTZ R3, R29, R0, !PT ;  /* 0x000000001d037209 */ /* 0x000fe40007810000 */
[----:B------:R-:W-:Y:S01]  /*4220*/  FMNMX.FTZ R5, R31, R10, !PT ;  /* 0x0000000a1f057209 */ /* 0x000fe20007810000 */
[----:B------:R-:W-:Y:S01]  /*4230*/  SYNCS.ARRIVE.TRANS64.RED.A1T0 RZ, [UR7], RZ ;  /* 0x000000ffffff79a7 */ /* 0x000fe20008100407 */
        /* <DEDUP_REMOVED lines=55> */
[----:B------:R-:W-:-:S03]  /*45b0*/  FMNMX.FTZ R10, R87, R10, !PT ;  /* 0x0000000a570a7209 */ /* 0x000fc60007810000 */
[----:B------:R-:W0:Y:S04]  /*45c0*/  SHFL.BFLY PT, R0, R11, 0x2, 0x1f ;  /* 0x0c401f000b007f89 */ /* 0x000e2800000e0000 */
[----:B------:R-:W1:Y:S01]  /*45d0*/  SHFL.BFLY PT, R3, R10, 0x2, 0x1f ;  /* 0x0c401f000a037f89 */ /* 0x000e6200000e0000 */
[----:B0-----:R-:W-:Y:S02]  /*45e0*/  FMNMX.FTZ R12, R11, R0, !PT ;  /* 0x000000000b0c7209 */ /* 0x001fe40007810000 */
[----:B-1----:R-:W-:-:S03]  /*45f0*/  FMNMX.FTZ R13, R10, R3, !PT ;  /* 0x000000030a0d7209 */ /* 0x002fc60007810000 */
[----:B------:R-:W0:Y:S01]  /*4600*/  SHFL.BFLY PT, R5, R12, 0x1, 0x1f ;  /* 0x0c201f000c057f89 */ /* 0x000e2200000e0000 */
[----:B------:R-:W1:Y:S03]  /*4610*/  LDC R3, c[0x0][0x988] ;  /* 0x00026200ff037b82 */ /* 0x000e660000000800 */
[----:B------:R-:W2:Y:S01]  /*4620*/  SHFL.BFLY PT, R14, R13, 0x1, 0x1f ;  /* 0x0c201f000d0e7f89 */ /* 0x000ea200000e0000 */
[----:B0-----:R-:W-:Y:S02]  /*4630*/  FMNMX.FTZ R0, R12, R5, !PT ;  /* 0x000000050c007209 */ /* 0x001fe40007810000 */
[----:B--2---:R-:W-:-:S03]  /*4640*/  FMNMX.FTZ R5, R13, R14, !PT ;  /* 0x0000000e0d057209 */ /* 0x004fc60007810000 */
[C---:B-1----:R-:W-:Y:S01]  /*4650*/  FMUL.FTZ R10, R0.reuse, R3 ;  /* 0x00000003000a7220 */ /* 0x042fe20000410000 */
[----:B------:R-:W-:-:S03]  /*4660*/  FADD.FTZ R14, -R0, R9 ;  /* 0x00000009000e7221 */ /* 0x000fc60000010100 */
[-C--:B------:R-:W-:Y:S01]  /*4670*/  FFMA.FTZ R13, R28, R3.reuse, -R10 ;  /* 0x000000031c0d7223 */ /* 0x080fe2000001080a */
[C---:B------:R-:W-:Y:S01]  /*4680*/  FADD.FTZ R8, -R5.reuse, R8 ;  /* 0x0000000805087221 */ /* 0x040fe20000010100 */
[-C--:B------:R-:W-:Y:S01]  /*4690*/  FMUL.FTZ R28, R5, R3.reuse ;  /* 0x00000003051c7220 */ /* 0x080fe20000410000 */
[-CC-:B------:R-:W-:Y:S01]  /*46a0*/  FFMA.FTZ R11, R24, R3.reuse, -R10.reuse ;  /* 0x00000003180b7223 */ /* 0x180fe2000001080a */
[-CC-:B------:R-:W-:Y:S01]  /*46b0*/  FFMA.FTZ R12, R25, R3.reuse, -R10.reuse ;  /* 0x00000003190c7223 */ /* 0x180fe2000001080a */
[-CC-:B------:R-:W-:Y:S01]  /*46c0*/  FFMA.FTZ R15, R32, R3.reuse, -R10.reuse ;  /* 0x00000003200f7223 */ /* 0x180fe2000001080a */
[-CC-:B------:R-:W-:Y:S01]  /*46d0*/  FFMA.FTZ R20, R33, R3.reuse, -R10.reuse ;  /* 0x0000000321147223 */ /* 0x180fe2000001080a */
[-C--:B------:R-:W-:Y:S01]  /*46e0*/  FMUL.FTZ R9, R14, R3.reuse ;  /* 0x000000030e097220 */ /* 0x080fe20000410000 */
        /* <DEDUP_REMOVED lines=16> */
[-C--:B------:R-:W-:Y:S01]  /*47f0*/  FFMA.FTZ R53, R64, R3.reuse, -R10 ;  /* 0x0000000340357223 */ /* 0x080fe2000001080a */
[-C--:B------:R-:W-:Y:S01]  /*4800*/  FFMA.FTZ R29, R26, R3.reuse, -R28 ;  /* 0x000000031a1d7223 */ /* 0x080fe2000001081c */
        /* <DEDUP_REMOVED lines=10> */
[-C--:B------:R-:W-:Y:S01]  /*48b0*/  FFMA.FTZ R10, R85, R3.reuse, -R10 ;  /* 0x00000003550a7223 */ /* 0x080fe2000001080a */
[-CC-:B------:R-:W-:Y:S01]  /*48c0*/  FFMA.FTZ R85, R27, R3.reuse, -R28.reuse ;  /* 0x000000031b557223 */ /* 0x180fe2000001081c */
[----:B------:R-:W-:Y:S01]  /*48d0*/  MUFU.EX2 R9, R9 ;  /* 0x0000000900097308 */ /* 0x000fe20000000800 */
[-CC-:B------:R-:W-:Y:S01]  /*48e0*/  FFMA.FTZ R77, R30, R3.reuse, -R28.reuse ;  /* 0x000000031e4d7223 */ /* 0x180fe2000001081c */
[-CC-:B------:R-:W-:Y:S01]  /*48f0*/  FFMA.FTZ R31, R31, R3.reuse, -R28.reuse ;  /* 0x000000031f1f7223 */ /* 0x180fe2000001081c */
[-CC-:B------:R-:W-:Y:S01]  /*4900*/  FFMA.FTZ R76, R34, R3.reuse, -R28.reuse ;  /* 0x00000003224c7223 */ /* 0x180fe2000001081c */
[-CC-:B------:R-:W-:Y:S01]  /*4910*/  FFMA.FTZ R84, R35, R3.reuse, -R28.reuse ;  /* 0x0000000323547223 */ /* 0x180fe2000001081c */
[-CC-:B------:R-:W-:Y:S01]  /*4920*/  FFMA.FTZ R34, R50, R3.reuse, -R28.reuse ;  /* 0x0000000332227223 */ /* 0x180fe2000001081c */
[-CC-:B------:R-:W-:Y:S01]  /*4930*/  FFMA.FTZ R50, R71, R3.reuse, -R28.reuse ;  /* 0x0000000347327223 */ /* 0x180fe2000001081c */
[-CC-:B------:R-:W-:Y:S01]  /*4940*/  FFMA.FTZ R80, R43, R3.reuse, -R28.reuse ;  /* 0x000000032b507223 */ /* 0x180fe2000001081c */
[----:B------:R-:W0:Y:S01]  /*4950*/  MUFU.EX2 R11, R11 ;  /* 0x0000000b000b7308 */ /* 0x000e220000000800 */
[-CC-:B------:R-:W-:Y:S01]  /*4960*/  FFMA.FTZ R38, R38, R3.reuse, -R28.reuse ;  /* 0x0000000326267223 */ /* 0x180fe2000001081c */
[-CC-:B------:R-:W-:Y:S01]  /*4970*/  FFMA.FTZ R43, R47, R3.reuse, -R28.reuse ;  /* 0x000000032f2b7223 */ /* 0x180fe2000001081c */
        /* <DEDUP_REMOVED lines=13> */
[----:B------:R-:W1:Y:S01]  /*4a50*/  MUFU.EX2 R29, R29 ;  /* 0x0000001d001d7308 */ /* 0x000e620000000800 */
[----:B0-----:R-:W-:Y:S01]  /*4a60*/  FFMA.FTZ R71, R9, R6, R11 ;  /* 0x0000000609477223 */ /* 0x001fe2000001000b */
[-CC-:B------:R-:W-:Y:S01]  /*4a70*/  FFMA.FTZ R30, R67, R3.reuse, -R28.reuse ;  /* 0x00000003431e7223 */ /* 0x180fe2000001081c */
[-CC-:B------:R-:W-:Y:S01]  /*4a80*/  FFMA.FTZ R63, R63, R3.reuse, -R28.reuse ;  /* 0x000000033f3f7223 */ /* 0x180fe2000001081c */
[-CC-:B------:R-:W-:Y:S01]  /*4a90*/  FFMA.FTZ R51, R75, R3.reuse, -R28.reuse ;  /* 0x000000034b337223 */ /* 0x180fe2000001081c */
[-CC-:B------:R-:W-:Y:S01]  /*4aa0*/  FFMA.FTZ R66, R66, R3.reuse, -R28.reuse ;  /* 0x0000000342427223 */ /* 0x180fe2000001081c */
[-CC-:B------:R-:W-:Y:S01]  /*4ab0*/  FFMA.FTZ R55, R78, R3.reuse, -R28.reuse ;  /* 0x000000034e377223 */ /* 0x180fe2000001081c */
[-CC-:B------:R-:W-:Y:S01]  /*4ac0*/  FFMA.FTZ R82, R82, R3.reuse, -R28.reuse ;  /* 0x0000000352527223 */ /* 0x180fe2000001081c */
[----:B------:R-:W0:Y:S01]  /*4ad0*/  MUFU.EX2 R12, R12 ;  /* 0x0000000c000c7308 */ /* 0x000e220000000800 */
[----:B------:R-:W-:-:S07]  /*4ae0*/  FFMA.FTZ R83, R83, R3, -R28 ;  /* 0x0000000353537223 */ /* 0x000fce000001081c */
[----:B------:R-:W2:Y:S01]  /*4af0*/  MUFU.EX2 R85, R85 ;  /* 0x0000005500557308 */ /* 0x000ea20000000800 */
[----:B-1----:R-:W-:-:S07]  /*4b00*/  FFMA.FTZ R6, R8, R7, R29 ;  /* 0x0000000708067223 */ /* 0x002fce000001001d */
        /* <DEDUP_REMOVED lines=20> */
[----:B------:R-:W-:Y:S01]  /*4c50*/  MUFU.EX2 R24, R24 ;  /* 0x0000001800187308 */ /* 0x000fe20000000800 */
[----:B--2---:R-:W-:-:S07]  /*4c60*/  FADD.FTZ R79, R21, R6 ;  /* 0x00000006154f7221 */ /* 0x004fce0000010000 */
[----:B------:R-:W0:Y:S01]  /*4c70*/  MUFU.EX2 R81, R81 ;  /* 0x0000005100517308 */ /* 0x000e220000000800 */
[----:B-1----:R-:W-:-:S07]  /*4c80*/  FADD.FTZ R6, R38, R7 ;  /* 0x0000000726067221 */ /* 0x002fce0000010000 */
[----:B------:R-:W-:Y:S08]  /*4c90*/  MUFU.EX2 R25, R25 ;  /* 0x0000001900197308 */ /* 0x000ff00000000800 */
[----:B------:R-:W1:Y:S01]  /*4ca0*/  MUFU.EX2 R26, R26 ;  /* 0x0000001a001a7308 */ /* 0x000e620000000800 */
[----:B0-----:R-:W-:-:S07]  /*4cb0*/  FADD.FTZ R7, R81, R6 ;  /* 0x0000000651077221 */ /* 0x001fce0000010000 */
[----:B------:R-:W-:Y:S08]  /*4cc0*/  MUFU.EX2 R32, R32 ;  /* 0x0000002000207308 */ /* 0x000ff00000000800 */
[----:B------:R-:W0:Y:S01]  /*4cd0*/  MUFU.EX2 R80, R80 ;  /* 0x0000005000507308 */ /* 0x000e220000000800 */
[----:B-1----:R-:W-:-:S07]  /*4ce0*/  FADD.FTZ R7, R26, R7 ;  /* 0x000000071a077221 */ /* 0x002fce0000010000 */
[----:B------:R-:W-:Y:S08]  /*4cf0*/  MUFU.EX2 R33, R33 ;  /* 0x0000002100217308 */ /* 0x000ff00000000800 */
[----:B------:R-:W1:Y:S08]  /*4d00*/  MUFU.EX2 R27, R27 ;  /* 0x0000001b001b7308 */ /* 0x000e700000000800 */
[----:B------:R-:W2:Y:S08]  /*4d10*/  MUFU.EX2 R36, R36 ;  /* 0x0000002400247308 */ /* 0x000eb00000000800 */
[----:B------:R3:W-:Y:S08]  /*4d20*/  MUFU.EX2 R74, R62 ;  /* 0x0000003e004a7308 */ /* 0x0007f00000000800 */
[----:B------:R-:W4:Y:S01]  /*4d30*/  MUFU.EX2 R43, R43 ;  /* 0x0000002b002b7308 */ /* 0x000f220000000800 */
[----:B---3--:R-:W-:-:S04]  /*4d40*/  FADD.FTZ R62, R24, R79 ;  /* 0x0000004f183e7221 */ /* 0x008fc80000010000 */
[----:B------:R-:W-:Y:S01]  /*4d50*/  FADD.FTZ R79, R25, R62 ;  /* 0x0000003e194f7221 */ /* 0x000fe20000010000 */
[----:B0-----:R-:W-:Y:S02]  /*4d60*/  FADD.FTZ R62, R80, R7 ;  /* 0x00000007503e7221 */ /* 0x001fe40000010000 */
[----:B------:R-:W0:Y:S01]  /*4d70*/  MUFU.EX2 R37, R37 ;  /* 0x0000002500257308 */ /* 0x000e220000000800 */
[----:B------:R-:W-:Y:S01]  /*4d80*/  FADD.FTZ R6, R32, R79 ;  /* 0x0000004f20067221 */ /* 0x000fe20000010000 */
[----:B-1----:R-:W-:-:S03]  /*4d90*/  FADD.FTZ R62, R27, R62 ;  /* 0x0000003e1b3e7221 */ /* 0x002fc60000010000 */
[----:B------:R-:W-:-:S03]  /*4da0*/  FADD.FTZ R7, R33, R6 ;  /* 0x0000000621077221 */ /* 0x000fc60000010000 */
[----:B------:R-:W1:Y:S01]  /*4db0*/  MUFU.EX2 R34, R34 ;  /* 0x0000002200227308 */ /* 0x000e620000000800 */
[----:B--2---:R-:W-:Y:S01]  /*4dc0*/  FADD.FTZ R6, R36, R7 ;  /* 0x0000000724067221 */ /* 0x004fe20000010000 */
[----:B----4-:R-:W-:-:S06]  /*4dd0*/  FADD.FTZ R7, R43, R62 ;  /* 0x0000003e2b077221 */ /* 0x010fcc0000010000 */
[----:B------:R-:W2:Y:S01]  /*4de0*/  MUFU.EX2 R40, R40 ;  /* 0x0000002800287308 */ /* 0x000ea20000000800 */
[----:B0-----:R-:W-:-:S07]  /*4df0*/  FADD.FTZ R79, R37, R6 ;  /* 0x00000006254f7221 */ /* 0x001fce0000010000 */
[----:B------:R-:W0:Y:S01]  /*4e00*/  MUFU.EX2 R42, R42 ;  /* 0x0000002a002a7308 */ /* 0x000e220000000800 */
[----:B-1----:R-:W-:-:S07]  /*4e10*/  FADD.FTZ R7, R34, R7 ;  /* 0x0000000722077221 */ /* 0x002fce0000010000 */
[----:B------:R-:W1:Y:S01]  /*4e20*/  MUFU.EX2 R41, R41 ;  /* 0x0000002900297308 */ /* 0x000e620000000800 */
[----:B--2---:R-:W-:-:S07]  /*4e30*/  FADD.FTZ R6, R40, R79 ;  /* 0x0000004f28067221 */ /* 0x004fce0000010000 */
[----:B------:R-:W2:Y:S08]  /*4e40*/  MUFU.EX2 R35, R35 ;  /* 0x0000002300237308 */ /* 0x000eb00000000800 */
[----:B------:R-:W3:Y:S08]  /*4e50*/  MUFU.EX2 R44, R44 ;  /* 0x0000002c002c7308 */ /* 0x000ef00000000800 */
[----:B------:R-:W4:Y:S08]  /*4e60*/  MUFU.EX2 R39, R39 ;  /* 0x0000002700277308 */ /* 0x000f300000000800 */
[----:B------:R-:W5:Y:S08]  /*4e70*/  MUFU.EX2 R45, R45 ;  /* 0x0000002d002d7308 */ /* 0x000f700000000800 */
[----:B------:R-:W5:Y:S08]  /*4e80*/  MUFU.EX2 R54, R54 ;  /* 0x0000003600367308 */ /* 0x000f700000000800 */
[----:B------:R-:W5:Y:S08]  /*4e90*/  MUFU.EX2 R48, R48 ;  /* 0x0000003000307308 */ /* 0x000f700000000800 */
[----:B------:R0:W5:Y:S08]  /*4ea0*/  MUFU.EX2 R67, R46 ;  /* 0x0000002e00437308 */ /* 0x0001700000000800 */
[----:B------:R1:W-:Y:S01]  /*4eb0*/  MUFU.EX2 R71, R30 ;  /* 0x0000001e00477308 */ /* 0x0003e20000000800 */
[-CC-:B0-----:R-:W-:Y:S01]  /*4ec0*/  FFMA.FTZ R46, R86, R3.reuse, -R28.reuse ;  /* 0x00000003562e7223 */ /* 0x181fe2000001081c */
[----:B------:R-:W-:-:S06]  /*4ed0*/  FFMA.FTZ R28, R87, R3, -R28 ;  /* 0x00000003571c7223 */ /* 0x000fcc000001081c */
[----:B------:R-:W0:Y:S01]  /*4ee0*/  MUFU.EX2 R49, R49 ;  /* 0x0000003100317308 */ /* 0x000e220000000800 */
[----:B-1----:R-:W-:Y:S01]  /*4ef0*/  FADD.FTZ R30, R42, R7 ;  /* 0x000000072a1e7221 */ /* 0x002fe20000010000 */
[----:B------:R-:W-:-:S03]  /*4f00*/  FADD.FTZ R7, R41, R6 ;  /* 0x0000000629077221 */ /* 0x000fc60000010000 */
[----:B--2---:R-:W-:Y:S01]  /*4f10*/  FADD.FTZ R30, R35, R30 ;  /* 0x0000001e231e7221 */ /* 0x004fe20000010000 */
[----:B---3--:R-:W-:Y:S02]  /*4f20*/  FADD.FTZ R6, R44, R7 ;  /* 0x000000072c067221 */ /* 0x008fe40000010000 */
[----:B------:R-:W1:Y:S01]  /*4f30*/  MUFU.EX2 R52, R52 ;  /* 0x0000003400347308 */ /* 0x000e620000000800 */
[----:B----4-:R-:W-:-:S07]  /*4f40*/  FADD.FTZ R7, R39, R30 ;  /* 0x0000001e27077221 */ /* 0x010fce0000010000 */
[----:B------:R-:W2:Y:S08]  /*4f50*/  MUFU.EX2 R75, R63 ;  /* 0x0000003f004b7308 */ /* 0x000eb00000000800 */
[----:B------:R-:W3:Y:S08]  /*4f60*/  MUFU.EX2 R53, R53 ;  /* 0x0000003500357308 */ /* 0x000ef00000000800 */
[----:B------:R5:W-:Y:S08]  /*4f70*/  MUFU.EX2 R63, R47 ;  /* 0x0000002f003f7308 */ /* 0x000bf00000000800 */
[----:B------:R-:W4:Y:S01]  /*4f80*/  MUFU.EX2 R70, R66 ;  /* 0x0000004200467308 */ /* 0x000f220000000800 */
[----:B-----5:R-:W-:Y:S01]  /*4f90*/  FADD.FTZ R47, R45, R6 ;  /* 0x000000062d2f7221 */ /* 0x020fe20000010000 */
[----:B------:R-:W-:-:S03]  /*4fa0*/  FADD.FTZ R6, R54, R7 ;  /* 0x0000000736067221 */ /* 0x000fc60000010000 */
[----:B------:R-:W-:Y:S01]  /*4fb0*/  FADD.FTZ R30, R48, R47 ;  /* 0x0000002f301e7221 */ /* 0x000fe20000010000 */
[----:B------:R-:W-:Y:S02]  /*4fc0*/  FADD.FTZ R7, R67, R6 ;  /* 0x0000000643077221 */ /* 0x000fe40000010000 */
[----:B------:R-:W5:Y:S01]  /*4fd0*/  MUFU.EX2 R56, R56 ;  /* 0x0000003800387308 */ /* 0x000f620000000800 */
[----:B0-----:R-:W-:Y:S01]  /*4fe0*/  FADD.FTZ R47, R49, R30 ;  /* 0x0000001e312f7221 */ /* 0x001fe20000010000 */
[----:B------:R-:W-:-:S03]  /*4ff0*/  FADD.FTZ R6, R74, R7 ;  /* 0x000000074a067221 */ /* 0x000fc60000010000 */
[----:B-1----:R-:W-:Y:S01]  /*5000*/  FADD.FTZ R30, R52, R47 ;  /* 0x0000002f341e7221 */ /* 0x002fe20000010000 */
[----:B--2---:R-:W-:Y:S02]  /*5010*/  FADD.FTZ R7, R75, R6 ;  /* 0x000000064b077221 */ /* 0x004fe40000010000 */
[----:B------:R-:W0:Y:S01]  /*5020*/  MUFU.EX2 R57, R57 ;  /* 0x0000003900397308 */ /* 0x000e220000000800 */
[----:B---3--:R-:W-:Y:S01]  /*5030*/  FADD.FTZ R47, R53, R30 ;  /* 0x0000001e352f7221 */ /* 0x008fe20000010000 */
[----:B----4-:R-:W-:-:S04]  /*5040*/  FADD.FTZ R6, R70, R7 ;  /* 0x0000000746067221 */ /* 0x010fc80000010000 */
[----:B------:R-:W-:Y:S02]  /*5050*/  FADD.FTZ R6, R71, R6 ;  /* 0x0000000647067221 */ /* 0x000fe40000010000 */
[----:B------:R-:W1:Y:S01]  /*5060*/  MUFU.EX2 R60, R60 ;  /* 0x0000003c003c7308 */ /* 0x000e620000000800 */
[----:B-----5:R-:W-:Y:S01]  /*5070*/  FADD.FTZ R30, R56, R47 ;  /* 0x0000002f381e7221 */ /* 0x020fe20000010000 */
[----:B------:R-:W-:-:S06]  /*5080*/  FADD.FTZ R47, R63, R6 ;  /* 0x000000063f2f7221 */ /* 0x000fcc0000010000 */
[----:B------:R-:W2:Y:S01]  /*5090*/  MUFU.EX2 R66, R50 ;  /* 0x0000003200427308 */ /* 0x000ea20000000800 */
[----:B0-----:R-:W-:-:S07]  /*50a0*/  FADD.FTZ R7, R57, R30 ;  /* 0x0000001e39077221 */ /* 0x001fce0000010000 */
[----:B------:R-:W0:Y:S01]  /*50b0*/  MUFU.EX2 R61, R61 ;  /* 0x0000003d003d7308 */ /* 0x000e220000000800 */
[----:B-1----:R-:W-:-:S07]  /*50c0*/  FADD.FTZ R6, R60, R7 ;  /* 0x000000073c067221 */ /* 0x002fce0000010000 */
[----:B------:R-:W1:Y:S01]  /*50d0*/  MUFU.EX2 R59, R59 ;  /* 0x0000003b003b7308 */ /* 0x000e620000000800 */
[----:B--2---:R-:W-:-:S07]  /*50e0*/  FADD.FTZ R30, R66, R47 ;  /* 0x0000002f421e7221 */ /* 0x004fce0000010000 */
        /* <DEDUP_REMOVED lines=27> */
[----:B-1----:R-:W-:Y:S01]  /*52a0*/  FADD.FTZ R30, R46, R7 ;  /* 0x000000072e1e7221 */ /* 0x002fe20000010000 */
[----:B--2---:R-:W-:-:S03]  /*52b0*/  FADD.FTZ R6, R10, R79 ;  /* 0x0000004f0a067221 */ /* 0x004fc60000010000 */
[----:B0-----:R-:W-:Y:S01]  /*52c0*/  FADD.FTZ R7, R47, R30 ;  /* 0x0000001e2f077221 */ /* 0x001fe20000010000 */
[----:B------:R-:W-:Y:S06]  /*52d0*/  @!P0 BRA `(.L_x_184) ;  /* 0x0000000000048947 */ /* 0x000fec0003800000 */
[----:B------:R-:W-:Y:S01]  /*52e0*/  BPT.TRAP 0x1 ;  /* 0x000000040000795c */ /* 0x000fe20000300000 */
.L_x_184:
[----:B------:R-:W-:Y:S01]  /*52f0*/  ULEA UR6, UR6, UR40, 0x3 ;  /* 0x0000002806067291 */ /* 0x000fe2000f8e183f */
[----:B------:R-:W-:Y:S01]  /*5300*/  F2FP.BF16.F32.PACK_AB R28, R12, R11 ;  /* 0x0000000b0c1c723e */ /* 0x000fe200000010ff */
[----:B------:R-:W-:Y:S01]  /*5310*/  FMUL.FTZ R88, R88, R9 ;  /* 0x0000000958587220 */ /* 0x000fe20000410000 */
[----:B------:R-:W-:Y:S01]  /*5320*/  F2FP.BF16.F32.PACK_AB R30, R14, R13 ;  /* 0x0000000d0e1e723e */ /* 0x000fe200000010ff */
[----:B------:R-:W-:Y:S01]  /*5330*/  UIADD3 UR6, UR6, 0x2d860, URZ ;  /* 0x0002d86006067890 */ /* 0x000fe2000fffe03f */
[----:B------:R-:W-:Y:S01]  /*5340*/  F2FP.BF16.F32.PACK_AB R29, R85, R29 ;  /* 0x0000001d551d723e */ /* 0x000fe200000010ff */
[----:B------:R-:W-:Y:S01]  /*5350*/  FMUL.FTZ R89, R89, R9 ;  /* 0x0000000959597220 */ /* 0x000fe20000410000 */
[----:B------:R-:W-:Y:S01]  /*5360*/  F2FP.BF16.F32.PACK_AB R31, R31, R77 ;  /* 0x0000004d1f1f723e */ /* 0x000fe200000010ff */
[----:B------:R-:W-:Y:S01]  /*5370*/  UPRMT UR6, UR41, 0x654, UR6 ;  /* 0x0000065429067896 */ /* 0x000fe20008000006 */
[----:B------:R-:W-:Y:S01]  /*5380*/  F2FP.BF16.F32.PACK_AB R12, R20, R15 ;  /* 0x0000000f140c723e */ /* 0x000fe200000010ff */
[----:B------:R-:W-:Y:S01]  /*5390*/  FMUL.FTZ R92, R92, R9 ;  /* 0x000000095c5c7220 */ /* 0x000fe20000410000 */
[----:B------:R-:W-:Y:S01]  /*53a0*/  F2FP.BF16.F32.PACK_AB R14, R24, R21 ;  /* 0x00000015180e723e */ /* 0x000fe200000010ff */
[-C--:B------:R-:W-:Y:S01]  /*53b0*/  FMUL.FTZ R93, R93, R9.reuse ;  /* 0x000000095d5d7220 */ /* 0x080fe20000410000 */
[----:B------:R-:W-:Y:S01]  /*53c0*/  F2FP.BF16.F32.PACK_AB R13, R84, R76 ;  /* 0x0000004c540d723e */ /* 0x000fe200000010ff */
[-C--:B------:R-:W-:Y:S01]  /*53d0*/  FMUL.FTZ R96, R96, R9.reuse ;  /* 0x0000000960607220 */ /* 0x080fe20000410000 */
[----:B------:R-:W-:Y:S01]  /*53e0*/  F2FP.BF16.F32.PACK_AB R15, R81, R38 ;  /* 0x00000026510f723e */ /* 0x000fe200000010ff */
[----:B------:R-:W-:Y:S01]  /*53f0*/  FMUL.FTZ R97, R97, R9 ;  /* 0x0000000961617220 */ /* 0x000fe20000410000 */
[----:B------:R-:W-:Y:S01]  /*5400*/  F2FP.BF16.F32.PACK_AB R24, R32, R25 ;  /* 0x000000192018723e */ /* 0x000fe200000010ff */
[----:B------:R-:W-:Y:S01]  /*5410*/  SYNCS.ARRIVE.TRANS64.RED.A1T0 RZ, [UR6], RZ ;  /* 0x000000ffffff79a7 */ /* 0x000fe20008100406 */
[----:B------:R-:W-:Y:S01]  /*5420*/  F2FP.BF16.F32.PACK_AB R25, R80, R26 ;  /* 0x0000001a5019723e */ /* 0x000fe200000010ff */
[----:B------:R-:W-:Y:S01]  /*5430*/  STSM.16.M88.4 [R16+0x21800], R28 ;  /* 0x0218001c10007844 */ /* 0x000fe20000000200 */
[----:B------:R-:W-:Y:S01]  /*5440*/  F2FP.BF16.F32.PACK_AB R26, R36, R33 ;  /* 0x00000021241a723e */ /* 0x000fe200000010ff */
[----:B------:R-:W-:Y:S01]  /*5450*/  UMOV UR6, UR38 ;  /* 0x0000002600067c82 */ /* 0x000fe20008000000 */
[----:B------:R-:W-:Y:S01]  /*5460*/  F2FP.BF16.F32.PACK_AB R27, R43, R27 ;  /* 0x0000001b2b1b723e */ /* 0x000fe200000010ff */
[----:B------:R0:W-:Y:S01]  /*5470*/  STSM.16.M88.4 [R22], R12 ;  /* 0x0000000c16007844 */ /* 0x0001e20000000200 */
[----:B------:R-:W-:Y:S01]  /*5480*/  F2FP.BF16.F32.PACK_AB R33, R42, R34 ;  /* 0x000000222a21723e */ /* 0x000fe200000010ff */
[----:B------:R-:W-:Y:S01]  /*5490*/  FMUL.FTZ R100, R100, R9 ;  /* 0x0000000964647220 */ /* 0x000fe20000410000 */
[----:B------:R-:W-:Y:S01]  /*54a0*/  F2FP.BF16.F32.PACK_AB R32, R40, R37 ;  /* 0x000000252820723e */ /* 0x000fe200000010ff */
[----:B------:R1:W-:Y:S01]  /*54b0*/  STSM.16.M88.4 [R18], R24 ;  /* 0x0000001812007844 */ /* 0x0003e20000000200 */
[----:B------:R-:W-:Y:S01]  /*54c0*/  F2FP.BF16.F32.PACK_AB R34, R44, R41 ;  /* 0x000000292c22723e */ /* 0x000fe200000010ff */
[----:B------:R-:W-:Y:S01]  /*54d0*/  FMUL.FTZ R101, R101, R9 ;  /* 0x0000000965657220 */ /* 0x000fe20000410000 */
        /* <DEDUP_REMOVED lines=26> */
[----:B-1----:R-:W-:Y:S01]  /*5680*/  F2FP.BF16.F32.PACK_AB R24, R72, R69 ;  /* 0x000000454818723e */ /* 0x002fe200000010ff */
[----:B------:R-:W-:Y:S01]  /*5690*/  FMUL.FTZ R124, R124, R9 ;  /* 0x000000097c7c7220 */ /* 0x000fe20000410000 */
[----:B------:R-:W-:Y:S01]  /*56a0*/  F2FP.BF16.F32.PACK_AB R25, R51, R50 ;  /* 0x000000323319723e */ /* 0x000fe200000010ff */
[----:B------:R2:W-:Y:S01]  /*56b0*/  STSM.16.M88.4 [R18+0x6000], R28 ;  /* 0x0060001c12007844 */ /* 0x0005e20000000200 */
[----:B------:R-:W-:Y:S01]  /*56c0*/  F2FP.BF16.F32.PACK_AB R26, R10, R73 ;  /* 0x000000490a1a723e */ /* 0x000fe200000010ff */
[-C--:B------:R-:W-:Y:S01]  /*56d0*/  FMUL.FTZ R125, R125, R9.reuse ;  /* 0x000000097d7d7220 */ /* 0x080fe20000410000 */
[----:B------:R-:W-:Y:S01]  /*56e0*/  F2FP.BF16.F32.PACK_AB R27, R47, R46 ;  /* 0x0000002e2f1b723e */ /* 0x000fe200000010ff */
[-C--:B------:R-:W-:Y:S01]  /*56f0*/  FMUL.FTZ R128, R128, R9.reuse ;  /* 0x0000000980807220 */ /* 0x080fe20000410000 */
[----:B------:R-:W-:Y:S01]  /*5700*/  ISETP.GT.AND P1, PT, R4, RZ, PT ;  /* 0x000000ff0400720c */ /* 0x000fe20003f24270 */
[-C--:B------:R-:W-:Y:S01]  /*5710*/  FMUL.FTZ R129, R129, R9.reuse ;  /* 0x0000000981817220 */ /* 0x080fe20000410000 */
[-C--:B------:R-:W-:Y:S01]  /*5720*/  FMUL.FTZ R132, R132, R9.reuse ;  /* 0x0000000984847220 */ /* 0x080fe20000410000 */
[----:B------:R2:W-:Y:S01]  /*5730*/  STSM.16.M88.4 [R17+0x6000], R24 ;  /* 0x0060001811007844 */ /* 0x0005e20000000200 */
[----:B------:R-:W-:Y:S01]  /*5740*/  FMUL.FTZ R133, R133, R9 ;  /* 0x0000000985857220 */ /* 0x000fe20000410000 */
[-C--:B------:R-:W-:Y:S01]  /*5750*/  FMUL.FTZ R90, R90, R8.reuse ;  /* 0x000000085a5a7220 */ /* 0x080fe20000410000 */
        /* <DEDUP_REMOVED lines=29> */
[----:B------:R-:W-:Y:S01]  /*5930*/  VIADD R4, R4, 0xffffffff ;  /* 0xffffffff04047836 */ /* 0x000fe20000000000 */
[----:B------:R-:W-:Y:S01]  /*5940*/  MOV R10, R2 ;  /* 0x00000002000a7202 */ /* 0x000fe20000000f00 */
[----:B------:R-:W-:-:S02]  /*5950*/  IMAD.MOV.U32 R8, RZ, RZ, R5 ;  /* 0x000000ffff087224 */ /* 0x000fc400078e0005 */
[----:B------:R-:W-:Y:S01]  /*5960*/  IMAD.MOV.U32 R9, RZ, RZ, R0 ;  /* 0x000000ffff097224 */ /* 0x000fe200078e0000 */
[----:B0-----:R-:W-:Y:S01]  /*5970*/  NOP ;  /* 0x0000000000007918 */ /* 0x001fe20000000000 */
[----:B--2---:R-:W-:Y:S05]  /*5980*/  @P1 BRA `(.L_x_185) ;  /* 0xffffffdc00d41947 */ /* 0x004fea000383ffff */
.L_x_174:
[----:B------:R-:W-:Y:S06]  /*5990*/  BAR.ARV 0x8, 0x200 ;  /* 0x0208000000007b1d */ /* 0x000fec0000002000 */
[----:B------:R-:W-:Y:S05]  /*59a0*/  @!P0 BRA `(.L_x_186) ;  /* 0x0000000000048947 */ /* 0x000fea0003800000 */
[----:B------:R-:W-:Y:S01]  /*59b0*/  BPT.TRAP 0x1 ;  /* 0x000000040000795c */ /* 0x000fe20000300000 */
.L_x_186:
[----:B------:R-:W-:Y:S01]  /*59c0*/  ULEA UR4, UR38, UR40, 0x3 ;  /* 0x0000002826047291 */ /* 0x000fe2000f8e183f */
[----:B------:R-:W-:-:S08]  /*59d0*/  SHF.L.U32 R4, R2, 0x1f, RZ ;  /* 0x0000001f02047819 */ /* 0x000fd000000006ff */
[----:B------:R0:W2:Y:S01]  /*59e0*/  SYNCS.PHASECHK.TRANS64.TRYWAIT P1, [UR4+0x2d850], R4 ;  /* 0x02d85004ff0075a7 */ /* 0x0000a20008020144 */
[----:B------:R-:W-:Y:S05]  /*59f0*/  @!P0 BRA `(.L_x_187) ;  /* 0x0000000000048947 */ /* 0x000fea0003800000 */
[----:B------:R-:W-:Y:S01]  /*5a00*/  BPT.TRAP 0x1 ;  /* 0x000000040000795c */ /* 0x000fe20000300000 */
.L_x_187:
[----:B--2---:R-:W-:Y:S05]  /*5a10*/  @P1 BRA `(.L_x_188) ;  /* 0x0000000000081947 */ /* 0x004fea0003800000 */
[----:B------:R-:W2:Y:S02]  /*5a20*/  SYNCS.PHASECHK.TRANS64.TRYWAIT P1, [UR4+0x2d850], R4 ;  /* 0x02d85004ff0075a7 */ /* 0x000ea40008020144 */
[----:B--2---:R-:W-:Y:S05]  /*5a30*/  @!P1 BRA `(.L_x_189) ;  /* 0x0000007800009947 */ /* 0x004fea0003800000 */
.L_x_188:
[----:B------:R-:W-:Y:S01]  /*5a40*/  UIADD3 UR40, UR40, 0x400, URZ ;  /* 0x0000040028287890 */ /* 0x000fe2000fffe03f */
[----:B------:R-:W-:Y:S01]  /*5a50*/  WARPGROUP.ARRIVE ;  /* 0x00000000000079c5 */ /* 0x000fe20000000000 */
[----:B------:R-:W-:Y:S01]  /*5a60*/  ULOP3.LUT UR39, UR39, 0x10000, URZ, 0xfc, !UPT ;  /* 0x0001000027277892 */ /* 0x000fe2000f8efc3f */
[----:B-1----:R-:W1:Y:S01]  /*5a70*/  SHFL.BFLY PT, R9, R6, 0x2, 0x1f ;  /* 0x0c401f0006097f89 */ /* 0x002e6200000e0000 */
[----:B------:R-:W-:Y:S01]  /*5a80*/  USHF.R.U32.HI UR40, URZ, 0x4, UR40 ;  /* 0x000000043f287899 */ /* 0x000fe20008011628 */
[----:B------:R-:W-:Y:S01]  /*5a90*/  IMAD.MOV.U32 R10, RZ, RZ, RZ ;  /* 0x000000ffff0a7224 */ /* 0x000fe200078e00ff */
[----:B------:R-:W-:Y:S01]  /*5aa0*/  UMOV UR9, 0x40000040 ;  /* 0x4000004000097882 */ /* 0x000fe20000000000 */
[----:B------:R-:W-:Y:S01]  /*5ab0*/  UMOV UR11, 0x80000020 ;  /* 0x80000020000b7882 */ /* 0x000fe20000000000 */
[----:B------:R-:W-:Y:S01]  /*5ac0*/  ULOP3.LUT UR40, UR40, 0x3fff, URZ, 0xc0, !UPT ;  /* 0x00003fff28287892 */ /* 0x000fe2000f8ec03f */
[----:B0-----:R-:W0:Y:S01]  /*5ad0*/  SHFL.BFLY PT, R4, R7, 0x2, 0x1f ;  /* 0x0c401f0007047f89 */ /* 0x001e2200000e0000 */
[----:B------:R-:W-:Y:S01]  /*5ae0*/  UMOV UR8, UR39 ;  /* 0x0000002700087c82 */ /* 0x000fe20008000000 */
[----:B------:R-:W-:Y:S01]  /*5af0*/  IMAD.MOV.U32 R29, RZ, RZ, -0x800000 ;  /* 0xff800000ff1d7424 */ /* 0x000fe200078e00ff */
[----:B------:R-:W-:Y:S01]  /*5b00*/  ULOP3.LUT UR5, UR40, 0x2000000, URZ, 0xfc, !UPT ;  /* 0x0200000028057892 */ /* 0x000fe2000f8efc3f */
[----:B------:R-:W-:-:S03]  /*5b10*/  IMAD.MOV.U32 R28, RZ, RZ, -0x800000 ;  /* 0xff800000ff1c7424 */ /* 0x000fc600078e00ff */
[----:B------:R-:W-:-:S07]  /*5b20*/  UIMAD UR5, UR38, 0x600, UR5 ;  /* 0x00000600260578a4 */ /* 0x000fce000f8e0205 */
[----:B------:R-:W-:Y:S02]  /*5b30*/  UMOV UR10, UR5 ;  /* 0x00000005000a7c82 */ /* 0x000fe40008000000 */
[----:B------:R-:W-:Y:S01]  /*5b40*/  HGMMA.64x96x16.F32.BF16 R88, gdesc[UR8].tnspB, R88, gsb0 ;  /* 0x41600000085879f0 */ /* 0x000fe20008001858 */
[----:B------:R-:W-:Y:S01]  /*5b50*/  UIADD3 UR8, UR39, 0x2, URZ ;  /* 0x0000000227087890 */ /* 0x000fe2000fffe03f */
[----:B-1----:R-:W-:Y:S01]  /*5b60*/  FADD.FTZ R9, R9, R6 ;  /* 0x0000000609097221 */ /* 0x002fe20000010000 */
[----:B------:R-:W-:Y:S01]  /*5b70*/  UIADD3 UR10, UR5, 0x40, URZ ;  /* 0x00000040050a7890 */ /* 0x000fe2000fffe03f */
[----:B------:R-:W-:Y:S01]  /*5b80*/  UMOV UR9, 0x40000040 ;  /* 0x4000004000097882 */ /* 0x000fe20000000000 */
[----:B------:R-:W-:Y:S01]  /*5b90*/  UMOV UR11, 0x80000020 ;  /* 0x80000020000b7882 */ /* 0x000fe20000000000 */
[----:B0-----:R-:W-:Y:S02]  /*5ba0*/  FADD.FTZ R8, R4, R7 ;  /* 0x0000000704087221 */ /* 0x001fe40000010000 */
[----:B------:R-:W0:Y:S04]  /*5bb0*/  SHFL.BFLY PT, R4, R9, 0x1, 0x1f ;  /* 0x0c201f0009047f89 */ /* 0x000e2800000e0000 */
[----:B------:R-:W1:Y:S01]  /*5bc0*/  SHFL.BFLY PT, R11, R8, 0x1, 0x1f ;  /* 0x0c201f00080b7f89 */ /* 0x000e6200000e0000 */
[----:B0-----:R-:W-:Y:S01]  /*5bd0*/  FADD.FTZ R12, R9, R4 ;  /* 0x00000004090c7221 */ /* 0x001fe20000010000 */
[----:B------:R-:W-:-:S02]  /*5be0*/  IMAD.MOV.U32 R4, RZ, RZ, RZ ;  /* 0x000000ffff047224 */ /* 0x000fc400078e00ff */
[----:B-1----:R-:W-:Y:S02]  /*5bf0*/  FADD.FTZ R13, R8, R11 ;  /* 0x0000000b080d7221 */ /* 0x002fe40000010000 */
[----:B------:R-:W-:-:S03]  /*5c00*/  FSETP.NE.FTZ.AND P1, PT, R12, RZ, PT ;  /* 0x000000ff0c00720b */ /* 0x000fc60003f35000 */
[----:B------:R-:W-:-:S10]  /*5c10*/  FSETP.NE.FTZ.AND P2, PT, R13, RZ, PT ;  /* 0x000000ff0d00720b */ /* 0x000fd40003f55000 */
[----:B------:R-:W0:Y:S01]  /*5c20*/  @P1 MUFU.LG2 R6, R12 ;  /* 0x0000000c00061308 */ /* 0x000e220000000c00 */
[C---:B------:R-:W-:Y:S02]  /*5c30*/  @P1 FMUL.FTZ R7, R3.reuse, 0.69314718246459960938 ;  /* 0x3f31721803071820 */ /* 0x040fe40000410000 */
        /* <DEDUP_REMOVED lines=56> */
.L_x_190:
[----:B------:R-:W-:Y:S01]  /*5fc0*/  UIADD3 UR4, UR4, 0x2d860, URZ ;  /* 0x0002d86004047890 */ /* 0x000fe2000fffe03f */
[-C--:B------:R-:W-:Y:S01]  /*5fd0*/  FMUL.FTZ R6, R88, R4.reuse ;  /* 0x0000000458067220 */ /* 0x080fe20000410000 */
[----:B------:R-:W-:Y:S01]  /*5fe0*/  UIADD3 UR38, UR38, 0x1, URZ ;  /* 0x0000000126267890 */ /* 0x000fe2000fffe03f */
[-C--:B------:R-:W-:Y:S01]  /*5ff0*/  FMUL.FTZ R31, R89, R4.reuse ;  /* 0x00000004591f7220 */ /* 0x080fe20000410000 */
[----:B------:R-:W-:Y:S01]  /*6000*/  UPRMT UR4, UR41, 0x654, UR4 ;  /* 0x0000065429047896 */ /* 0x000fe20008000004 */
[-C--:B------:R-:W-:Y:S01]  /*6010*/  FMUL.FTZ R7, R92, R4.reuse ;  /* 0x000000045c077220 */ /* 0x080fe20000410000 */
[----:B------:R-:W-:Y:S01]  /*6020*/  UISETP.NE.AND UP0, UPT, UR38, 0x2, UPT ;  /* 0x000000022600788c */ /* 0x000fe2000bf05270 */
[-C--:B------:R-:W-:Y:S01]  /*6030*/  FMUL.FTZ R8, R93, R4.reuse ;  /* 0x000000045d087220 */ /* 0x080fe20000410000 */
[-C--:B------:R-:W-:Y:S01]  /*6040*/  FMUL.FTZ R14, R96, R4.reuse ;  /* 0x00000004600e7220 */ /* 0x080fe20000410000 */
[-C--:B------:R-:W-:Y:S01]  /*6050*/  FMUL.FTZ R49, R97, R4.reuse ;  /* 0x0000000461317220 */ /* 0x080fe20000410000 */
[-C--:B------:R-:W-:Y:S01]  /*6060*/  FMUL.FTZ R47, R100, R4.reuse ;  /* 0x00000004642f7220 */ /* 0x080fe20000410000 */
[-C--:B------:R-:W-:Y:S01]  /*6070*/  FMUL.FTZ R50, R101, R4.reuse ;  /* 0x0000000465327220 */ /* 0x080fe20000410000 */
[-C--:B------:R-:W-:Y:S01]  /*6080*/  FMUL.FTZ R46, R104, R4.reuse ;  /* 0x00000004682e7220 */ /* 0x080fe20000410000 */
[----:B------:R-:W-:Y:S01]  /*6090*/  SYNCS.ARRIVE.TRANS64.RED.A1T0 RZ, [UR4], RZ ;  /* 0x000000ffffff79a7 */ /* 0x000fe20008100404 */
[----:B------:R-:W-:Y:S01]  /*60a0*/  USEL UR4, URZ, 0x1, UP0 ;  /* 0x000000013f047887 */ /* 0x000fe20008000000 */
        /* <DEDUP_REMOVED lines=36> */
[----:B------:R-:W-:Y:S01]  /*62f0*/  PLOP3.LUT P0, PT, PT, PT, PT, 0x8, 0x0 ;  /* 0x000000000000781c */ /* 0x000fe20003f0e170 */
[-C--:B------:R-:W-:Y:S01]  /*6300*/  FMUL.FTZ R53, R131, R10.reuse ;  /* 0x0000000a83357220 */ /* 0x080fe20000410000 */
[-C--:B------:R-:W-:Y:S01]  /*6310*/  FMUL.FTZ R52, R134, R10.reuse ;  /* 0x0000000a86347220 */ /* 0x080fe20000410000 */
[----:B------:R-:W-:Y:S01]  /*6320*/  FMUL.FTZ R135, R135, R10 ;  /* 0x0000000a87877220 */ /* 0x000fe20000410000 */
[----:B------:R-:W-:Y:S01]  /*6330*/  VIADD R145, R145, 0x1 ;  /* 0x0000000191917836 */ /* 0x000fe20000000000 */
[----:B------:R-:W-:Y:S01]  /*6340*/  LOP3.LUT R2, R2, UR4, RZ, 0x3c, !PT ;  /* 0x0000000402027c12 */ /* 0x000fe2000f8e3cff */
[----:B------:R-:W-:-:S12]  /*6350*/  USEL UR38, UR38, URZ, UP0 ;  /* 0x0000003f26267287 */ /* 0x000fd80008000000 */
.L_x_166:
[----:B------:R-:W0:Y:S08]  /*6360*/  S2UR UR41, SR_CgaCtaId ;  /* 0x00000000002979c3 */ /* 0x000e300000008800 */
[----:B------:R-:W-:Y:S06]  /*6370*/  BAR.SYNC.DEFER_BLOCKING 0x5, 0x200 ;  /* 0x0148000000007b1d */ /* 0x000fec0000010000 */
[----:B------:R-:W-:Y:S01]  /*6380*/  UMOV UR40, 0x400 ;  /* 0x0000040000287882 */ /* 0x000fe20000000000 */
[----:B------:R-:W-:Y:S01]  /*6390*/  BSSY B0, `(.L_x_191) ;  /* 0x00001a0000007945 */ /* 0x000fe20003800000 */
[----:B0-----:R-:W-:-:S09]  /*63a0*/  ULEA UR40, UR41, UR40, 0x18 ;  /* 0x0000002829287291 */ /* 0x001fd2000f8ec03f */
[----:B------:R-:W0:Y:S01]  /*63b0*/  LDS.128 R32, [UR40+0x2d8d0] ;  /* 0x02d8d028ff207984 */ /* 0x000e220008000c00 */
[----:B------:R-:W-:Y:S06]  /*63c0*/  BAR.ARV 0x4, 0x200 ;  /* 0x0108000000007b1d */ /* 0x000fec0000002000 */
[----:B------:R-:W-:Y:S05]  /*63d0*/  @P0 BRA `(.L_x_192) ;  /* 0x0000001000240947 */ /* 0x000fea0003800000 */
[----:B------:R-:W1:Y:S08]  /*63e0*/  S2UR UR6, SR_SWINHI ;  /* 0x00000000000679c3 */ /* 0x000e700000002f00 */
[----:B------:R-:W-:Y:S06]  /*63f0*/  BAR.SYNC.DEFER_BLOCKING 0x1, 0x180 ;  /* 0x0046000000007b1d */ /* 0x000fec0000010000 */
[----:B------:R-:W-:Y:S01]  /*6400*/  UMOV UR4, UR40 ;  /* 0x0000002800047c82 */ /* 0x000fe20008000000 */
[----:B-1----:R-:W-:Y:S01]  /*6410*/  UMOV UR5, UR6 ;  /* 0x0000000600057c82 */ /* 0x002fe20008000000 */
[----:B------:R-:W-:-:S02]  /*6420*/  IMAD.U32 R20, RZ, RZ, UR4 ;  /* 0x00000004ff147e24 */ /* 0x000fc4000f8e00ff */
[----:B------:R-:W-:Y:S01]  /*6430*/  IMAD.U32 R21, RZ, RZ, UR5 ;  /* 0x00000005ff157e24 */ /* 0x000fe2000f8e00ff */
[----:B------:R-:W-:Y:S01]  /*6440*/  ULDC.64 UR4, c[0x0][0xc08] ;  /* 0x0003020000047ab9 */ /* 0x000fe20000000a00 */
[----:B------:R-:W-:-:S03]  /*6450*/  IMAD.WIDE R4, R152, 0x2, R20 ;  /* 0x0000000298047825 */ /* 0x000fc600078e0214 */
[C---:B------:R-:W-:Y:S02]  /*6460*/  LOP3.LUT R25, R4.reuse, 0x180, RZ, 0xc0, !PT ;  /* 0x0000018004197812 */ /* 0x040fe400078ec0ff */
[C---:B------:R-:W-:Y:S02]  /*6470*/  IADD3 R75, P4, R4.reuse, 0x20, RZ ;  /* 0x00000020044b7810 */ /* 0x040fe40007f9e0ff */
[----:B------:R-:W-:Y:S02]  /*6480*/  SHF.R.U64 R25, R25, 0x3, RZ ;  /* 0x0000000319197819 */ /* 0x000fe400000012ff */
[C---:B------:R-:W-:Y:S01]  /*6490*/  IADD3 R77, P3, R4.reuse, 0x3000, RZ ;  /* 0x00003000044d7810 */ /* 0x040fe20007f7e0ff */
[--C-:B------:R-:W-:Y:S01]  /*64a0*/  IMAD.X R11, RZ, RZ, R5.reuse, P4 ;  /* 0x000000ffff0b7224 */ /* 0x100fe200020e0605 */
[C---:B------:R-:W-:Y:S02]  /*64b0*/  IADD3 R79, P2, R4.reuse, 0x3020, RZ ;  /* 0x00003020044f7810 */ /* 0x040fe40007f5e0ff */
[C---:B------:R-:W-:Y:S01]  /*64c0*/  IADD3 R81, P1, R4.reuse, 0x6000, RZ ;  /* 0x0000600004517810 */ /* 0x040fe20007f3e0ff */
[----:B------:R-:W-:Y:S01]  /*64d0*/  IMAD.X R13, RZ, RZ, R5, P3 ;  /* 0x000000ffff0d7224 */ /* 0x000fe200018e0605 */
[----:B------:R-:W-:-:S02]  /*64e0*/  IADD3 R83, P0, R4, 0x6020, RZ ;  /* 0x0000602004537810 */ /* 0x000fc40007f1e0ff */
[----:B------:R-:W-:Y:S01]  /*64f0*/  LOP3.LUT R4, R25, R4, RZ, 0x3c, !PT ;  /* 0x0000000419047212 */ /* 0x000fe200078e3cff */
[--C-:B------:R-:W-:Y:S01]  /*6500*/  IMAD.X R25, RZ, RZ, R5.reuse, P1 ;  /* 0x000000ffff197224 */ /* 0x100fe200008e0605 */
[-C--:B------:R-:W-:Y:S01]  /*6510*/  IADD3.X R9, RZ, R5.reuse, RZ, P2, !PT ;  /* 0x00000005ff097210 */ /* 0x080fe200017fe4ff */
[----:B------:R-:W-:Y:S01]  /*6520*/  IMAD.X R27, RZ, RZ, R5, P0 ;  /* 0x000000ffff1b7224 */ /* 0x000fe200000e0605 */
[----:B0-----:R-:W-:Y:S02]  /*6530*/  MOV R32, R4 ;  /* 0x0000000400207202 */ /* 0x001fe40000000f00 */
[----:B------:R-:W-:Y:S02]  /*6540*/  F2FP.BF16.F32.PACK_AB R5, R26, R73 ;  /* 0x000000491a05723e */ /* 0x000fe400000010ff */
[----:B------:R-:W-:Y:S02]  /*6550*/  LOP3.LUT R26, R79, 0x180, RZ, 0xc0, !PT ;  /* 0x000001804f1a7812 */ /* 0x000fe400078ec0ff */
[----:B------:R-:W-:-:S02]  /*6560*/  F2FP.BF16.F32.PACK_AB R4, R31, R6 ;  /* 0x000000061f04723e */ /* 0x000fc400000010ff */
[----:B------:R-:W-:Y:S02]  /*6570*/  LOP3.LUT R30, R81, 0x180, RZ, 0xc0, !PT ;  /* 0x00000180511e7812 */ /* 0x000fe400078ec0ff */
[----:B------:R-:W-:Y:S02]  /*6580*/  LOP3.LUT R31, R83, 0x180, RZ, 0xc0, !PT ;  /* 0x00000180531f7812 */ /* 0x000fe400078ec0ff */
[----:B------:R-:W-:Y:S02]  /*6590*/  F2FP.BF16.F32.PACK_AB R6, R8, R7 ;  /* 0x000000070806723e */ /* 0x000fe400000010ff */
[----:B------:R-:W-:Y:S02]  /*65a0*/  LOP3.LUT R10, R75, 0x180, RZ, 0xc0, !PT ;  /* 0x000001804b0a7812 */ /* 0x000fe400078ec0ff */
[----:B------:R-:W-:Y:S02]  /*65b0*/  SHF.R.U64 R8, R26, 0x3, RZ ;  /* 0x000000031a087819 */ /* 0x000fe400000012ff */
[----:B------:R-:W-:-:S02]  /*65c0*/  SHF.R.U64 R26, R30, 0x3, RZ ;  /* 0x000000031e1a7819 */ /* 0x000fc400000012ff */
[----:B------:R-:W-:Y:S02]  /*65d0*/  SHF.R.U64 R30, R31, 0x3, RZ ;  /* 0x000000031f1e7819 */ /* 0x000fe400000012ff */
[----:B------:R-:W-:Y:S02]  /*65e0*/  LOP3.LUT R12, R77, 0x180, RZ, 0xc0, !PT ;  /* 0x000001804d0c7812 */ /* 0x000fe400078ec0ff */
[----:B------:R-:W-:Y:S02]  /*65f0*/  SHF.R.U64 R10, R10, 0x3, RZ ;  /* 0x000000030a0a7819 */ /* 0x000fe400000012ff */
[----:B------:R-:W-:Y:S02]  /*6600*/  F2FP.BF16.F32.PACK_AB R7, R24, R71 ;  /* 0x000000471807723e */ /* 0x000fe400000010ff */
[----:B------:R-:W-:Y:S02]  /*6610*/  LOP3.LUT R24, R26, R81, RZ, 0x3c, !PT ;  /* 0x000000511a187212 */ /* 0x000fe400078e3cff */
[----:B------:R-:W-:Y:S01]  /*6620*/  SHF.R.U64 R12, R12, 0x3, RZ ;  /* 0x000000030c0c7819 */ /* 0x000fe200000012ff */
[----:B------:R0:W-:Y:S01]  /*6630*/  STSM.16.M88.4 [R32], R4 ;  /* 0x0000000420007844 */ /* 0x0001e20000000200 */
[----:B------:R-:W-:-:S02]  /*6640*/  LOP3.LUT R26, R30, R83, RZ, 0x3c, !PT ;  /* 0x000000531e1a7212 */ /* 0x000fc400078e3cff */
[----:B------:R-:W-:Y:S01]  /*6650*/  LOP3.LUT R10, R10, R75, RZ, 0x3c, !PT ;  /* 0x0000004b0a0a7212 */ /* 0x000fe200078e3cff */
[----:B------:R-:W1:Y:S01]  /*6660*/  LDC.64 R30, c[0x0][0xc00] ;  /* 0x00030000ff1e7b82 */ /* 0x000e620000000a00 */
[----:B------:R-:W-:Y:S02]  /*6670*/  LOP3.LUT R8, R8, R79, RZ, 0x3c, !PT ;  /* 0x0000004f08087212 */ /* 0x000fe400078e3cff */
[----:B------:R-:W-:Y:S02]  /*6680*/  LOP3.LUT R12, R12, R77, RZ, 0x3c, !PT ;  /* 0x0000004d0c0c7212 */ /* 0x000fe400078e3cff */
[----:B------:R-:W-:Y:S02]  /*6690*/  MOV R73, R10 ;  /* 0x0000000a00497202 */ /* 0x000fe40000000f00 */
[----:B------:R-:W-:Y:S02]  /*66a0*/  MOV R71, R8 ;  /* 0x0000000800477202 */ /* 0x000fe40000000f00 */
[----:B------:R-:W-:Y:S01]  /*66b0*/  F2FP.BF16.F32.PACK_AB R8, R49, R14 ;  /* 0x0000000e3108723e */ /* 0x000fe200000010ff */
[----:B------:R-:W-:Y:S01]  /*66c0*/  IMAD.MOV.U32 R49, RZ, RZ, RZ ;  /* 0x000000ffff317224 */ /* 0x000fe200078e00ff */
[----:B------:R-:W-:-:S02]  /*66d0*/  F2FP.BF16.F32.PACK_AB R9, R69, R70 ;  /* 0x000000464509723e */ /* 0x000fc400000010ff */
[----:B------:R-:W-:Y:S02]  /*66e0*/  F2FP.BF16.F32.PACK_AB R10, R50, R47 ;  /* 0x0000002f320a723e */ /* 0x000fe400000010ff */
[----:B------:R-:W-:Y:S02]  /*66f0*/  F2FP.BF16.F32.PACK_AB R11, R67, R68 ;  /* 0x00000044430b723e */ /* 0x000fe400000010ff */
[----:B------:R-:W-:Y:S02]  /*6700*/  MOV R72, R12 ;  /* 0x0000000c00487202 */ /* 0x000fe40000000f00 */
[----:B------:R-:W-:Y:S01]  /*6710*/  F2FP.BF16.F32.PACK_AB R14, R48, R15 ;  /* 0x0000000f300e723e */ /* 0x000fe200000010ff */
[----:B------:R2:W-:Y:S01]  /*6720*/  STSM.16.M88.4 [R73], R8 ;  /* 0x0000000849007844 */ /* 0x0005e20000000200 */
[----:B------:R-:W-:Y:S02]  /*6730*/  F2FP.BF16.F32.PACK_AB R12, R51, R46 ;  /* 0x0000002e330c723e */ /* 0x000fe400000010ff */
[----:B------:R-:W-:-:S02]  /*6740*/  F2FP.BF16.F32.PACK_AB R13, R65, R66 ;  /* 0x00000042410d723e */ /* 0x000fc400000010ff */
[----:B------:R-:W-:Y:S02]  /*6750*/  F2FP.BF16.F32.PACK_AB R15, R63, R64 ;  /* 0x000000403f0f723e */ /* 0x000fe400000010ff */
[----:B------:R-:W-:Y:S02]  /*6760*/  MOV R46, R24 ;  /* 0x00000018002e7202 */ /* 0x000fe40000000f00 */
[----:B0-----:R-:W-:Y:S01]  /*6770*/  MOV R32, R26 ;  /* 0x0000001a00207202 */ /* 0x001fe20000000f00 */
[----:B------:R0:W-:Y:S01]  /*6780*/  STSM.16.M88.4 [R72], R12 ;  /* 0x0000000c48007844 */ /* 0x0001e20000000200 */
[----:B------:R-:W-:Y:S02]  /*6790*/  F2FP.BF16.F32.PACK_AB R4, R45, R40 ;  /* 0x000000282d04723e */ /* 0x000fe400000010ff */
[----:B------:R-:W-:Y:S02]  /*67a0*/  F2FP.BF16.F32.PACK_AB R5, R61, R62 ;  /* 0x0000003e3d05723e */ /* 0x000fe400000010ff */
[----:B------:R-:W-:-:S02]  /*67b0*/  F2FP.BF16.F32.PACK_AB R6, R44, R39 ;  /* 0x000000272c06723e */ /* 0x000fc400000010ff */
[----:B------:R-:W-:Y:S02]  /*67c0*/  F2FP.BF16.F32.PACK_AB R7, R59, R60 ;  /* 0x0000003c3b07723e */ /* 0x000fe400000010ff */
[----:B------:R-:W-:Y:S02]  /*67d0*/  F2FP.BF16.F32.PACK_AB R24, R43, R38 ;  /* 0x000000262b18723e */ /* 0x000fe400000010ff */
[----:B------:R-:W-:Y:S01]  /*67e0*/  F2FP.BF16.F32.PACK_AB R25, R57, R58 ;  /* 0x0000003a3919723e */ /* 0x000fe200000010ff */
[----:B------:R3:W-:Y:S01]  /*67f0*/  STSM.16.M88.4 [R71], R4 ;  /* 0x0000000447007844 */ /* 0x0007e20000000200 */
[----:B------:R-:W-:Y:S01]  /*6800*/  F2FP.BF16.F32.PACK_AB R26, R42, R37 ;  /* 0x000000252a1a723e */ /* 0x000fe200000010ff */
[----:B------:R-:W-:Y:S01]  /*6810*/  IMAD.SHL.U32 R37, R137, 0x4, RZ ;  /* 0x0000000489257824 */ /* 0x000fe200078e00ff */
[----:B------:R-:W-:Y:S02]  /*6820*/  F2FP.BF16.F32.PACK_AB R27, R55, R56 ;  /* 0x00000038371b723e */ /* 0x000fe400000010ff */
[----:B--2---:R-:W-:-:S02]  /*6830*/  F2FP.BF16.F32.PACK_AB R8, R41, R36 ;  /* 0x000000242908723e */ /* 0x004fc400000010ff */
[----:B------:R-:W-:Y:S01]  /*6840*/  F2FP.BF16.F32.PACK_AB R9, R53, R54 ;  /* 0x000000363509723e */ /* 0x000fe200000010ff */
[----:B------:R2:W-:Y:S01]  /*6850*/  STSM.16.M88.4 [R46], R24 ;  /* 0x000000182e007844 */ /* 0x0005e20000000200 */
[----:B------:R-:W-:Y:S02]  /*6860*/  F2FP.BF16.F32.PACK_AB R10, R3, R0 ;  /* 0x00000000030a723e */ /* 0x000fe400000010ff */
[----:B------:R-:W-:Y:S01]  /*6870*/  F2FP.BF16.F32.PACK_AB R11, R135, R52 ;  /* 0x00000034870b723e */ /* 0x000fe200000010ff */
[----:B------:R-:W4:Y:S01]  /*6880*/  LDC R0, c[0x0][0xbe8] ;  /* 0x0002fa00ff007b82 */ /* 0x000f220000000800 */
[----:B------:R-:W-:Y:S02]  /*6890*/  ISETP.NE.U32.AND P2, PT, RZ, UR4, PT ;  /* 0x00000004ff007c0c */ /* 0x000fe4000bf45070 */
[----:B-1----:R-:W-:Y:S01]  /*68a0*/  ISETP.NE.U32.AND P0, PT, R30, RZ, PT ;  /* 0x000000ff1e00720c */ /* 0x002fe20003f05070 */
[----:B------:R2:W-:Y:S04]  /*68b0*/  STSM.16.M88.4 [R32], R8 ;  /* 0x0000000820007844 */ /* 0x0005e80000000200 */
[----:B------:R-:W-:Y:S01]  /*68c0*/  BAR.SYNC.DEFER_BLOCKING 0x1, 0x180 ;  /* 0x0046000000007b1d */ /* 0x000fe20000010000 */
[----:B------:R-:W-:-:S02]  /*68d0*/  ISETP.NE.AND.EX P2, PT, RZ, UR5, PT, P2 ;  /* 0x00000005ff007c0c */ /* 0x000fc4000bf45320 */
[----:B------:R-:W-:Y:S02]  /*68e0*/  ISETP.NE.AND.EX P0, PT, R31, RZ, PT, P0 ;  /* 0x000000ff1f00720c */ /* 0x000fe40003f05300 */
[----:B0-----:R-:W-:Y:S02]  /*68f0*/  SHF.L.U64.HI R12, R137, 0x2, R142 ;  /* 0x00000002890c7819 */ /* 0x001fe4000001028e */
[----:B------:R-:W-:-:S05]  /*6900*/  IADD3 R30, P1, R37, R30, RZ ;  /* 0x0000001e251e7210 */ /* 0x000fca0007f3e0ff */
[C---:B------:R-:W-:Y:S02]  /*6910*/  IMAD.X R31, R12.reuse, 0x1, R31, P1 ;  /* 0x000000010c1f7824 */ /* 0x040fe400008e061f */
[----:B---3--:R-:W-:Y:S01]  /*6920*/  @P2 IADD3 R4, P3, R37, UR4, RZ ;  /* 0x0000000425042c10 */ /* 0x008fe2000ff7e0ff */
[----:B------:R-:W-:Y:S02]  /*6930*/  ULDC UR4, c[0x0][0xa88] ;  /* 0x0002a20000047ab9 */ /* 0x000fe40000000800 */
[----:B------:R-:W-:Y:S01]  /*6940*/  IMAD.U32 R3, RZ, RZ, UR4 ;  /* 0x00000004ff037e24 */ /* 0x000fe2000f8e00ff */
[----:B------:R-:W-:Y:S01]  /*6950*/  @P2 IADD3.X R5, R12, UR5, RZ, P3, !PT ;  /* 0x000000050c052c10 */ /* 0x000fe20009ffe4ff */
[----:B------:R2:W5:Y:S01]  /*6960*/  @P0 LDG.E R49, desc[UR36][R30.64] ;  /* 0x000000241e310981 */ /* 0x000562000c1e1900 */
[----:B----4-:R-:W-:Y:S01]  /*6970*/  ISETP.NE.AND P1, PT, R0, 0x1, PT ;  /* 0x000000010000780c */ /* 0x010fe20003f25270 */
[----:B------:R-:W-:Y:S02]  /*6980*/  IMAD R15, R139, 0xc0, R150 ;  /* 0x000000c08b0f7824 */ /* 0x000fe400078e0296 */
[----:B------:R2:W5:Y:S10]  /*6990*/  @P2 LDG.E R3, desc[UR36][R4.64] ;  /* 0x0000002404032981 */ /* 0x000574000c1e1900 */
[----:B------:R-:W0:Y:S08]  /*69a0*/  @P1 LDC R6, c[0x0][0xbec] ;  /* 0x0002fb00ff061b82 */ /* 0x000e300000000800 */
[----:B------:R-:W1:Y:S01]  /*69b0*/  @P1 LDC R13, c[0x0][0xbf0] ;  /* 0x0002fc00ff0d1b82 */ /* 0x000e620000000800 */
[----:B--2---:R-:W-:Y:S05]  /*69c0*/  @P2 BRA `(.L_x_193) ;  /* 0x0000000000102947 */ /* 0x004fea0003800000 */
[----:B------:R-:W-:Y:S05]  /*69d0*/  @!P0 BRA `(.L_x_193) ;  /* 0x00000000000c8947 */ /* 0x000fea0003800000 */
[----:B------:R-:W2:Y:S04]  /*69e0*/  LDG.E R4, desc[UR36][R30.64] ;  /* 0x000000241e047981 */ /* 0x000ea8000c1e1900 */
[----:B-----5:R-:W2:Y:S02]  /*69f0*/  LDG.E R3, desc[UR36][R30.64+0x4] ;  /* 0x000004241e037981 */ /* 0x020ea4000c1e1900 */
[----:B--2---:R-:W-:-:S07]  /*6a00*/  IMAD.IADD R3, R3, 0x1, -R4 ;  /* 0x0000000103037824 */ /* 0x004fce00078e0a04 */
.L_x_193:
[----:B------:R-:W-:Y:S01]  /*6a10*/  SHF.R.S32.HI R32, RZ, 0x1f, R138 ;  /* 0x0000001fff207819 */ /* 0x000fe2000001148a */
[----:B------:R-:W-:Y:S01]  /*6a20*/  ULDC.64 UR4, c[0x0][0xb90] ;  /* 0x0002e40000047ab9 */ /* 0x000fe20000000a00 */
[----:B0-----:R-:W-:Y:S01]  /*6a30*/  @P1 IMAD.HI.U32 R4, R15, R6, RZ ;  /* 0x000000060f041227 */ /* 0x001fe200078e00ff */
[----:B-----5:R-:W-:Y:S01]  /*6a40*/  SHF.R.S32.HI R31, RZ, 0x1f, R49 ;  /* 0x0000001fff1f7819 */ /* 0x020fe20000011431 */
[----:B------:R-:W0:Y:S01]  /*6a50*/  @P1 LDC R51, c[0x0][0xbec] ;  /* 0x0002fb00ff331b82 */ /* 0x000e220000000800 */
[----:B------:R-:W-:Y:S01]  /*6a60*/  MOV R30, R49 ;  /* 0x00000031001e7202 */ /* 0x000fe20000000f00 */
[----:B------:R-:W-:Y:S01]  /*6a70*/  IMAD R5, R32, UR4, RZ ;  /* 0x0000000420057c24 */ /* 0x000fe2000f8e02ff */
[----:B------:R-:W-:Y:S01]  /*6a80*/  SEL R142, R142, RZ, !P0 ;  /* 0x000000ff8e8e7207 */ /* 0x000fe20004000000 */
[----:B------:R-:W-:Y:S01]  /*6a90*/  IMAD.MOV.U32 R7, RZ, RZ, R15 ;  /* 0x000000ffff077224 */ /* 0x000fe200078e000f */
[----:B-1----:R-:W-:Y:S01]  /*6aa0*/  @P1 SHF.R.U32.HI R7, RZ, R13, R4 ;  /* 0x0000000dff071219 */ /* 0x002fe20000011604 */
[----:B------:R-:W-:Y:S01]  /*6ab0*/  IMAD R9, R144, 0x20, R136 ;  /* 0x0000002090097824 */ /* 0x000fe200078e0288 */
[----:B------:R-:W-:Y:S01]  /*6ac0*/  SEL R137, R137, RZ, !P0 ;  /* 0x000000ff89897207 */ /* 0x000fe20004000000 */
[C---:B------:R-:W-:Y:S01]  /*6ad0*/  IMAD R11, R138.reuse, UR5, R5 ;  /* 0x000000058a0b7c24 */ /* 0x040fe2000f8e0205 */
[----:B------:R-:W-:Y:S01]  /*6ae0*/  ULDC.64 UR6, c[0x0][0xa80] ;  /* 0x0002a00000067ab9 */ /* 0x000fe20000000a00 */
[----:B------:R-:W-:Y:S01]  /*6af0*/  IMAD.WIDE.U32 R4, R138, UR4, R30 ;  /* 0x000000048a047c25 */ /* 0x000fe2000f8e001e */
[----:B------:R-:W-:-:S03]  /*6b00*/  ULDC.64 UR4, c[0x0][0xb98] ;  /* 0x0002e60000047ab9 */ /* 0x000fc60000000a00 */
[----:B------:R-:W-:-:S04]  /*6b10*/  IMAD.WIDE R20, R9, 0x2, R20 ;  /* 0x0000000209147825 */ /* 0x000fc800078e0214 */
[----:B------:R-:W-:Y:S01]  /*6b20*/  IMAD.MOV R9, RZ, RZ, -R7 ;  /* 0x000000ffff097224 */ /* 0x000fe200078e0a07 */
[----:B------:R-:W-:Y:S01]  /*6b30*/  IADD3 R10, P2, R20, 0x1800, RZ ;  /* 0x00001800140a7810 */ /* 0x000fe20007f5e0ff */
[----:B------:R-:W-:Y:S01]  /*6b40*/  IMAD.IADD R5, R5, 0x1, R11 ;  /* 0x0000000105057824 */ /* 0x000fe200078e020b */
[----:B------:R-:W-:Y:S01]  /*6b50*/  SHF.R.S32.HI R11, RZ, 0x1f, R7 ;  /* 0x0000001fff0b7819 */ /* 0x000fe20000011407 */
[----:B------:R-:W-:Y:S01]  /*6b60*/  IMAD R9, R0, R9, R15 ;  /* 0x0000000900097224 */ /* 0x000fe200078e020f */
[----:B------:R-:W-:Y:S01]  /*6b70*/  LOP3.LUT R8, R10, 0x180, RZ, 0xc0, !PT ;  /* 0x000001800a087812 */ /* 0x000fe200078ec0ff */
[----:B------:R-:W-:Y:S01]  /*6b80*/  IMAD R6, R142, UR4, RZ ;  /* 0x000000048e067c24 */ /* 0x000fe2000f8e02ff */
[C---:B------:R-:W-:Y:S01]  /*6b90*/  IADD3 R25, P6, R20.reuse, 0x3000, RZ ;  /* 0x0000300014197810 */ /* 0x040fe20007fde0ff */
[C---:B------:R-:W-:Y:S01]  /*6ba0*/  IMAD.WIDE.U32 R4, R137.reuse, UR4, R4 ;  /* 0x0000000489047c25 */ /* 0x040fe2000f8e0004 */
[C---:B------:R-:W-:Y:S02]  /*6bb0*/  IADD3 R13, P5, R20.reuse, 0x4800, RZ ;  /* 0x00004800140d7810 */ /* 0x040fe40007fbe0ff */
[----:B------:R-:W-:Y:S01]  /*6bc0*/  IADD3 R37, P4, R20, 0x6000, RZ ;  /* 0x0000600014257810 */ /* 0x000fe20007f9e0ff */
[----:B------:R-:W-:Y:S01]  /*6bd0*/  IMAD R12, R137, UR5, R6 ;  /* 0x00000005890c7c24 */ /* 0x000fe2000f8e0206 */
[----:B------:R-:W-:Y:S01]  /*6be0*/  SHF.R.S32.HI R6, RZ, 0x1f, R9 ;  /* 0x0000001fff067819 */ /* 0x000fe20000011409 */
[----:B------:R-:W-:Y:S01]  /*6bf0*/  ULDC.64 UR4, c[0x0][0xb88] ;  /* 0x0002e20000047ab9 */ /* 0x000fe20000000a00 */
[----:B------:R-:W-:Y:S01]  /*6c00*/  IADD3 R4, P0, R7, R4, RZ ;  /* 0x0000000407047210 */ /* 0x000fe20007f1e0ff */
[----:B------:R-:W-:Y:S01]  /*6c10*/  IMAD R48, R3, R0, RZ ;  /* 0x0000000003307224 */ /* 0x000fe200078e02ff */
[----:B------:R-:W-:Y:S01]  /*6c20*/  SHF.R.U64 R7, R8, 0x3, RZ ;  /* 0x0000000308077819 */ /* 0x000fe200000012ff */
[----:B------:R-:W-:Y:S01]  /*6c30*/  IMAD R8, R6, UR4, RZ ;  /* 0x0000000406087c24 */ /* 0x000fe2000f8e02ff */
[----:B------:R-:W-:Y:S01]  /*6c40*/  IADD3.X R5, R11, R5, R12, P0, !PT ;  /* 0x000000050b057210 */ /* 0x000fe200007fe40c */
[----:B------:R-:W-:Y:S01]  /*6c50*/  IMAD R11, R139, 0xc0, R148 ;  /* 0x000000c08b0b7824 */ /* 0x000fe200078e0294 */
[----:B------:R-:W-:Y:S01]  /*6c60*/  LOP3.LUT R6, R7, R10, RZ, 0x3c, !PT ;  /* 0x0000000a07067212 */ /* 0x000fe200078e3cff */
[----:B------:R-:W-:Y:S01]  /*6c70*/  IMAD R7, R9, UR5, R8 ;  /* 0x0000000509077c24 */ /* 0x000fe2000f8e0208 */
[----:B------:R-:W-:Y:S01]  /*6c80*/  LOP3.LUT R24, R25, 0x180, RZ, 0xc0, !PT ;  /* 0x0000018019187812 */ /* 0x000fe200078ec0ff */
[----:B------:R-:W-:Y:S01]  /*6c90*/  IMAD.WIDE.U32 R4, R9, UR4, R4 ;  /* 0x0000000409047c25 */ /* 0x000fe2000f8e0004 */
[----:B------:R-:W-:Y:S01]  /*6ca0*/  ULDC.64 UR4, c[0x0][0xb50] ;  /* 0x0002d40000047ab9 */ /* 0x000fe20000000a00 */
[----:B------:R-:W-:-:S02]  /*6cb0*/  LOP3.LUT R12, R13, 0x180, RZ, 0xc0, !PT ;  /* 0x000001800d0c7812 */ /* 0x000fc400078ec0ff */
[----:B------:R-:W-:Y:S01]  /*6cc0*/  IMAD.IADD R5, R5, 0x1, R7 ;  /* 0x0000000105057824 */ /* 0x000fe200078e0207 */
[C---:B------:R-:W-:Y:S01]  /*6cd0*/  LEA R8, P0, R4.reuse, UR4, 0x2 ;  /* 0x0000000404087c11 */ /* 0x040fe2000f8010ff */
[----:B------:R-:W-:Y:S01]  /*6ce0*/  VIADD R3, R11, 0x8 ;  /* 0x000000080b037836 */ /* 0x000fe20000000000 */
[----:B------:R-:W-:Y:S01]  /*6cf0*/  LOP3.LUT R36, R37, 0x180, RZ, 0xc0, !PT ;  /* 0x0000018025247812 */ /* 0x000fe200078ec0ff */
[----:B------:R-:W-:Y:S01]  /*6d00*/  IMAD.X R7, RZ, RZ, R21, P2 ;  /* 0x000000ffff077224 */ /* 0x000fe200010e0615 */
[----:B------:R-:W-:Y:S01]  /*6d10*/  LEA.HI.X R9, R4, UR5, R5, 0x2, P0 ;  /* 0x0000000504097c11 */ /* 0x000fe200080f1405 */
[----:B------:R-:W-:Y:S01]  /*6d20*/  SHFL.IDX PT, R44, R8, RZ, 0x1c1f ;  /* 0x001c1fff082c7589 */ /* 0x000fe200000e0000 */
[----:B------:R-:W-:Y:S01]  /*6d30*/  LOP3.LUT P0, RZ, R146, 0x3, RZ, 0xc0, !PT ;  /* 0x0000000392ff7812 */ /* 0x000fe2000780c0ff */
[----:B------:R-:W-:Y:S01]  /*6d40*/  ULDC.64 UR4, c[0x0][0xaa0] ;  /* 0x0002a80000047ab9 */ /* 0x000fe20000000a00 */
[----:B------:R-:W-:Y:S01]  /*6d50*/  IADD3 R4, P3, R20, 0x7800, RZ ;  /* 0x0000780014047810 */ /* 0x000fe20007f7e0ff */
[----:B------:R-:W1:Y:S01]  /*6d60*/  SHFL.IDX PT, R45, R9, RZ, 0x1c1f ;  /* 0x001c1fff092d7589 */ /* 0x000e6200000e0000 */
[----:B------:R-:W-:-:S02]  /*6d70*/  ISETP.GE.OR P2, PT, R11, R48, P0 ;  /* 0x000000300b00720c */ /* 0x000fc40000746670 */
[----:B------:R-:W-:Y:S01]  /*6d80*/  ISETP.GE.OR P0, PT, R3, R48, P0 ;  /* 0x000000300300720c */ /* 0x000fe20000706670 */
[----:B------:R-:W-:Y:S01]  /*6d90*/  SHFL.IDX PT, R46, R8, 0x1, 0x1c1f ;  /* 0x003c1f00082e7f89 */ /* 0x000fe200000e0000 */
[----:B------:R-:W-:Y:S02]  /*6da0*/  LOP3.LUT R5, R20, 0x180, RZ, 0xc0, !PT ;  /* 0x0000018014057812 */ /* 0x000fe400078ec0ff */
[----:B------:R-:W-:Y:S01]  /*6db0*/  SHF.R.U64 R24, R24, 0x3, RZ ;  /* 0x0000000318187819 */ /* 0x000fe200000012ff */
[----:B------:R-:W2:Y:S01]  /*6dc0*/  SHFL.IDX PT, R47, R9, 0x1, 0x1c1f ;  /* 0x003c1f00092f7f89 */ /* 0x000ea200000e0000 */
[----:B------:R-:W-:Y:S01]  /*6dd0*/  LOP3.LUT R3, R4, 0x180, RZ, 0xc0, !PT ;  /* 0x0000018004037812 */ /* 0x000fe200078ec0ff */
[----:B------:R-:W-:Y:S01]  /*6de0*/  IMAD R30, R31, UR4, RZ ;  /* 0x000000041f1e7c24 */ /* 0x000fe2000f8e02ff */
[----:B------:R-:W-:Y:S01]  /*6df0*/  SHF.R.U64 R5, R5, 0x3, RZ ;  /* 0x0000000305057819 */ /* 0x000fe200000012ff */
[----:B------:R-:W3:Y:S01]  /*6e00*/  @P1 LDC R31, c[0x0][0xbf0] ;  /* 0x0002fc00ff1f1b82 */ /* 0x000ee20000000800 */
[----:B------:R-:W-:Y:S01]  /*6e10*/  SHF.R.U64 R3, R3, 0x3, RZ ;  /* 0x0000000303037819 */ /* 0x000fe200000012ff */
[----:B------:R-:W-:Y:S01]  /*6e20*/  IMAD.X R41, RZ, RZ, R21, P3 ;  /* 0x000000ffff297224 */ /* 0x000fe200018e0615 */
[----:B------:R-:W-:-:S02]  /*6e30*/  SHF.R.U64 R12, R12, 0x3, RZ ;  /* 0x000000030c0c7819 */ /* 0x000fc400000012ff */
[----:B------:R-:W-:Y:S02]  /*6e40*/  SHF.R.U64 R36, R36, 0x3, RZ ;  /* 0x0000000324247819 */ /* 0x000fe400000012ff */
[----:B------:R-:W-:Y:S02]  /*6e50*/  LOP3.LUT R20, R5, R20, RZ, 0x3c, !PT ;  /* 0x0000001405147212 */ /* 0x000fe400078e3cff */
[----:B------:R-:W-:Y:S01]  /*6e60*/  LOP3.LUT R40, R3, R4, RZ, 0x3c, !PT ;  /* 0x0000000403287212 */ /* 0x000fe200078e3cff */
[----:B------:R-:W-:Y:S01]  /*6e70*/  IMAD R3, R49, UR5, R30 ;  /* 0x0000000531037c24 */ /* 0x000fe2000f8e021e */
[----:B------:R-:W-:Y:S01]  /*6e80*/  LOP3.LUT R24, R24, R25, RZ, 0x3c, !PT ;  /* 0x0000001918187212 */ /* 0x000fe200078e3cff */
[----:B-1----:R-:W-:Y:S01]  /*6e90*/  @!P2 ST.E desc[UR36][R44.64], R29 ;  /* 0x0000001d2c00a985 */ /* 0x002fe2000c101924 */
[----:B------:R-:W-:Y:S01]  /*6ea0*/  LOP3.LUT R12, R12, R13, RZ, 0x3c, !PT ;  /* 0x0000000d0c0c7212 */ /* 0x000fe200078e3cff */
[----:B------:R-:W-:Y:S01]  /*6eb0*/  IMAD R30, R143, 0x60, R144 ;  /* 0x000000608f1e7824 */ /* 0x000fe200078e0290 */
[----:B------:R-:W-:Y:S01]  /*6ec0*/  LOP3.LUT R36, R36, R37, RZ, 0x3c, !PT ;  /* 0x0000002524247212 */ /* 0x000fe200078e3cff */
[----:B------:R-:W-:-:S02]  /*6ed0*/  IMAD.X R25, RZ, RZ, R21, P6 ;  /* 0x000000ffff197224 */ /* 0x000fc400030e0615 */
[--C-:B------:R-:W-:Y:S01]  /*6ee0*/  IMAD.X R13, RZ, RZ, R21.reuse, P5 ;  /* 0x000000ffff0d7224 */ /* 0x100fe200028e0615 */
[----:B--2---:R1:W-:Y:S01]  /*6ef0*/  @!P0 ST.E desc[UR36][R46.64], R28 ;  /* 0x0000001c2e008985 */ /* 0x0043e2000c101924 */
[----:B------:R-:W-:-:S03]  /*6f00*/  IMAD.X R37, RZ, RZ, R21, P4 ;  /* 0x000000ffff257224 */ /* 0x000fc600020e0615 */
[----:B------:R2:W5:Y:S01]  /*6f10*/  LD.E.128 R8, desc[UR36][R20.64] ;  /* 0x0000002414087980 */ /* 0x000562000c101d00 */
[----:B------:R-:W-:-:S03]  /*6f20*/  IMAD R30, R139, 0xc0, R30 ;  /* 0x000000c08b1e7824 */ /* 0x000fc600078e021e */
[----:B------:R-:W5:Y:S01]  /*6f30*/  LD.E.128 R4, desc[UR36][R6.64] ;  /* 0x0000002406047980 */ /* 0x000f62000c101d00 */
[----:B-1----:R-:W-:Y:S01]  /*6f40*/  IMAD.WIDE.U32 R28, R49, UR4, RZ ;  /* 0x00000004311c7c25 */ /* 0x002fe2000f8e00ff */
[----:B------:R-:W-:Y:S02]  /*6f50*/  ULDC.64 UR4, c[0x0][0xae8] ;  /* 0x0002ba0000047ab9 */ /* 0x000fe40000000a00 */
[----:B------:R-:W5:Y:S01]  /*6f60*/  LD.E.128 R24, desc[UR36][R24.64] ;  /* 0x0000002418187980 */ /* 0x000f62000c101d00 */
[----:B--2---:R-:W-:Y:S01]  /*6f70*/  IMAD.MOV.U32 R20, RZ, RZ, R28 ;  /* 0x000000ffff147224 */ /* 0x004fe200078e001c */
[----:B------:R-:W-:Y:S01]  /*6f80*/  IADD3 R21, R29, R3, RZ ;  /* 0x000000031d157210 */ /* 0x000fe20007ffe0ff */
[----:B------:R-:W-:Y:S01]  /*6f90*/  IMAD R3, R32, UR4, RZ ;  /* 0x0000000420037c24 */ /* 0x000fe2000f8e02ff */
[----:B------:R-:W5:Y:S01]  /*6fa0*/  LD.E.128 R12, desc[UR36][R12.64] ;  /* 0x000000240c0c7980 */ /* 0x000f62000c101d00 */
[----:B0-----:R-:W-:-:S03]  /*6fb0*/  @P1 IMAD.HI.U32 R28, R30, R51, RZ ;  /* 0x000000331e1c1227 */ /* 0x001fc600078e00ff */
[----:B------:R-:W5:Y:S01]  /*6fc0*/  LD.E.128 R36, desc[UR36][R36.64] ;  /* 0x0000002424247980 */ /* 0x000f62000c101d00 */
[C---:B------:R-:W-:Y:S02]  /*6fd0*/  IMAD R3, R138.reuse, UR5, R3 ;  /* 0x000000058a037c24 */ /* 0x040fe4000f8e0203 */
[----:B------:R-:W-:Y:S01]  /*6fe0*/  IMAD.WIDE.U32 R20, R138, UR4, R20 ;  /* 0x000000048a147c25 */ /* 0x000fe2000f8e0014 */
[----:B------:R-:W-:Y:S01]  /*6ff0*/  ULDC.64 UR4, c[0x0][0xaf0] ;  /* 0x0002bc0000047ab9 */ /* 0x000fe20000000a00 */
[----:B------:R-:W5:Y:S01]  /*7000*/  LD.E.128 R40, desc[UR36][R40.64] ;  /* 0x0000002428287980 */ /* 0x000f62000c101d00 */
[----:B------:R-:W-:Y:S01]  /*7010*/  BSSY B1, `(.L_x_194) ;  /* 0x0000032000017945 */ /* 0x000fe20003800000 */
[----:B------:R-:W-:Y:S02]  /*7020*/  IMAD.IADD R21, R21, 0x1, R3 ;  /* 0x0000000115157824 */ /* 0x000fe400078e0203 */
[----:B------:R-:W-:Y:S01]  /*7030*/  IMAD.MOV.U32 R3, RZ, RZ, R30 ;  /* 0x000000ffff037224 */ /* 0x000fe200078e001e */
[----:B---3--:R-:W-:Y:S01]  /*7040*/  @P1 SHF.R.U32.HI R3, RZ, R31, R28 ;  /* 0x0000001fff031219 */ /* 0x008fe2000001161c */
[----:B------:R-:W-:Y:S01]  /*7050*/  IMAD R29, R142, UR4, RZ ;  /* 0x000000048e1d7c24 */ /* 0x000fe2000f8e02ff */
[----:B------:R-:W-:Y:S01]  /*7060*/  @!PT LDS RZ, [RZ] ;  /* 0x00000000fffff984 */ /* 0x000fe20000000800 */
[----:B------:R-:W-:Y:S01]  /*7070*/  @!PT LDS RZ, [RZ] ;  /* 0x00000000fffff984 */ /* 0x000fe20000000800 */
[----:B------:R-:W-:Y:S01]  /*7080*/  @!PT LDS RZ, [RZ] ;  /* 0x00000000fffff984 */ /* 0x000fe20000000800 */
[----:B------:R-:W-:Y:S01]  /*7090*/  @!PT LDS RZ, [RZ] ;  /* 0x00000000fffff984 */ /* 0x000fe20000000800 */
[----:B------:R0:W-:Y:S06]  /*70a0*/  MEMBAR.ALL.CTA ;  /* 0x0000000000007992 */ /* 0x0001ec0000008000 */
[----:B0-----:R-:W0:Y:S01]  /*70b0*/  FENCE.VIEW.ASYNC.S ;  /* 0x00000000000073c6 */ /* 0x001e220000000000 */
[----:B------:R-:W-:Y:S01]  /*70c0*/  IMAD.WIDE.U32 R20, R137, UR4, R20 ;  /* 0x0000000489147c25 */ /* 0x000fe2000f8e0014 */
[----:B------:R-:W-:-:S03]  /*70d0*/  SHF.R.S32.HI R28, RZ, 0x1f, R3 ;  /* 0x0000001fff1c7819 */ /* 0x000fc60000011403 */
[----:B------:R-:W-:Y:S01]  /*70e0*/  IMAD R29, R137, UR5, R29 ;  /* 0x00000005891d7c24 */ /* 0x000fe2000f8e021d */
[----:B------:R-:W-:Y:S01]  /*70f0*/  ULDC.64 UR4, c[0x0][0xae0] ;  /* 0x0002b80000047ab9 */ /* 0x000fe20000000a00 */
[----:B------:R-:W-:Y:S02]  /*7100*/  IMAD.MOV R31, RZ, RZ, -R3 ;  /* 0x000000ffff1f7224 */ /* 0x000fe400078e0a03 */
[----:B------:R-:W-:Y:S02]  /*7110*/  IMAD.IADD R21, R21, 0x1, R29 ;  /* 0x0000000115157824 */ /* 0x000fe400078e021d */
[----:B------:R-:W-:Y:S02]  /*7120*/  IMAD R29, R0, R31, R30 ;  /* 0x0000001f001d7224 */ /* 0x000fe400078e021e */
[----:B------:R-:W-:Y:S02]  /*7130*/  IMAD R28, R28, UR4, RZ ;  /* 0x000000041c1c7c24 */ /* 0x000fe4000f8e02ff */
[----:B------:R-:W-:Y:S01]  /*7140*/  IMAD.WIDE.U32 R20, R3, UR4, R20 ;  /* 0x0000000403147c25 */ /* 0x000fe2000f8e0014 */
[----:B------:R-:W-:-:S03]  /*7150*/  SHF.R.S32.HI R0, RZ, 0x1f, R29 ;  /* 0x0000001fff007819 */ /* 0x000fc6000001141d */
[----:B------:R-:W-:Y:S01]  /*7160*/  IMAD R31, R3, UR5, R28 ;  /* 0x00000005031f7c24 */ /* 0x000fe2000f8e021c */
[----:B------:R-:W-:Y:S01]  /*7170*/  ULDC.64 UR4, c[0x0][0xad8] ;  /* 0x0002b60000047ab9 */ /* 0x000fe20000000a00 */
[----:B------:R-:W-:Y:S02]  /*7180*/  IMAD R47, R139, 0xc0, R144 ;  /* 0x000000c08b2f7824 */ /* 0x000fe400078e0290 */
[----:B------:R-:W-:Y:S02]  /*7190*/  IMAD.IADD R21, R21, 0x1, R31 ;  /* 0x0000000115157824 */ /* 0x000fe400078e021f */
[----:B------:R-:W-:Y:S01]  /*71a0*/  IMAD R0, R0, UR4, RZ ;  /* 0x0000000400007c24 */ /* 0x000fe2000f8e02ff */
[----:B------:R-:W-:Y:S01]  /*71b0*/  ISETP.GE.AND P0, PT, R47, R48, PT ;  /* 0x000000302f00720c */ /* 0x000fe20003f06270 */
[----:B------:R-:W-:Y:S01]  /*71c0*/  IMAD.WIDE.U32 R20, R29, UR4, R20 ;  /* 0x000000041d147c25 */ /* 0x000fe2000f8e0014 */
[----:B------:R-:W-:-:S03]  /*71d0*/  UIADD3 UR4, UR40, 0x2d820, URZ ;  /* 0x0002d82028047890 */ /* 0x000fc6000fffe03f */
[----:B------:R-:W-:Y:S01]  /*71e0*/  IMAD R3, R29, UR5, R0 ;  /* 0x000000051d037c24 */ /* 0x000fe2000f8e0200 */
[C---:B------:R-:W-:Y:S01]  /*71f0*/  LEA R32, P1, R20.reuse, UR6, 0x1 ;  /* 0x0000000614207c11 */ /* 0x040fe2000f8208ff */
[----:B------:R-:W-:Y:S02]  /*7200*/  UPRMT UR4, URZ, 0x654, UR4 ;  /* 0x000006543f047896 */ /* 0x000fe40008000004 */
[----:B------:R-:W-:Y:S02]  /*7210*/  IMAD.IADD R3, R21, 0x1, R3 ;  /* 0x0000000115037824 */ /* 0x000fe400078e0203 */
[----:B0-----:R0:W1:Y:S03]  /*7220*/  SHFL.IDX PT, R28, R32, RZ, 0x1c1f ;  /* 0x001c1fff201c7589 */ /* 0x00106600000e0000 */
[----:B------:R-:W-:Y:S02]  /*7230*/  LEA.HI.X R3, R20, UR7, R3, 0x1, P1 ;  /* 0x0000000714037c11 */ /* 0x000fe400088f0c03 */
[----:B------:R-:W-:Y:S03]  /*7240*/  SYNCS.ARRIVE.TRANS64.RED.A1T0 RZ, [UR4], RZ ;  /* 0x000000ffffff79a7 */ /* 0x000fe60008100404 */
[----:B------:R0:W2:Y:S01]  /*7250*/  SHFL.IDX PT, R29, R3, RZ, 0x1c1f ;  /* 0x001c1fff031d7589 */ /* 0x0000a200000e0000 */
[----:B------:R-:W-:Y:S05]  /*7260*/  @P0 BRA `(.L_x_195) ;  /* 0x0000000000300947 */ /* 0x000fea0003800000 */
[----:B------:R-:W-:Y:S02]  /*7270*/  ULDC UR4, c[0x0][0xac8] ;  /* 0x0002b20000047ab9 */ /* 0x000fe40000000800 */
[----:B------:R-:W-:Y:S02]  /*7280*/  ISETP.GE.AND P1, PT, R140, UR4, PT ;  /* 0x000000048c007c0c */ /* 0x000fe4000bf26270 */
[----:B------:R-:W-:Y:S02]  /*7290*/  ISETP.GE.AND P2, PT, R141, UR4, PT ;  /* 0x000000048d007c0c */ /* 0x000fe4000bf46270 */
[----:B------:R-:W-:-:S09]  /*72a0*/  ISETP.GE.AND P0, PT, R136, UR4, PT ;  /* 0x0000000488007c0c */ /* 0x000fd2000bf06270 */
[-C--:B-1----:R-:W-:Y:S02]  /*72b0*/  @!P1 LEA R30, P3, R140, R28.reuse, 0x1 ;  /* 0x0000001c8c1e9211 */ /* 0x082fe400078608ff */
[C---:B------:R-:W-:Y:S02]  /*72c0*/  @!P2 LEA R44, P4, R141.reuse, R28, 0x1 ;  /* 0x0000001c8d2ca211 */ /* 0x040fe400078808ff */
[----:B--2---:R-:W-:Y:S01]  /*72d0*/  @!P0 IMAD.WIDE R20, R136, 0x2, R28 ;  /* 0x0000000288148825 */ /* 0x004fe200078e021c */
[-C--:B------:R-:W-:Y:S02]  /*72e0*/  @!P1 LEA.HI.X R31, R140, R29.reuse, R154, 0x1, P3 ;  /* 0x0000001d8c1f9211 */ /* 0x080fe400018f0c9a */
[----:B------:R-:W-:Y:S02]  /*72f0*/  @!P2 LEA.HI.X R45, R141, R29, R153, 0x1, P4 ;  /* 0x0000001d8d2da211 */ /* 0x000fe400020f0c99 */
[----:B-----5:R3:W-:Y:S04]  /*7300*/  @!P0 ST.E.128 desc[UR36][R20.64], R8 ;  /* 0x0000000814008985 */ /* 0x0207e8000c101d24 */
[----:B------:R3:W-:Y:S04]  /*7310*/  @!P1 ST.E.128 desc[UR36][R30.64], R24 ;  /* 0x000000181e009985 */ /* 0x0007e8000c101d24 */
[----:B------:R3:W-:Y:S02]  /*7320*/  @!P2 ST.E.128 desc[UR36][R44.64], R36 ;  /* 0x000000242c00a985 */ /* 0x0007e4000c101d24 */
.L_x_195:
[----:B------:R-:W-:Y:S05]  /*7330*/  BSYNC B1 ;  /* 0x0000000000017941 */ /* 0x000fea0003800000 */
.L_x_194:
[----:B------:R-:W-:Y:S01]  /*7340*/  VIADD R0, R47, 0x60 ;  /* 0x000000602f007836 */ /* 0x000fe20000000000 */
[----:B---3-5:R3:W4:Y:S04]  /*7350*/  SHFL.IDX PT, R11, R3, 0x1, 0x1c1f ;  /* 0x003c1f00030b7f89 */ /* 0x02872800000e0000 */
[----:B------:R-:W-:Y:S01]  /*7360*/  ISETP.GE.AND P0, PT, R0, R48, PT ;  /* 0x000000300000720c */ /* 0x000fe20003f06270 */
[----:B------:R3:W0:-:S12]  /*7370*/  SHFL.IDX PT, R10, R32, 0x1, 0x1c1f ;  /* 0x003c1f00200a7f89 */ /* 0x00061800000e0000 */
[----:B---3--:R-:W-:Y:S05]  /*7380*/  @P0 BRA `(.L_x_196) ;  /* 0x0000000800800947 */ /* 0x008fea0003800000 */
[----:B------:R-:W-:Y:S02]  /*7390*/  ULDC UR4, c[0x0][0xac8] ;  /* 0x0002b20000047ab9 */ /* 0x000fe40000000800 */
[----:B------:R-:W-:Y:S02]  /*73a0*/  ISETP.GE.AND P2, PT, R140, UR4, PT ;  /* 0x000000048c007c0c */ /* 0x000fe4000bf46270 */
[----:B------:R-:W-:-:S11]  /*73b0*/  ISETP.GE.AND P1, PT, R136, UR4, PT ;  /* 0x0000000488007c0c */ /* 0x000fd6000bf26270 */
[----:B0-----:R-:W-:Y:S02]  /*73c0*/  @!P2 LEA R20, P0, R140, R10, 0x1 ;  /* 0x0000000a8c14a211 */ /* 0x001fe400078008ff */
[----:B----4-:R-:W-:Y:S02]  /*73d0*/  @!P1 IMAD.WIDE R8, R136, 0x2, R10 ;  /* 0x0000000288089825 */ /* 0x010fe400078e020a */
[----:B------:R-:W-:Y:S02]  /*73e0*/  @!P2 LEA.HI.X R21, R140, R11, R154, 0x1, P0 ;  /* 0x0000000b8c15a211 */ /* 0x000fe400000f0c9a */
[----:B------:R-:W-:Y:S01]  /*73f0*/  ISETP.GE.AND P0, PT, R141, UR4, PT ;  /* 0x000000048d007c0c */ /* 0x000fe2000bf06270 */
[----:B------:R3:W-:Y:S04]  /*7400*/  @!P1 ST.E.128 desc[UR36][R8.64], R4 ;  /* 0x0000000408009985 */ /* 0x0007e8000c101d24 */
[----:B------:R3:W-:Y:S08]  /*7410*/  @!P2 ST.E.128 desc[UR36][R20.64], R12 ;  /* 0x0000000c1400a985 */ /* 0x0007f0000c101d24 */
[----:B------:R-:W-:Y:S05]  /*7420*/  @P0 BRA `(.L_x_196) ;  /* 0x0000000800580947 */ /* 0x000fea0003800000 */
[----:B---3--:R-:W-:-:S04]  /*7430*/  LEA R4, P0, R141, R10, 0x1 ;  /* 0x0000000a8d047211 */ /* 0x008fc800078008ff */
[----:B------:R-:W-:-:S05]  /*7440*/  LEA.HI.X R5, R141, R11, R153, 0x1, P0 ;  /* 0x0000000b8d057211 */ /* 0x000fca00000f0c99 */
[----:B------:R0:W-:Y:S01]  /*7450*/  ST.E.128 desc[UR36][R4.64], R40 ;  /* 0x0000002804007985 */ /* 0x0001e2000c101d24 */
[----:B------:R-:W-:Y:S05]  /*7460*/  BRA `(.L_x_196) ;  /* 0x0000000800487947 */ /* 0x000fea0003800000 */
.L_x_192:
[----:B------:R-:W1:Y:S01]  /*7470*/  LDC.64 R6, c[0x0][0xc00] ;  /* 0x00030000ff067b82 */ /* 0x000e620000000a00 */
[----:B------:R-:W-:Y:S01]  /*7480*/  ULDC.64 UR4, c[0x0][0xc08] ;  /* 0x0003020000047ab9 */ /* 0x000fe20000000a00 */
[----:B------:R-:W-:-:S06]  /*7490*/  IMAD.MOV.U32 R3, RZ, RZ, RZ ;  /* 0x000000ffff037224 */ /* 0x000fcc00078e00ff */
[----:B------:R-:W2:Y:S01]  /*74a0*/  LDC.64 R4, c[0x0][0xc00] ;  /* 0x00030000ff047b82 */ /* 0x000ea20000000a00 */
[----:B------:R-:W-:-:S04]  /*74b0*/  ISETP.NE.U32.AND P1, PT, RZ, UR4, PT ;  /* 0x00000004ff007c0c */ /* 0x000fc8000bf25070 */
[----:B------:R-:W-:-:S03]  /*74c0*/  ISETP.NE.AND.EX P1, PT, RZ, UR5, PT, P1 ;  /* 0x00000005ff007c0c */ /* 0x000fc6000bf25310 */
[----:B------:R-:W3:Y:S01]  /*74d0*/  LDC R21, c[0x0][0xbe8] ;  /* 0x0002fa00ff157b82 */ /* 0x000ee20000000800 */
[----:B-1----:R-:W-:-:S04]  /*74e0*/  ISETP.NE.U32.AND P0, PT, R6, RZ, PT ;  /* 0x000000ff0600720c */ /* 0x002fc80003f05070 */
[----:B------:R-:W-:Y:S01]  /*74f0*/  ISETP.NE.AND.EX P0, PT, R7, RZ, PT, P0 ;  /* 0x000000ff0700720c */ /* 0x000fe20003f05300 */
[----:B--2---:R-:W-:-:S04]  /*7500*/  IMAD.WIDE R6, R137, 0x4, R4 ;  /* 0x0000000489067825 */ /* 0x004fc800078e0204 */
[----:B------:R-:W1:Y:S01]  /*7510*/  @P1 LDC.64 R4, c[0x0][0xc08] ;  /* 0x00030200ff041b82 */ /* 0x000e620000000a00 */
[----:B------:R-:W-:Y:S02]  /*7520*/  ULDC UR4, c[0x0][0xa88] ;  /* 0x0002a20000047ab9 */ /* 0x000fe40000000800 */
[----:B------:R-:W-:-:S05]  /*7530*/  MOV R0, UR4 ;  /* 0x0000000400007c02 */ /* 0x000fca0008000f00 */
[----:B------:R2:W5:Y:S01]  /*7540*/  @P0 LDG.E R3, desc[UR36][R6.64] ;  /* 0x0000002406030981 */ /* 0x000562000c1e1900 */
[----:B-1----:R-:W-:-:S05]  /*7550*/  @P1 IMAD.WIDE R4, R137, 0x4, R4 ;  /* 0x0000000489041825 */ /* 0x002fca00078e0204 */
[----:B------:R2:W5:Y:S01]  /*7560*/  @P1 LDG.E R0, desc[UR36][R4.64] ;  /* 0x0000002404001981 */ /* 0x000562000c1e1900 */
[----:B---3--:R-:W-:Y:S02]  /*7570*/  ISETP.NE.AND P2, PT, R21, 0x1, PT ;  /* 0x000000011500780c */ /* 0x008fe40003f45270 */
[----:B------:R-:W-:-:S11]  /*7580*/  ISETP.GE.AND P3, PT, R155, 0xc0, PT ;  /* 0x000000c09b00780c */ /* 0x000fd60003f66270 */
[----:B------:R-:W1:Y:S01]  /*7590*/  @P2 LDC R14, c[0x0][0xbec] ;  /* 0x0002fb00ff0e2b82 */ /* 0x000e620000000800 */
[----:B--2---:R-:W-:Y:S05]  /*75a0*/  @P1 BRA `(.L_x_197) ;  /* 0x0000000000101947 */ /* 0x004fea0003800000 */
[----:B------:R-:W-:Y:S05]  /*75b0*/  @!P0 BRA `(.L_x_197) ;  /* 0x00000000000c8947 */ /* 0x000fea0003800000 */
[----:B------:R-:W2:Y:S04]  /*75c0*/  LDG.E R5, desc[UR36][R6.64] ;  /* 0x0000002406057981 */ /* 0x000ea8000c1e1900 */
[----:B-----5:R-:W2:Y:S02]  /*75d0*/  LDG.E R0, desc[UR36][R6.64+0x4] ;  /* 0x0000042406007981 */ /* 0x020ea4000c1e1900 */
[----:B--2---:R-:W-:-:S07]  /*75e0*/  IMAD.IADD R0, R0, 0x1, -R5 ;  /* 0x0000000100007824 */ /* 0x004fce00078e0a05 */
.L_x_197:
[----:B------:R-:W-:Y:S01]  /*75f0*/  BSSY B1, `(.L_x_198) ;  /* 0x000002e000017945 */ /* 0x000fe20003800000 */
[----:B------:R-:W-:Y:S02]  /*7600*/  SHF.R.S32.HI R12, RZ, 0x1f, R138 ;  /* 0x0000001fff0c7819 */ /* 0x000fe4000001148a */
[----:B------:R-:W-:Y:S02]  /*7610*/  SEL R137, R137, RZ, !P0 ;  /* 0x000000ff89897207 */ /* 0x000fe40004000000 */
[----:B------:R-:W-:Y:S02]  /*7620*/  SEL R142, R142, RZ, !P0 ;  /* 0x000000ff8e8e7207 */ /* 0x000fe40004000000 */
[----:B-----5:R-:W-:Y:S01]  /*7630*/  SHF.R.S32.HI R10, RZ, 0x1f, R3 ;  /* 0x0000001fff0a7819 */ /* 0x020fe20000011403 */
[----:B------:R-:W-:Y:S06]  /*7640*/  @P3 BRA `(.L_x_199) ;  /* 0x0000000000a03947 */ /* 0x000fec0003800000 */
[----:B------:R-:W2:Y:S01]  /*7650*/  S2R R4, SR_TID.X ;  /* 0x0000000000047919 */ /* 0x000ea20000002100 */
[----:B------:R-:W3:Y:S02]  /*7660*/  LDC R11, c[0x0][0xbe8] ;  /* 0x0002fa00ff0b7b82 */ /* 0x000ee40000000800 */
[----:B---3--:R-:W-:Y:S02]  /*7670*/  IMAD R5, R0, R11, RZ ;  /* 0x0000000b00057224 */ /* 0x008fe400078e02ff */
[----:B--2---:R-:W-:-:S04]  /*7680*/  IMAD R4, R139, 0xc0, R4 ;  /* 0x000000c08b047824 */ /* 0x004fc800078e0204 */
[----:B------:R-:W-:-:S05]  /*7690*/  VIADD R8, R4, 0xffffff80 ;  /* 0xffffff8004087836 */ /* 0x000fca0000000000 */
[----:B------:R-:W-:-:S13]  /*76a0*/  ISETP.GE.AND P0, PT, R8, R5, PT ;  /* 0x000000050800720c */ /* 0x000fda0003f06270 */
[----:B------:R-:W-:Y:S05]  /*76b0*/  @P0 BRA `(.L_x_199) ;  /* 0x0000000000840947 */ /* 0x000fea0003800000 */
[----:B------:R-:W-:Y:S01]  /*76c0*/  ISETP.NE.AND P0, PT, R11, 0x1, PT ;  /* 0x000000010b00780c */ /* 0x000fe20003f05270 */
[----:B------:R-:W-:Y:S01]  /*76d0*/  ULDC.64 UR4, c[0x0][0xb90] ;  /* 0x0002e40000047ab9 */ /* 0x000fe20000000a00 */
[----:B------:R-:W-:Y:S02]  /*76e0*/  IMAD.MOV.U32 R4, RZ, RZ, R3 ;  /* 0x000000ffff047224 */ /* 0x000fe400078e0003 */
[----:B------:R-:W-:Y:S02]  /*76f0*/  IMAD R9, R12, UR4, RZ ;  /* 0x000000040c097c24 */ /* 0x000fe4000f8e02ff */
[----:B------:R-:W-:Y:S02]  /*7700*/  IMAD.MOV.U32 R5, RZ, RZ, R10 ;  /* 0x000000ffff057224 */ /* 0x000fe400078e000a */
[----:B------:R-:W-:Y:S02]  /*7710*/  IMAD.MOV.U32 R7, RZ, RZ, R8 ;  /* 0x000000ffff077224 */ /* 0x000fe400078e0008 */
[----:B------:R-:W-:-:S03]  /*7720*/  IMAD.WIDE.U32 R4, R138, UR4, R4 ;  /* 0x000000048a047c25 */ /* 0x000fc6000f8e0004 */
[----:B------:R-:W2:Y:S01]  /*7730*/  @P0 LDC R13, c[0x0][0xbec] ;  /* 0x0002fb00ff0d0b82 */ /* 0x000ea20000000800 */
[----:B------:R-:W-:Y:S01]  /*7740*/  IMAD R9, R138, UR5, R9 ;  /* 0x000000058a097c24 */ /* 0x000fe2000f8e0209 */
[----:B------:R-:W-:-:S03]  /*7750*/  ULDC.64 UR4, c[0x0][0xb98] ;  /* 0x0002e60000047ab9 */ /* 0x000fc60000000a00 */
[----:B------:R-:W-:-:S03]  /*7760*/  IMAD.IADD R5, R5, 0x1, R9 ;  /* 0x0000000105057824 */ /* 0x000fc600078e0209 */
[----:B------:R-:W3:Y:S01]  /*7770*/  @P0 LDC R15, c[0x0][0xbf0] ;  /* 0x0002fc00ff0f0b82 */ /* 0x000ee20000000800 */
[----:B------:R-:W-:-:S04]  /*7780*/  IMAD.WIDE.U32 R4, R137, UR4, R4 ;  /* 0x0000000489047c25 */ /* 0x000fc8000f8e0004 */
[----:B--2---:R-:W-:-:S05]  /*7790*/  @P0 IMAD.HI.U32 R6, R8, R13, RZ ;  /* 0x0000000d08060227 */ /* 0x004fca00078e00ff */
[----:B---3--:R-:W-:Y:S01]  /*77a0*/  @P0 SHF.R.U32.HI R7, RZ, R15, R6 ;  /* 0x0000000fff070219 */ /* 0x008fe20000011606 */
[----:B------:R-:W-:-:S03]  /*77b0*/  IMAD R6, R142, UR4, RZ ;  /* 0x000000048e067c24 */ /* 0x000fc6000f8e02ff */
[----:B------:R-:W-:Y:S01]  /*77c0*/  IADD3 R4, P0, R7, R4, RZ ;  /* 0x0000000407047210 */ /* 0x000fe20007f1e0ff */
[----:B------:R-:W-:-:S04]  /*77d0*/  IMAD.MOV R9, RZ, RZ, -R7 ;  /* 0x000000ffff097224 */ /* 0x000fc800078e0a07 */
[----:B------:R-:W-:Y:S01]  /*77e0*/  IMAD R9, R11, R9, R8 ;  /* 0x000000090b097224 */ /* 0x000fe200078e0208 */
[----:B------:R-:W-:Y:S01]  /*77f0*/  SHF.R.S32.HI R11, RZ, 0x1f, R7 ;  /* 0x0000001fff0b7819 */ /* 0x000fe20000011407 */
[----:B------:R-:W-:Y:S01]  /*7800*/  IMAD R8, R137, UR5, R6 ;  /* 0x0000000589087c24 */ /* 0x000fe2000f8e0206 */
[----:B------:R-:W-:Y:S02]  /*7810*/  ULDC.64 UR4, c[0x0][0xb88] ;  /* 0x0002e20000047ab9 */ /* 0x000fe40000000a00 */
[----:B------:R-:W-:Y:S02]  /*7820*/  SHF.R.S32.HI R6, RZ, 0x1f, R9 ;  /* 0x0000001fff067819 */ /* 0x000fe40000011409 */
[----:B------:R-:W-:-:S03]  /*7830*/  IADD3.X R5, R11, R5, R8, P0, !PT ;  /* 0x000000050b057210 */ /* 0x000fc600007fe408 */
[----:B------:R-:W-:Y:S02]  /*7840*/  IMAD R6, R6, UR4, RZ ;  /* 0x0000000406067c24 */ /* 0x000fe4000f8e02ff */
[----:B------:R-:W-:-:S04]  /*7850*/  IMAD.WIDE.U32 R4, R9, UR4, R4 ;  /* 0x0000000409047c25 */ /* 0x000fc8000f8e0004 */
[----:B------:R-:W-:Y:S01]  /*7860*/  IMAD R7, R9, UR5, R6 ;  /* 0x0000000509077c24 */ /* 0x000fe2000f8e0206 */
[----:B------:R-:W-:Y:S02]  /*7870*/  ULDC.64 UR4, c[0x0][0xb50] ;  /* 0x0002d40000047ab9 */ /* 0x000fe40000000a00 */
[----:B------:R-:W-:Y:S01]  /*7880*/  LEA R6, P0, R4, UR4, 0x2 ;  /* 0x0000000404067c11 */ /* 0x000fe2000f8010ff */
[----:B------:R-:W-:-:S05]  /*7890*/  IMAD.IADD R5, R5, 0x1, R7 ;  /* 0x0000000105057824 */ /* 0x000fca00078e0207 */
[----:B------:R-:W-:Y:S01]  /*78a0*/  LEA.HI.X R7, R4, UR5, R5, 0x2, P0 ;  /* 0x0000000504077c11 */ /* 0x000fe200080f1405 */
[----:B------:R-:W-:-:S05]  /*78b0*/  IMAD.MOV.U32 R5, RZ, RZ, -0x800000 ;  /* 0xff800000ff057424 */ /* 0x000fca00078e00ff */
[----:B------:R2:W-:Y:S02]  /*78c0*/  STG.E desc[UR36][R6.64], R5 ;  /* 0x0000000506007986 */ /* 0x0005e4000c101924 */
.L_x_199:
[----:B------:R-:W-:Y:S05]  /*78d0*/  BSYNC B1 ;  /* 0x0000000000017941 */ /* 0x000fea0003800000 */
.L_x_198:
[----:B------:R-:W3:Y:S01]  /*78e0*/  @P2 LDC R9, c[0x0][0xbf0] ;  /* 0x0002fc00ff092b82 */ /* 0x000ee20000000800 */
[----:B------:R-:W-:Y:S01]  /*78f0*/  ULDC.64 UR4, c[0x0][0xaa0] ;  /* 0x0002a80000047ab9 */ /* 0x000fe20000000a00 */
[----:B--2---:R-:W-:Y:S01]  /*7900*/  IMAD R6, R143, 0x60, R144 ;  /* 0x000000608f067824 */ /* 0x004fe200078e0290 */
[----:B------:R-:W-:Y:S01]  /*7910*/  BSSY B1, `(.L_x_200) ;  /* 0x0000036000017945 */ /* 0x000fe20003800000 */
[----:B------:R-:W-:Y:S02]  /*7920*/  IMAD R4, R10, UR4, RZ ;  /* 0x000000040a047c24 */ /* 0x000fe4000f8e02ff */
[----:B------:R-:W-:Y:S02]  /*7930*/  IMAD R11, R139, 0xc0, R6 ;  /* 0x000000c08b0b7824 */ /* 0x000fe400078e0206 */
[C---:B------:R-:W-:Y:S02]  /*7940*/  IMAD R7, R3.reuse, UR5, R4 ;  /* 0x0000000503077c24 */ /* 0x040fe4000f8e0204 */
[----:B------:R-:W-:Y:S01]  /*7950*/  IMAD.WIDE.U32 R4, R3, UR4, RZ ;  /* 0x0000000403047c25 */ /* 0x000fe2000f8e00ff */
[----:B------:R-:W-:-:S03]  /*7960*/  ULDC.64 UR4, c[0x0][0xae8] ;  /* 0x0002ba0000047ab9 */ /* 0x000fc60000000a00 */
[----:B------:R-:W-:Y:S01]  /*7970*/  IMAD R3, R12, UR4, RZ ;  /* 0x000000040c037c24 */ /* 0x000fe2000f8e02ff */
[----:B------:R-:W-:Y:S01]  /*7980*/  IADD3 R5, R5, R7, RZ ;  /* 0x0000000705057210 */ /* 0x000fe20007ffe0ff */
[----:B-1----:R-:W-:-:S04]  /*7990*/  @P2 IMAD.HI.U32 R6, R11, R14, RZ ;  /* 0x0000000e0b062227 */ /* 0x002fc800078e00ff */
[C---:B------:R-:W-:Y:S02]  /*79a0*/  IMAD R7, R138.reuse, UR5, R3 ;  /* 0x000000058a077c24 */ /* 0x040fe4000f8e0203 */
[----:B------:R-:W-:Y:S01]  /*79b0*/  IMAD.WIDE.U32 R4, R138, UR4, R4 ;  /* 0x000000048a047c25 */ /* 0x000fe2000f8e0004 */
[----:B------:R-:W-:-:S03]  /*79c0*/  ULDC.64 UR4, c[0x0][0xaf0] ;  /* 0x0002bc0000047ab9 */ /* 0x000fc60000000a00 */
[----:B------:R-:W-:Y:S01]  /*79d0*/  IMAD.MOV.U32 R3, RZ, RZ, R11 ;  /* 0x000000ffff037224 */ /* 0x000fe200078e000b */
[----:B---3--:R-:W-:Y:S01]  /*79e0*/  @P2 SHF.R.U32.HI R3, RZ, R9, R6 ;  /* 0x00000009ff032219 */ /* 0x008fe20000011606 */
[----:B------:R-:W-:Y:S02]  /*79f0*/  IMAD.IADD R5, R5, 0x1, R7 ;  /* 0x0000000105057824 */ /* 0x000fe400078e0207 */
[----:B------:R-:W-:Y:S01]  /*7a00*/  IMAD R7, R142, UR4, RZ ;  /* 0x000000048e077c24 */ /* 0x000fe2000f8e02ff */
[--C-:B------:R-:W-:Y:S01]  /*7a10*/  SHF.R.S32.HI R6, RZ, 0x1f, R3.reuse ;  /* 0x0000001fff067819 */ /* 0x100fe20000011403 */
[----:B------:R-:W-:Y:S02]  /*7a20*/  IMAD.MOV R8, RZ, RZ, -R3 ;  /* 0x000000ffff087224 */ /* 0x000fe400078e0a03 */
[C---:B------:R-:W-:Y:S02]  /*7a30*/  IMAD R9, R137.reuse, UR5, R7 ;  /* 0x0000000589097c24 */ /* 0x040fe4000f8e0207 */
[----:B------:R-:W-:Y:S01]  /*7a40*/  IMAD.WIDE.U32 R4, R137, UR4, R4 ;  /* 0x0000000489047c25 */ /* 0x000fe2000f8e0004 */
[----:B------:R-:W-:-:S03]  /*7a50*/  ULDC.64 UR4, c[0x0][0xae0] ;  /* 0x0002b80000047ab9 */ /* 0x000fc60000000a00 */
[----:B------:R-:W-:Y:S02]  /*7a60*/  IMAD R7, R21, R8, R11 ;  /* 0x0000000815077224 */ /* 0x000fe400078e020b */
[----:B------:R-:W-:Y:S02]  /*7a70*/  IMAD R8, R6, UR4, RZ ;  /* 0x0000000406087c24 */ /* 0x000fe4000f8e02ff */
[----:B------:R-:W-:Y:S01]  /*7a80*/  IMAD.IADD R5, R5, 0x1, R9 ;  /* 0x0000000105057824 */ /* 0x000fe200078e0209 */
[----:B------:R-:W-:Y:S01]  /*7a90*/  SHF.R.S32.HI R6, RZ, 0x1f, R7 ;  /* 0x0000001fff067819 */ /* 0x000fe20000011407 */
[C---:B------:R-:W-:Y:S02]  /*7aa0*/  IMAD R9, R3.reuse, UR5, R8 ;  /* 0x0000000503097c24 */ /* 0x040fe4000f8e0208 */
[----:B------:R-:W-:Y:S01]  /*7ab0*/  IMAD.WIDE.U32 R4, R3, UR4, R4 ;  /* 0x0000000403047c25 */ /* 0x000fe2000f8e0004 */
[----:B------:R-:W-:-:S03]  /*7ac0*/  ULDC.64 UR4, c[0x0][0xad8] ;  /* 0x0002b60000047ab9 */ /* 0x000fc60000000a00 */
[----:B------:R-:W-:Y:S02]  /*7ad0*/  IMAD R6, R6, UR4, RZ ;  /* 0x0000000406067c24 */ /* 0x000fe4000f8e02ff */
[----:B------:R-:W-:Y:S02]  /*7ae0*/  IMAD.IADD R5, R5, 0x1, R9 ;  /* 0x0000000105057824 */ /* 0x000fe400078e0209 */
[----:B------:R-:W-:Y:S02]  /*7af0*/  IMAD R21, R0, R21, RZ ;  /* 0x0000001500157224 */ /* 0x000fe400078e02ff */
[----:B------:R-:W-:Y:S02]  /*7b00*/  IMAD R0, R139, 0xc0, R144 ;  /* 0x000000c08b007824 */ /* 0x000fe400078e0290 */
[C---:B------:R-:W-:Y:S02]  /*7b10*/  IMAD R3, R7.reuse, UR5, R6 ;  /* 0x0000000507037c24 */ /* 0x040fe4000f8e0206 */
[----:B------:R-:W-:Y:S01]  /*7b20*/  IMAD.WIDE.U32 R4, R7, UR4, R4 ;  /* 0x0000000407047c25 */ /* 0x000fe2000f8e0004 */
[----:B------:R-:W-:Y:S01]  /*7b30*/  ISETP.GE.AND P0, PT, R0, R21, PT ;  /* 0x000000150000720c */ /* 0x000fe20003f06270 */
[----:B------:R-:W-:-:S02]  /*7b40*/  ULDC.64 UR4, c[0x0][0xa80] ;  /* 0x0002a00000047ab9 */ /* 0x000fc40000000a00 */
[----:B------:R-:W-:Y:S01]  /*7b50*/  IMAD.IADD R3, R5, 0x1, R3 ;  /* 0x0000000105037824 */ /* 0x000fe200078e0203 */
[----:B------:R-:W-:-:S04]  /*7b60*/  LEA R6, P1, R4, UR4, 0x1 ;  /* 0x0000000404067c11 */ /* 0x000fc8000f8208ff */
[----:B------:R-:W-:Y:S02]  /*7b70*/  LEA.HI.X R3, R4, UR5, R3, 0x1, P1 ;  /* 0x0000000504037c11 */ /* 0x000fe400088f0c03 */
[----:B------:R1:W2:Y:S04]  /*7b80*/  SHFL.IDX PT, R4, R6, RZ, 0x1c1f ;  /* 0x001c1fff06047589 */ /* 0x0002a800000e0000 */
[----:B------:R1:W3:Y:S01]  /*7b90*/  SHFL.IDX PT, R5, R3, RZ, 0x1c1f ;  /* 0x001c1fff03057589 */ /* 0x0002e200000e0000 */
[----:B------:R-:W-:Y:S05]  /*7ba0*/  @P0 BRA `(.L_x_201) ;  /* 0x0000000000300947 */ /* 0x000fea0003800000 */
[----:B------:R-:W-:Y:S02]  /*7bb0*/  ULDC UR4, c[0x0][0xac8] ;  /* 0x0002b20000047ab9 */ /* 0x000fe40000000800 */
[----:B------:R-:W-:Y:S02]  /*7bc0*/  ISETP.GE.AND P3, PT, R140, UR4, PT ;  /* 0x000000048c007c0c */ /* 0x000fe4000bf66270 */
[----:B------:R-:W-:Y:S02]  /*7bd0*/  ISETP.GE.AND P4, PT, R141, UR4, PT ;  /* 0x000000048d007c0c */ /* 0x000fe4000bf86270 */
[----:B------:R-:W-:-:S09]  /*7be0*/  ISETP.GE.AND P2, PT, R136, UR4, PT ;  /* 0x0000000488007c0c */ /* 0x000fd2000bf46270 */
[-C--:B--2---:R-:W-:Y:S02]  /*7bf0*/  @!P3 LEA R10, P0, R140, R4.reuse, 0x1 ;  /* 0x000000048c0ab211 */ /* 0x084fe400078008ff */
[C---:B------:R-:W-:Y:S02]  /*7c00*/  @!P4 LEA R12, P1, R141.reuse, R4, 0x1 ;  /* 0x000000048d0cc211 */ /* 0x040fe400078208ff */
[----:B---3--:R-:W-:Y:S01]  /*7c10*/  @!P2 IMAD.WIDE R8, R136, 0x2, R4 ;  /* 0x000000028808a825 */ /* 0x008fe200078e0204 */
[-C--:B------:R-:W-:Y:S02]  /*7c20*/  @!P3 LEA.HI.X R11, R140, R5.reuse, R154, 0x1, P0 ;  /* 0x000000058c0bb211 */ /* 0x080fe400000f0c9a */
[----:B------:R-:W-:Y:S02]  /*7c30*/  @!P4 LEA.HI.X R13, R141, R5, R153, 0x1, P1 ;  /* 0x000000058d0dc211 */ /* 0x000fe400008f0c99 */
[----:B------:R4:W-:Y:S04]  /*7c40*/  @!P2 ST.E.128 desc[UR36][R8.64], RZ ;  /* 0x000000ff0800a985 */ /* 0x0009e8000c101d24 */
[----:B------:R4:W-:Y:S04]  /*7c50*/  @!P3 ST.E.128 desc[UR36][R10.64], RZ ;  /* 0x000000ff0a00b985 */ /* 0x0009e8000c101d24 */
[----:B------:R4:W-:Y:S02]  /*7c60*/  @!P4 ST.E.128 desc[UR36][R12.64], RZ ;  /* 0x000000ff0c00c985 */ /* 0x0009e4000c101d24 */
.L_x_201:
[----:B------:R-:W-:Y:S05]  /*7c70*/  BSYNC B1 ;  /* 0x0000000000017941 */ /* 0x000fea0003800000 */
.L_x_200:
[----:B------:R-:W-:Y:S01]  /*7c80*/  VIADD R0, R0, 0x60 ;  /* 0x0000006000007836 */ /* 0x000fe20000000000 */
[----:B---3--:R3:W0:Y:S04]  /*7c90*/  SHFL.IDX PT, R5, R3, 0x1, 0x1c1f ;  /* 0x003c1f0003057f89 */ /* 0x00862800000e0000 */
[----:B------:R-:W-:Y:S01]  /*7ca0*/  ISETP.GE.AND P0, PT, R0, R21, PT ;  /* 0x000000150000720c */ /* 0x000fe20003f06270 */
[----:B--2---:R3:W2:-:S12]  /*7cb0*/  SHFL.IDX PT, R4, R6, 0x1, 0x1c1f ;  /* 0x003c1f0006047f89 */ /* 0x00469800000e0000 */
[----:B---3--:R-:W-:Y:S05]  /*7cc0*/  @P0 BRA `(.L_x_196) ;  /* 0x0000000000300947 */ /* 0x008fea0003800000 */
[----:B------:R-:W-:Y:S02]  /*7cd0*/  ULDC UR4, c[0x0][0xac8] ;  /* 0x0002b20000047ab9 */ /* 0x000fe40000000800 */
[----:B------:R-:W-:Y:S02]  /*7ce0*/  ISETP.GE.AND P3, PT, R140, UR4, PT ;  /* 0x000000048c007c0c */ /* 0x000fe4000bf66270 */
[----:B------:R-:W-:Y:S02]  /*7cf0*/  ISETP.GE.AND P4, PT, R141, UR4, PT ;  /* 0x000000048d007c0c */ /* 0x000fe4000bf86270 */
[----:B------:R-:W-:-:S09]  /*7d00*/  ISETP.GE.AND P2, PT, R136, UR4, PT ;  /* 0x0000000488007c0c */ /* 0x000fd2000bf46270 */
[-C--:B--2-4-:R-:W-:Y:S02]  /*7d10*/  @!P3 LEA R8, P0, R140, R4.reuse, 0x1 ;  /* 0x000000048c08b211 */ /* 0x094fe400078008ff */
[C---:B------:R-:W-:Y:S02]  /*7d20*/  @!P4 LEA R10, P1, R141.reuse, R4, 0x1 ;  /* 0x000000048d0ac211 */ /* 0x040fe400078208ff */
[----:B01----:R-:W-:Y:S01]  /*7d30*/  @!P2 IMAD.WIDE R6, R136, 0x2, R4 ;  /* 0x000000028806a825 */ /* 0x003fe200078e0204 */
[-C--:B------:R-:W-:Y:S02]  /*7d40*/  @!P3 LEA.HI.X R9, R140, R5.reuse, R154, 0x1, P0 ;  /* 0x000000058c09b211 */ /* 0x080fe400000f0c9a */
[----:B------:R-:W-:Y:S02]  /*7d50*/  @!P4 LEA.HI.X R11, R141, R5, R153, 0x1, P1 ;  /* 0x000000058d0bc211 */ /* 0x000fe400008f0c99 */
[----:B------:R0:W-:Y:S04]  /*7d60*/  @!P2 ST.E.128 desc[UR36][R6.64], RZ ;  /* 0x000000ff0600a985 */ /* 0x0001e8000c101d24 */
[----:B------:R0:W-:Y:S04]  /*7d70*/  @!P3 ST.E.128 desc[UR36][R8.64], RZ ;  /* 0x000000ff0800b985 */ /* 0x0001e8000c101d24 */
[----:B------:R0:W-:Y:S02]  /*7d80*/  @!P4 ST.E.128 desc[UR36][R10.64], RZ ;  /* 0x000000ff0a00c985 */ /* 0x0001e4000c101d24 */
.L_x_196:
[----:B------:R-:W-:Y:S05]  /*7d90*/  BSYNC B0 ;  /* 0x0000000000007941 */ /* 0x000fea0003800000 */
.L_x_191:
[----:B------:R-:W-:Y:S02]  /*7da0*/  ULDC UR4, c[0x0][0xc3c] ;  /* 0x00030f0000047ab9 */ /* 0x000fe40000000800 */
[----:B0-----:R-:W-:-:S13]  /*7db0*/  ISETP.GE.AND P0, PT, R35, UR4, PT ;  /* 0x0000000423007c0c */ /* 0x001fda000bf06270 */
[----:B------:R-:W-:Y:S05]  /*7dc0*/  @!P0 BRA `(.L_x_202) ;  /* 0xffffff90002c8947 */ /* 0x000fea000383ffff */
[----:B------:R-:W-:Y:S05]  /*7dd0*/  EXIT ;  /* 0x000000000000794d */ /* 0x000fea0003800000 */
.L_x_163:
[----:B------:R-:W-:-:S08]  /*7de0*/  NOP ;  /* 0x0000000000007918 */ /* 0x000fd00000000000 */
[----:B------:R-:W0:-:S00]  /*7df0*/  USETMAXREG.DEALLOC.CTAPOOL 0x20 ;  /* 0x00000020000079c8 */ /* 0x000e0000080e0500 */
[----:B0-----:R-:W-:Y:S02]  /*7e00*/  LOP3.LUT R0, R0, 0x3, RZ, 0xc0, !PT ;  /* 0x0000000300007812 */ /* 0x001fe400078ec0ff */
[----:B------:R-:W-:-:S04]  /*7e10*/  LOP3.LUT R22, R22, 0xffffffbf, RZ, 0xc0, !PT ;  /* 0xffffffbf16167812 */ /* 0x000fc800078ec0ff */
[----:B------:R-:W0:Y:S02]  /*7e20*/  SHFL.IDX PT, R0, R0, RZ, 0x1f ;  /* 0x00001fff00007589 */ /* 0x000e2400000e0000 */
[----:B0-----:R-:W-:Y:S01]  /*7e30*/  ISETP.NE.AND P0, PT, R0, RZ, PT ;  /* 0x000000ff0000720c */ /* 0x001fe20003f05270 */
[----:B------:R-:W-:-:S12]  /*7e40*/  IMAD.MOV.U32 R0, RZ, RZ, RZ ;  /* 0x000000ffff007224 */ /* 0x000fd800078e00ff */
[----:B------:R-:W-:Y:S01]  /*7e50*/  @P0 LOP3.LUT R22, R22, 0x40, RZ, 0xfc, !PT ;  /* 0x0000004016160812 */ /* 0x000fe200078efcff */
[----:B------:R-:W-:Y:S06]  /*7e60*/  @!P0 BRA `(.L_x_203) ;  /* 0x00000000001c8947 */ /* 0x000fec0003800000 */
[----:B------:R-:W0:Y:S08]  /*7e70*/  S2UR UR5, SR_CgaCtaId ;  /* 0x00000000000579c3 */ /* 0x000e300000008800 */
[----:B------:R-:W-:Y:S06]  /*7e80*/  BAR.SYNC.DEFER_BLOCKING 0x5, 0x200 ;  /* 0x0148000000007b1d */ /* 0x000fec0000010000 */
[----:B------:R-:W-:-:S02]  /*7e90*/  UMOV UR4, 0x400 ;  /* 0x0000040000047882 */ /* 0x000fc40000000000 */
[----:B0-----:R-:W-:-:S09]  /*7ea0*/  ULEA UR4, UR5, UR4, 0x18 ;  /* 0x0000000405047291 */ /* 0x001fd2000f8ec03f */
[----:B------:R-:W1:Y:S01]  /*7eb0*/  LDS.128 R16, [UR4+0x2d8d0] ;  /* 0x02d8d004ff107984 */ /* 0x000e620008000c00 */
[----:B------:R-:W-:Y:S06]  /*7ec0*/  BAR.ARV 0x4, 0x200 ;  /* 0x0108000000007b1d */ /* 0x000fec0000002000 */
[----:B------:R-:W-:Y:S05]  /*7ed0*/  BRA `(.L_x_204) ;  /* 0x0000000800007947 */ /* 0x000fea0003800000 */
.L_x_203:
[----:B------:R-:W0:Y:S01]  /*7ee0*/  S2R R2, SR_TID.X ;  /* 0x0000000000027919 */ /* 0x000e220000002100 */
[----:B------:R-:W-:Y:S01]  /*7ef0*/  ULDC UR4, c[0x0][0xc3c] ;  /* 0x00030f0000047ab9 */ /* 0x000fe20000000800 */
[----:B------:R-:W1:Y:S01]  /*7f00*/  S2UR UR6, SR_CTAID.X ;  /* 0x00000000000679c3 */ /* 0x000e620000002500 */
[----:B------:R-:W-:Y:S01]  /*7f10*/  ULDC UR5, c[0x0][0xc38] ;  /* 0x00030e0000057ab9 */ /* 0x000fe20000000800 */
[----:B0-----:R-:W-:-:S04]  /*7f20*/  LOP3.LUT R5, R2, 0x1f, RZ, 0xc0, !PT ;  /* 0x0000001f02057812 */ /* 0x001fc800078ec0ff */
[----:B------:R-:W-:-:S04]  /*7f30*/  ISETP.NE.AND P0, PT, R5, 0x1f, PT ;  /* 0x0000001f0500780c */ /* 0x000fc80003f05270 */
[----:B------:R-:W-:-:S13]  /*7f40*/  ISETP.GE.OR P1, PT, R5, UR4, !P0 ;  /* 0x0000000405007c0c */ /* 0x000fda000c726670 */
[----:B------:R-:W0:Y:S02]  /*7f50*/  @!P1 LDC.64 R2, c[0x0][0xc80] ;  /* 0x00032000ff029b82 */ /* 0x000e240000000a00 */
[----:B0-----:R-:W-:-:S05]  /*7f60*/  @!P1 IMAD.WIDE.U32 R2, R5, 0x4, R2 ;  /* 0x0000000405029825 */ /* 0x001fca00078e0002 */
[----:B------:R-:W2:Y:S01]  /*7f70*/  @!P1 LDG.E R0, desc[UR36][R2.64] ;  /* 0x0000002402009981 */ /* 0x000ea2000c1e1900 */
[C---:B------:R-:W-:Y:S01]  /*7f80*/  ISETP.NE.AND P1, PT, R5.reuse, RZ, PT ;  /* 0x000000ff0500720c */ /* 0x040fe20003f25270 */
[----:B------:R-:W-:Y:S01]  /*7f90*/  UMOV UR4, URZ ;  /* 0x0000003f00047c82 */ /* 0x000fe20008000000 */
[C---:B------:R-:W-:Y:S01]  /*7fa0*/  ISETP.GE.U32.AND P2, PT, R5.reuse, 0x2, PT ;  /* 0x000000020500780c */ /* 0x040fe20003f46070 */
[----:B------:R-:W-:Y:S01]  /*7fb0*/  IMAD.MOV.U32 R16, RZ, RZ, RZ ;  /* 0x000000ffff107224 */ /* 0x000fe200078e00ff */
[C---:B------:R-:W-:Y:S02]  /*7fc0*/  ISETP.GE.U32.AND P3, PT, R5.reuse, 0x4, PT ;  /* 0x000000040500780c */ /* 0x040fe40003f66070 */
[C---:B------:R-:W-:Y:S02]  /*7fd0*/  ISETP.GE.U32.AND P4, PT, R5.reuse, 0x8, PT ;  /* 0x000000080500780c */ /* 0x040fe40003f86070 */
[----:B------:R-:W-:Y:S01]  /*7fe0*/  ISETP.GE.U32.AND P5, PT, R5, 0x10, PT ;  /* 0x000000100500780c */ /* 0x000fe20003fa6070 */
[----:B--2---:R-:W0:Y:S02]  /*7ff0*/  SHFL.UP PT, R4, R0, 0x1, RZ ;  /* 0x0420000000047989 */ /* 0x004e2400000e00ff */
[----:B0-----:R-:W-:-:S05]  /*8000*/  SEL R7, R4, RZ, P1 ;  /* 0x000000ff04077207 */ /* 0x001fca0000800000 */
[----:B------:R-:W-:-:S05]  /*8010*/  IMAD.IADD R7, R0, 0x1, R7 ;  /* 0x0000000100077824 */ /* 0x000fca00078e0207 */
[----:B------:R-:W0:Y:S02]  /*8020*/  SHFL.UP PT, R4, R7, 0x2, RZ ;  /* 0x0440000007047989 */ /* 0x000e2400000e00ff */
[----:B0-----:R-:W-:-:S04]  /*8030*/  SEL R4, R4, RZ, P2 ;  /* 0x000000ff04047207 */ /* 0x001fc80001000000 */
[----:B------:R-:W-:-:S05]  /*8040*/  IADD3 R4, R7, R4, RZ ;  /* 0x0000000407047210 */ /* 0x000fca0007ffe0ff */
[----:B------:R-:W0:Y:S02]  /*8050*/  SHFL.UP PT, R6, R4, 0x4, RZ ;  /* 0x0480000004067989 */ /* 0x000e2400000e00ff */
[----:B0-----:R-:W-:-:S05]  /*8060*/  SEL R3, R6, RZ, P3 ;  /* 0x000000ff06037207 */ /* 0x001fca0001800000 */
[----:B------:R-:W-:-:S05]  /*8070*/  IMAD.IADD R3, R4, 0x1, R3 ;  /* 0x0000000104037824 */ /* 0x000fca00078e0203 */
[----:B------:R-:W0:Y:S02]  /*8080*/  SHFL.UP PT, R2, R3, 0x8, RZ ;  /* 0x0500000003027989 */ /* 0x000e2400000e00ff */
[----:B0-----:R-:W-:-:S05]  /*8090*/  SEL R2, R2, RZ, P4 ;  /* 0x000000ff02027207 */ /* 0x001fca0002000000 */
[----:B------:R-:W-:-:S05]  /*80a0*/  IMAD.IADD R2, R3, 0x1, R2 ;  /* 0x0000000103027824 */ /* 0x000fca00078e0202 */
[----:B------:R-:W0:Y:S02]  /*80b0*/  SHFL.UP PT, R6, R2, 0x10, RZ ;  /* 0x0600000002067989 */ /* 0x000e2400000e00ff */
[----:B0-----:R-:W-:-:S05]  /*80c0*/  SEL R7, R6, RZ, P5 ;  /* 0x000000ff06077207 */ /* 0x001fca0002800000 */
[----:B------:R-:W-:-:S05]  /*80d0*/  IMAD.IADD R7, R2, 0x1, R7 ;  /* 0x0000000102077824 */ /* 0x000fca00078e0207 */
[----:B------:R-:W0:Y:S02]  /*80e0*/  SHFL.IDX PT, R4, R7, 0x1f, 0x1f ;  /* 0x03e01f0007047f89 */ /* 0x000e2400000e0000 */
[----:B0-----:R-:W-:-:S04]  /*80f0*/  IMAD R4, R4, UR5, RZ ;  /* 0x0000000504047c24 */ /* 0x001fc8000f8e02ff */
[----:B------:R-:W-:Y:S01]  /*8100*/  IMAD.MOV.U32 R3, RZ, RZ, R4 ;  /* 0x000000ffff037224 */ /* 0x000fe200078e0004 */
[----:B-1----:R-:W-:-:S13]  /*8110*/  ISETP.GT.AND P6, PT, R4, UR6, PT ;  /* 0x0000000604007c0c */ /* 0x002fda000bfc4270 */
[----:B------:R-:W-:Y:S05]  /*8120*/  @P6 BRA `(.L_x_205) ;  /* 0x0000000000946947 */ /* 0x000fea0003800000 */
[----:B------:R-:W-:Y:S01]  /*8130*/  IMAD.MOV.U32 R4, RZ, RZ, R3 ;  /* 0x000000ffff047224 */ /* 0x000fe200078e0003 */
[----:B------:R-:W-:Y:S01]  /*8140*/  UMOV UR4, URZ ;  /* 0x0000003f00047c82 */ /* 0x000fe20008000000 */
[----:B------:R-:W-:-:S05]  /*8150*/  ULDC UR5, c[0x0][0xc38] ;  /* 0x00030e0000057ab9 */ /* 0x000fca0000000800 */
.L_x_209:
[----:B------:R-:W0:Y:S01]  /*8160*/  LDC R2, c[0x0][0xc3c] ;  /* 0x00030f00ff027b82 */ /* 0x000e220000000800 */
[----:B------:R-:W-:-:S06]  /*8170*/  UIADD3 UR4, UR4, 0x1f, URZ ;  /* 0x0000001f04047890 */ /* 0x000fcc000fffe03f */
[----:B0-----:R-:W-:-:S13]  /*8180*/  ISETP.LE.AND P6, PT, R2, UR4, PT ;  /* 0x0000000402007c0c */ /* 0x001fda000bfc3270 */
[----:B------:R-:W-:Y:S05]  /*8190*/  @P6 BRA `(.L_x_206) ;  /* 0x0000000400246947 */ /* 0x000fea0003800000 */
[----:B------:R-:W-:Y:S01]  /*81a0*/  VIADD R7, R5, UR4 ;  /* 0x0000000405077c36 */ /* 0x000fe20008000000 */
[----:B------:R-:W-:Y:S01]  /*81b0*/  BSSY B0, `(.L_x_207) ;  /* 0x0000007000007945 */ /* 0x000fe20003800000 */
[----:B------:R-:W-:-:S03]  /*81c0*/  IMAD.MOV.U32 R0, RZ, RZ, RZ ;  /* 0x000000ffff007224 */ /* 0x000fc600078e00ff */
[----:B------:R-:W-:-:S13]  /*81d0*/  ISETP.GE.OR P6, PT, R7, R2, !P0 ;  /* 0x000000020700720c */ /* 0x000fda00047c6670 */
[----:B------:R-:W-:Y:S05]  /*81e0*/  @P6 BRA `(.L_x_208) ;  /* 0x00000000000c6947 */ /* 0x000fea0003800000 */
[----:B------:R-:W0:Y:S02]  /*81f0*/  LDC.64 R2, c[0x0][0xc80] ;  /* 0x00032000ff027b82 */ /* 0x000e240000000a00 */
[----:B0-----:R-:W-:-:S05]  /*8200*/  IMAD.WIDE R2, R7, 0x4, R2 ;  /* 0x0000000407027825 */ /* 0x001fca00078e0202 */
[----:B------:R0:W5:Y:S02]  /*8210*/  LDG.E R0, desc[UR36][R2.64] ;  /* 0x0000002402007981 */ /* 0x000164000c1e1900 */
.L_x_208:
[----:B------:R-:W-:Y:S05]  /*8220*/  BSYNC B0 ;  /* 0x0000000000007941 */ /* 0x000fea0003800000 */
.L_x_207:
[----:B0----5:R-:W0:Y:S02]  /*8230*/  SHFL.UP PT, R2, R0, 0x1, RZ ;  /* 0x0420000000027989 */ /* 0x021e2400000e00ff */
        /* <DEDUP_REMOVED lines=16> */
[----:B------:R-:W-:-:S05]  /*8340*/  IMAD.IADD R4, R3, 0x1, R4 ;  /* 0x0000000103047824 */ /* 0x000fca00078e0204 */
[----:B------:R-:W-:-:S13]  /*8350*/  ISETP.GT.AND P6, PT, R4, UR6, PT ;  /* 0x0000000604007c0c */ /* 0x000fda000bfc4270 */
[----:B------:R-:W-:Y:S05]  /*8360*/  @!P6 BRA `(.L_x_209) ;  /* 0xfffffffc007ce947 */ /* 0x000fea000383ffff */
[----:B------:R-:W-:-:S07]  /*8370*/  IMAD.MOV.U32 R7, RZ, RZ, R9 ;  /* 0x000000ffff077224 */ /* 0x000fce00078e0009 */
.L_x_205:
[----:B------:R-:W-:-:S04]  /*8380*/  IMAD.IADD R9, R4, 0x1, -R3 ;  /* 0x0000000104097824 */ /* 0x000fc800078e0a03 */
[----:B------:R-:W-:-:S05]  /*8390*/  IMAD R2, R7, UR5, R9 ;  /* 0x0000000507027c24 */ /* 0x000fca000f8e0209 */
[----:B------:R-:W-:-:S13]  /*83a0*/  ISETP.GT.AND P0, PT, R2, UR6, PT ;  /* 0x0000000602007c0c */ /* 0x000fda000bf04270 */
[----:B------:R-:W-:-:S04]  /*83b0*/  VOTE.ANY R6, PT, !P0 ;  /* 0x0000000000067806 */ /* 0x000fc800040e0100 */
[----:B------:R-:W0:Y:S01]  /*83c0*/  POPC R19, R6 ;  /* 0x0000000600137309 */ /* 0x000e220000000000 */
[----:B------:R-:W-:Y:S01]  /*83d0*/  ISETP.NE.AND P0, PT, R6, RZ, PT ;  /* 0x000000ff0600720c */ /* 0x000fe20003f05270 */
[----:B0-----:R-:W0:Y:S02]  /*83e0*/  SHFL.IDX PT, R0, R0, R19, 0x1f ;  /* 0x00001f1300007589 */ /* 0x001e2400000e0000 */
[----:B0-----:R-:W-:-:S04]  /*83f0*/  IABS R4, R0 ;  /* 0x0000000000047213 */ /* 0x001fc80000000000 */
[----:B------:R-:W0:Y:S08]  /*8400*/  I2F.RP R8, R4 ;  /* 0x0000000400087306 */ /* 0x000e300000209400 */
[----:B0-----:R-:W0:Y:S02]  /*8410*/  MUFU.RCP R8, R8 ;  /* 0x0000000800087308 */ /* 0x001e240000001000 */
[----:B0-----:R-:W-:-:S06]  /*8420*/  VIADD R2, R8, 0xffffffe ;  /* 0x0ffffffe08027836 */ /* 0x001fcc0000000000 */
[----:B------:R0:W1:Y:S01]  /*8430*/  F2I.FTZ.U32.TRUNC.NTZ R3, R2 ;  /* 0x0000000200037305 */ /* 0x000062000021f000 */
[----:B------:R-:W-:Y:S05]  /*8440*/  @!P0 BRA `(.L_x_210) ;  /* 0x0000000000088947 */ /* 0x000fea0003800000 */
[----:B------:R-:W-:-:S06]  /*8450*/  VIADD R16, R19, 0xffffffff ;  /* 0xffffffff13107836 */ /* 0x000fcc0000000000 */
[----:B------:R2:W3:Y:S02]  /*8460*/  SHFL.IDX PT, R16, R7, R16, 0x1f ;  /* 0x00001f1007107589 */ /* 0x0004e400000e0000 */
.L_x_210:
[----:B---3--:R-:W-:Y:S01]  /*8470*/  IMAD R16, R16, UR5, R9 ;  /* 0x0000000510107c24 */ /* 0x008fe2000f8e0209 */
[----:B0-----:R-:W-:Y:S01]  /*8480*/  IABS R2, R0 ;  /* 0x0000000000027213 */ /* 0x001fe20000000000 */
[----:B-12---:R-:W-:Y:S02]  /*8490*/  IMAD.MOV R7, RZ, RZ, -R3 ;  /* 0x000000ffff077224 */ /* 0x006fe400078e0a03 */
[----:B------:R-:W-:Y:S01]  /*84a0*/  VIADD R19, R19, UR4 ;  /* 0x0000000413137c36 */ /* 0x000fe20008000000 */
[----:B------:R-:W-:Y:S01]  /*84b0*/  IADD3 R9, -R16, UR6, RZ ;  /* 0x0000000610097c10 */ /* 0x000fe2000fffe1ff */
[----:B------:R-:W-:Y:S01]  /*84c0*/  IMAD R7, R7, R4, RZ ;  /* 0x0000000407077224 */ /* 0x000fe200078e02ff */
[----:B------:R-:W-:Y:S01]  /*84d0*/  IADD3 R8, RZ, -R2, RZ ;  /* 0x80000002ff087210 */ /* 0x000fe20007ffe0ff */
[----:B------:R-:W-:Y:S01]  /*84e0*/  IMAD.MOV.U32 R2, RZ, RZ, RZ ;  /* 0x000000ffff027224 */ /* 0x000fe200078e00ff */
[----:B------:R-:W-:-:S03]  /*84f0*/  IABS R6, R9 ;  /* 0x0000000900067213 */ /* 0x000fc60000000000 */
[----:B------:R-:W-:-:S04]  /*8500*/  IMAD.HI.U32 R2, R3, R7, R2 ;  /* 0x0000000703027227 */ /* 0x000fc800078e0002 */
[----:B------:R-:W-:Y:S02]  /*8510*/  IMAD.MOV.U32 R3, RZ, RZ, R6 ;  /* 0x000000ffff037224 */ /* 0x000fe400078e0006 */
[----:B------:R-:W-:Y:S02]  /*8520*/  IMAD.MOV.U32 R6, RZ, RZ, R8 ;  /* 0x000000ffff067224 */ /* 0x000fe400078e0008 */
[----:B------:R-:W-:-:S04]  /*8530*/  IMAD.HI.U32 R2, R2, R3, RZ ;  /* 0x0000000302027227 */ /* 0x000fc800078e00ff */
[----:B------:R-:W-:-:S05]  /*8540*/  IMAD R3, R2, R6, R3 ;  /* 0x0000000602037224 */ /* 0x000fca00078e0203 */
[----:B------:R-:W-:-:S13]  /*8550*/  ISETP.GT.U32.AND P1, PT, R4, R3, PT ;  /* 0x000000030400720c */ /* 0x000fda0003f24070 */
[----:B------:R-:W-:Y:S02]  /*8560*/  @!P1 IMAD.IADD R3, R3, 0x1, -R4 ;  /* 0x0000000103039824 */ /* 0x000fe400078e0a04 */
[----:B------:R-:W-:Y:S01]  /*8570*/  @!P1 VIADD R2, R2, 0x1 ;  /* 0x0000000102029836 */ /* 0x000fe20000000000 */
[----:B------:R-:W-:Y:S02]  /*8580*/  ISETP.NE.AND P1, PT, R0, RZ, PT ;  /* 0x000000ff0000720c */ /* 0x000fe40003f25270 */
[----:B------:R-:W-:Y:S02]  /*8590*/  ISETP.GE.U32.AND P0, PT, R3, R4, PT ;  /* 0x000000040300720c */ /* 0x000fe40003f06070 */
[----:B------:R-:W-:-:S04]  /*85a0*/  LOP3.LUT R3, R9, R0, RZ, 0x3c, !PT ;  /* 0x0000000009037212 */ /* 0x000fc800078e3cff */
[----:B------:R-:W-:-:S07]  /*85b0*/  ISETP.GE.AND P2, PT, R3, RZ, PT ;  /* 0x000000ff0300720c */ /* 0x000fce0003f46270 */
[----:B------:R-:W-:-:S06]  /*85c0*/  @P0 VIADD R2, R2, 0x1 ;  /* 0x0000000102020836 */ /* 0x000fcc0000000000 */
[----:B------:R-:W-:Y:S01]  /*85d0*/  @!P2 IMAD.MOV R2, RZ, RZ, -R2 ;  /* 0x000000ffff02a224 */ /* 0x000fe200078e0a02 */
[----:B------:R-:W-:-:S04]  /*85e0*/  @!P1 LOP3.LUT R2, RZ, R0, RZ, 0x33, !PT ;  /* 0x00000000ff029212 */ /* 0x000fc800078e33ff */
[----:B------:R-:W-:Y:S01]  /*85f0*/  MOV R18, R2 ;  /* 0x0000000200127202 */ /* 0x000fe20000000f00 */
[----:B------:R-:W-:-:S04]  /*8600*/  IMAD.MOV R17, RZ, RZ, -R2 ;  /* 0x000000ffff117224 */ /* 0x000fc800078e0a02 */
[----:B------:R-:W-:Y:S01]  /*8610*/  IMAD R17, R0, R17, R9 ;  /* 0x0000001100117224 */ /* 0x000fe200078e0209 */
[----:B------:R-:W-:Y:S06]  /*8620*/  BRA `(.L_x_211) ;  /* 0x0000000000147947 */ /* 0x000fec0003800000 */
.L_x_206:
[----:B------:R-:W-:Y:S01]  /*8630*/  ULDC UR4, c[0x0][0xc3c] ;  /* 0x00030f0000047ab9 */ /* 0x000fe20000000800 */
[----:B------:R-:W-:Y:S02]  /*8640*/  IMAD.MOV.U32 R17, RZ, RZ, RZ ;  /* 0x000000ffff117224 */ /* 0x000fe400078e00ff */
[----:B------:R-:W-:Y:S02]  /*8650*/  IMAD.U32 R16, RZ, RZ, UR6 ;  /* 0x00000006ff107e24 */ /* 0x000fe4000f8e00ff */
[----:B------:R-:W-:Y:S02]  /*8660*/  IMAD.MOV.U32 R18, RZ, RZ, RZ ;  /* 0x000000ffff127224 */ /* 0x000fe400078e00ff */
[----:B------:R-:W-:-:S07]  /*8670*/  IMAD.U32 R19, RZ, RZ, UR4 ;  /* 0x00000004ff137e24 */ /* 0x000fce000f8e00ff */
.L_x_211:
[----:B------:R-:W-:-:S13]  /*8680*/  ISETP.NE.AND P0, PT, R5, RZ, PT ;  /* 0x000000ff0500720c */ /* 0x000fda0003f05270 */
[----:B------:R-:W0:Y:S01]  /*8690*/  @!P0 S2R R3, SR_CgaCtaId ;  /* 0x0000000000038919 */ /* 0x000e220000008800 */
[----:B------:R-:W-:-:S04]  /*86a0*/  @!P0 MOV R0, 0x400 ;  /* 0x0000040000008802 */ /* 0x000fc80000000f00 */
[----:B0-----:R-:W-:-:S05]  /*86b0*/  @!P0 LEA R0, R3, R0, 0x18 ;  /* 0x0000000003008211 */ /* 0x001fca00078ec0ff */
[----:B------:R0:W-:Y:S01]  /*86c0*/  @!P0 STS.128 [R0+0x2d8d0], R16 ;  /* 0x02d8d01000008388 */ /* 0x0001e20000000c00 */
[----:B------:R-:W-:Y:S06]  /*86d0*/  BAR.ARV 0x5, 0x200 ;  /* 0x0148000000007b1d */ /* 0x000fec0000002000 */
.L_x_204:
[----:B------:R2:W-:Y:S01]  /*86e0*/  STL [R1+0x30], RZ ;  /* 0x000030ff01007387 */ /* 0x0005e20000100800 */
[----:B------:R-:W-:Y:S01]  /*86f0*/  ULDC UR4, c[0x0][0xc3c] ;  /* 0x00030f0000047ab9 */ /* 0x000fe20000000800 */
[----:B------:R-:W-:Y:S01]  /*8700*/  IMAD.MOV.U32 R29, RZ, RZ, 0x1 ;  /* 0x00000001ff1d7424 */ /* 0x000fe200078e00ff */
[----:B-1----:R-:W-:Y:S01]  /*8710*/  ISETP.GE.AND P0, PT, R19, UR4, PT ;  /* 0x0000000413007c0c */ /* 0x002fe2000bf06270 */
[----:B------:R-:W-:-:S12]  /*8720*/  IMAD.MOV.U32 R26, RZ, RZ, RZ ;  /* 0x000000ffff1a7224 */ /* 0x000fd800078e00ff */
[----:B--2---:R-:W-:Y:S05]  /*8730*/  @P0 BRA `(.L_x_212) ;  /* 0x00000044007c0947 */ /* 0x004fea0003800000 */
[----:B------:R-:W2:Y:S01]  /*8740*/  LDL R6, [R1+0x1c] ;  /* 0x00001c0001067983 */ /* 0x000ea20000100800 */
[----:B------:R-:W0:Y:S01]  /*8750*/  S2R R3, SR_TID.X ;  /* 0x0000000000037919 */ /* 0x000e220000002100 */
[----:B------:R-:W1:Y:S01]  /*8760*/  S2UR UR5, SR_CgaCtaId ;  /* 0x00000000000579c3 */ /* 0x000e620000008800 */
[----:B------:R-:W-:Y:S01]  /*8770*/  UMOV UR4, 0x400 ;  /* 0x0000040000047882 */ /* 0x000fe20000000000 */
[C---:B0-----:R-:W-:Y:S01]  /*8780*/  IMAD.SHL.U32 R0, R3.reuse, 0x8, RZ ;  /* 0x0000000803007824 */ /* 0x041fe200078e00ff */
[C---:B------:R-:W-:Y:S01]  /*8790*/  LOP3.LUT R5, R3.reuse, 0x7f, RZ, 0xc0, !PT ;  /* 0x0000007f03057812 */ /* 0x040fe200078ec0ff */
[----:B------:R-:W-:-:S03]  /*87a0*/  IMAD.SHL.U32 R4, R3, 0x20, RZ ;  /* 0x0000002003047824 */ /* 0x000fc600078e00ff */
[----:B------:R-:W-:Y:S01]  /*87b0*/  LOP3.LUT R2, R0, 0xd8, RZ, 0xc0, !PT ;  /* 0x000000d800027812 */ /* 0x000fe200078ec0ff */
[----:B-1----:R-:W-:-:S03]  /*87c0*/  ULEA UR4, UR5, UR4, 0x18 ;  /* 0x0000000405047291 */ /* 0x002fc6000f8ec03f */
[----:B------:R-:W-:Y:S02]  /*87d0*/  LOP3.LUT R3, R2, 0x18, R3, 0x78, !PT ;  /* 0x0000001802037812 */ /* 0x000fe400078e7803 */
[----:B------:R-:W-:Y:S01]  /*87e0*/  SHF.R.U32.HI R5, RZ, 0x2, R5 ;  /* 0x00000002ff057819 */ /* 0x000fe20000011605 */
[----:B------:R-:W-:Y:S01]  /*87f0*/  IMAD.U32 R23, RZ, RZ, UR4 ;  /* 0x00000004ff177e24 */ /* 0x000fe2000f8e00ff */
[----:B------:R-:W-:Y:S01]  /*8800*/  BSSY B8, `(.L_x_212) ;  /* 0x0000452000087945 */ /* 0x000fe20003800000 */
[----:B------:R-:W-:Y:S01]  /*8810*/  IMAD.MOV.U32 R29, RZ, RZ, 0x1 ;  /* 0x00000001ff1d7424 */ /* 0x000fe200078e00ff */
[----:B------:R-:W-:Y:S01]  /*8820*/  MOV R26, RZ ;  /* 0x000000ff001a7202 */ /* 0x000fe20000000f00 */
[----:B------:R-:W-:Y:S01]  /*8830*/  ULDC UR38, c[0x0][0xc] ;  /* 0x0000030000267ab9 */ /* 0x000fe20000000800 */
[----:B--2---:R-:W-:Y:S02]  /*8840*/  LOP3.LUT R2, R6, 0x2, RZ, 0xfc, !PT ;  /* 0x0000000206027812 */ /* 0x004fe400078efcff */
[----:B------:R-:W-:-:S03]  /*8850*/  LOP3.LUT R6, R4, 0x60, RZ, 0xc0, !PT ;  /* 0x0000006004067812 */ /* 0x000fc600078ec0ff */
[----:B------:R0:W-:Y:S01]  /*8860*/  STL [R1+0x38], R2 ;  /* 0x0000380201007387 */ /* 0x0001e20000100800 */
[----:B------:R-:W-:Y:S02]  /*8870*/  LOP3.LUT R4, R0, 0x18, RZ, 0xc0, !PT ;  /* 0x0000001800047812 */ /* 0x000fe400078ec0ff */
[----:B0-----:R-:W-:Y:S02]  /*8880*/  LOP3.LUT R2, R3, 0x320, R0, 0xf8, !PT ;  /* 0x0000032003027812 */ /* 0x001fe400078ef800 */
[----:B------:R-:W-:-:S03]  /*8890*/  LOP3.LUT R0, R5, R6, RZ, 0xfc, !PT ;  /* 0x0000000605007212 */ /* 0x000fc600078efcff */
[----:B------:R-:W-:Y:S01]  /*88a0*/  IMAD R0, R2, 0x2, R23 ;  /* 0x0000000202007824 */ /* 0x000fe200078e0217 */
[----:B------:R0:W-:Y:S04]  /*88b0*/  STL [R1+0x30], RZ ;  /* 0x000030ff01007387 */ /* 0x0001e80000100800 */
[----:B------:R0:W-:Y:S01]  /*88c0*/  STL [R1+0x18], R0 ;  /* 0x0000180001007387 */ /* 0x0001e20000100800 */
[C---:B------:R-:W-:Y:S02]  /*88d0*/  LOP3.LUT R5, R4.reuse, 0x20, RZ, 0xfc, !PT ;  /* 0x0000002004057812 */ /* 0x040fe400078efcff */
[----:B------:R-:W-:-:S07]  /*88e0*/  LOP3.LUT R3, R4, 0x40, RZ, 0xfc, !PT ;  /* 0x0000004004037812 */ /* 0x000fce00078efcff */
.L_x_273:
[----:B-1----:R-:W1:Y:S02]  /*88f0*/  LDC.64 R2, c[0x0][0xc88] ;  /* 0x00032200ff027b82 */ /* 0x002e640000000a00 */
[----:B-1----:R-:W-:-:S05]  /*8900*/  IMAD.WIDE R2, R19, 0x4, R2 ;  /* 0x0000000413027825 */ /* 0x002fca00078e0202 */
[----:B0-----:R-:W0:Y:S01]  /*8910*/  LDG.E R28, desc[UR36][R2.64] ;  /* 0x00000024021c7981 */ /* 0x001e22000c1e1900 */
[----:B------:R-:W-:Y:S05]  /*8920*/  YIELD ;  /* 0x0000000000007946 */ /* 0x000fea0003800000 */
[----:B------:R-:W-:Y:S01]  /*8930*/  ULDC.64 UR4, c[0x0][0xa28] ;  /* 0x00028a0000047ab9 */ /* 0x000fe20000000a00 */
[----:B------:R-:W-:Y:S01]  /*8940*/  IMAD.MOV.U32 R6, RZ, RZ, RZ ;  /* 0x000000ffff067224 */ /* 0x000fe200078e00ff */
[----:B------:R-:W-:Y:S01]  /*8950*/  ISETP.NE.U32.AND P0, PT, RZ, UR4, PT ;  /* 0x00000004ff007c0c */ /* 0x000fe2000bf05070 */
[----:B------:R-:W-:-:S03]  /*8960*/  ULDC.64 UR6, c[0x0][0xa18] ;  /* 0x0002860000067ab9 */ /* 0x000fc60000000a00 */
[----:B------:R-:W-:Y:S02]  /*8970*/  ISETP.NE.AND.EX P0, PT, RZ, UR5, PT, P0 ;  /* 0x00000005ff007c0c */ /* 0x000fe4000bf05300 */
[----:B0-----:R-:W-:-:S11]  /*8980*/  SHF.R.S32.HI R0, RZ, 0x1f, R28 ;  /* 0x0000001fff007819 */ /* 0x001fd6000001141c */
[C---:B------:R-:W-:Y:S01]  /*8990*/  @P0 LEA R2, P1, R28.reuse, UR4, 0x2 ;  /* 0x000000041c020c11 */ /* 0x040fe2000f8210ff */
[C---:B------:R-:W-:Y:S01]  /*89a0*/  IMAD.SHL.U32 R24, R28.reuse, 0x4, RZ ;  /* 0x000000041c187824 */ /* 0x040fe200078e00ff */
[C-C-:B------:R-:W-:Y:S01]  /*89b0*/  SHF.L.U64.HI R25, R28.reuse, 0x2, R0.reuse ;  /* 0x000000021c197819 */ /* 0x140fe20000010200 */
[----:B------:R0:W-:Y:S01]  /*89c0*/  STL [R1+0x20], R0 ;  /* 0x0000200001007387 */ /* 0x0001e20000100800 */
[----:B------:R-:W-:Y:S01]  /*89d0*/  @P0 LEA.HI.X R3, R28, UR5, R0, 0x2, P1 ;  /* 0x000000051c030c11 */ /* 0x000fe200088f1400 */
[----:B------:R-:W-:-:S04]  /*89e0*/  ULDC.64 UR4, c[0x0][0xa00] ;  /* 0x0002800000047ab9 */ /* 0x000fc80000000a00 */
[----:B------:R1:W2:Y:S01]  /*89f0*/  @P0 LDG.E R6, desc[UR36][R2.64] ;  /* 0x0000002402060981 */ /* 0x0002a2000c1e1900 */
[----:B------:R-:W-:Y:S02]  /*8a00*/  ISETP.NE.U32.AND P0, PT, RZ, UR4, PT ;  /* 0x00000004ff007c0c */ /* 0x000fe4000bf05070 */
[----:B------:R-:W-:Y:S01]  /*8a10*/  LOP3.LUT R22, R22, 0xffffffdf, RZ, 0xc0, !PT ;  /* 0xffffffdf16167812 */ /* 0x000fe200078ec0ff */
[----:B0-----:R-:W-:Y:S01]  /*8a20*/  IMAD.MOV.U32 R0, RZ, RZ, RZ ;  /* 0x000000ffff007224 */ /* 0x001fe200078e00ff */
[----:B------:R-:W-:Y:S02]  /*8a30*/  ISETP.NE.AND.EX P2, PT, RZ, UR5, PT, P0 ;  /* 0x00000005ff007c0c */ /* 0x000fe4000bf45300 */
[----:B------:R-:W-:Y:S02]  /*8a40*/  ISETP.NE.U32.AND P0, PT, RZ, UR6, PT ;  /* 0x00000006ff007c0c */ /* 0x000fe4000bf05070 */
[----:B-1----:R-:W-:Y:S02]  /*8a50*/  IADD3 R2, P1, R24, UR4, RZ ;  /* 0x0000000418027c10 */ /* 0x002fe4000ff3e0ff */
[----:B------:R-:W-:-:S02]  /*8a60*/  ISETP.NE.AND.EX P0, PT, RZ, UR7, PT, P0 ;  /* 0x00000007ff007c0c */ /* 0x000fc4000bf05300 */
[----:B------:R-:W-:Y:S01]  /*8a70*/  IADD3.X R3, R25, UR5, RZ, P1, !PT ;  /* 0x0000000519037c10 */ /* 0x000fe20008ffe4ff */
[----:B------:R-:W-:-:S04]  /*8a80*/  ULDC.64 UR4, c[0x0][0x418] ;  /* 0x0001060000047ab9 */ /* 0x000fc80000000a00 */
[----:B------:R-:W-:Y:S01]  /*8a90*/  @P2 LOP3.LUT R22, R22, 0x20, RZ, 0xfc, !PT ;  /* 0x0000002016162812 */ /* 0x000fe200078efcff */
[----:B------:R-:W3:Y:S05]  /*8aa0*/  @P2 LDG.E R0, desc[UR36][R2.64] ;  /* 0x0000002402002981 */ /* 0x000eea000c1e1900 */
[----:B------:R-:W-:-:S04]  /*8ab0*/  @P0 IADD3 R4, P1, R24, UR6, RZ ;  /* 0x0000000618040c10 */ /* 0x000fc8000ff3e0ff */
[----:B------:R-:W-:-:S05]  /*8ac0*/  @P0 IADD3.X R5, R25, UR7, RZ, P1, !PT ;  /* 0x0000000719050c10 */ /* 0x000fca0008ffe4ff */
[----:B------:R-:W4:Y:S01]  /*8ad0*/  @P0 LDG.E R4, desc[UR36][R4.64] ;  /* 0x0000002404040981 */ /* 0x000f22000c1e1900 */
[----:B------:R-:W-:-:S03]  /*8ae0*/  UISETP.NE.U32.AND UP0, UPT, UR4, URZ, UPT ;  /* 0x0000003f0400728c */ /* 0x000fc6000bf05070 */
[----:B------:R-:W-:Y:S01]  /*8af0*/  ULDC UR4, c[0x0][0x424] ;  /* 0x0001090000047ab9 */ /* 0x000fe20000000800 */
[----:B------:R-:W-:-:S03]  /*8b00*/  UISETP.NE.AND.EX UP0, UPT, UR5, URZ, UPT, UP0 ;  /* 0x0000003f0500728c */ /* 0x000fc6000bf05300 */
[----:B------:R-:W-:Y:S01]  /*8b10*/  ULDC UR5, c[0x0][0x2f0] ;  /* 0x0000bc0000057ab9 */ /* 0x000fe20000000800 */
[----:B------:R-:W-:-:S04]  /*8b20*/  USEL UR4, UR4, 0x1, UP0 ;  /* 0x0000000104047887 */ /* 0x000fc80008000000 */
[----:B------:R-:W-:Y:S01]  /*8b30*/  UIMAD UR4, UR4, UR5, URZ ;  /* 0x00000005040472a4 */ /* 0x000fe2000f8e023f */
[----:B---3--:R0:W-:Y:S04]  /*8b40*/  STL [R1], R0 ;  /* 0x0000000001007387 */ /* 0x0081e80000100800 */
[----:B--2---:R1:W-:Y:S01]  /*8b50*/  STL [R1+0x10], R6 ;  /* 0x0000100601007387 */ /* 0x0043e20000100800 */
[----:B0-----:R-:W-:-:S03]  /*8b60*/  IMAD.U32 R0, RZ, RZ, UR4 ;  /* 0x00000004ff007e24 */ /* 0x001fc6000f8e00ff */
[----:B----4-:R1:W-:Y:S01]  /*8b70*/  @P0 STL [R1+0x28], R4 ;  /* 0x0000280401000387 */ /* 0x0103e20000100800 */
[----:B------:R-:W-:Y:S05]  /*8b80*/  @P0 BRA `(.L_x_213) ;  /* 0x0000000000200947 */ /* 0x000fea0003800000 */
[----:B------:R-:W-:Y:S02]  /*8b90*/  ULDC UR4, c[0x0][0x288] ;  /* 0x0000a20000047ab9 */ /* 0x000fe40000000800 */
[----:B-1----:R-:W-:-:S05]  /*8ba0*/  IMAD.U32 R4, RZ, RZ, UR4 ;  /* 0x00000004ff047e24 */ /* 0x002fca000f8e00ff */
[----:B------:R0:W-:Y:S01]  /*8bb0*/  STL [R1+0x28], R4 ;  /* 0x0000280401007387 */ /* 0x0001e20000100800 */
[----:B------:R-:W-:Y:S05]  /*8bc0*/  @!P2 BRA `(.L_x_213) ;  /* 0x000000000010a947 */ /* 0x000fea0003800000 */
[----:B0-----:R-:W2:Y:S04]  /*8bd0*/  LDG.E R4, desc[UR36][R2.64] ;  /* 0x0000002402047981 */ /* 0x001ea8000c1e1900 */
[----:B------:R-:W2:Y:S02]  /*8be0*/  LDG.E R2, desc[UR36][R2.64+0x4] ;  /* 0x0000042402027981 */ /* 0x000ea4000c1e1900 */
[----:B--2---:R-:W-:-:S05]  /*8bf0*/  IMAD.IADD R2, R2, 0x1, -R4 ;  /* 0x0000000102027824 */ /* 0x004fca00078e0a04 */
[----:B------:R2:W-:Y:S02]  /*8c00*/  STL [R1+0x28], R2 ;  /* 0x0000280201007387 */ /* 0x0005e40000100800 */
.L_x_213:
[----:B01----:R-:W-:Y:S01]  /*8c10*/  IMAD.MOV.U32 R4, RZ, RZ, R28 ;  /* 0x000000ffff047224 */ /* 0x003fe200078e001c */
[----:B------:R-:W-:Y:S02]  /*8c20*/  ULDC.64 UR4, c[0x0][0xa20] ;  /* 0x0002880000047ab9 */ /* 0x000fe40000000a00 */
[----:B------:R-:W-:Y:S02]  /*8c30*/  ISETP.NE.U32.AND P0, PT, RZ, UR4, PT ;  /* 0x00000004ff007c0c */ /* 0x000fe4000bf05070 */
[----:B------:R0:W-:Y:S02]  /*8c40*/  STL [R1+0x8], R4 ;  /* 0x0000080401007387 */ /* 0x0001e40000100800 */
[----:B------:R-:W-:-:S13]  /*8c50*/  ISETP.NE.AND.EX P0, PT, RZ, UR5, PT, P0 ;  /* 0x00000005ff007c0c */ /* 0x000fda000bf05300 */
[----:B0-----:R-:W-:Y:S05]  /*8c60*/  @!P0 BRA `(.L_x_214) ;  /* 0x0000000000108947 */ /* 0x001fea0003800000 */
[----:B--2---:R-:W-:-:S04]  /*8c70*/  IADD3 R2, P0, R24, UR4, RZ ;  /* 0x0000000418027c10 */ /* 0x004fc8000ff1e0ff */
[----:B------:R-:W-:-:S05]  /*8c80*/  IADD3.X R3, R25, UR5, RZ, P0, !PT ;  /* 0x0000000519037c10 */ /* 0x000fca00087fe4ff */
[----:B------:R0:W5:Y:S01]  /*8c90*/  LDG.E R0, desc[UR36][R2.64] ;  /* 0x0000002402007981 */ /* 0x000162000c1e1900 */
[----:B------:R-:W-:Y:S05]  /*8ca0*/  BRA `(.L_x_215) ;  /* 0x0000000000247947 */ /* 0x000fea0003800000 */
.L_x_214:
[----:B------:R-:W-:Y:S02]  /*8cb0*/  ULDC.64 UR4, c[0x0][0xa08] ;  /* 0x0002820000047ab9 */ /* 0x000fe40000000a00 */
[----:B------:R-:W-:-:S04]  /*8cc0*/  ISETP.NE.U32.AND P0, PT, RZ, UR4, PT ;  /* 0x00000004ff007c0c */ /* 0x000fc8000bf05070 */
[----:B------:R-:W-:-:S13]  /*8cd0*/  ISETP.NE.AND.EX P0, PT, RZ, UR5, PT, P0 ;  /* 0x00000005ff007c0c */ /* 0x000fda000bf05300 */
[----:B------:R-:W-:Y:S05]  /*8ce0*/  @!P0 BRA `(.L_x_215) ;  /* 0x0000000000148947 */ /* 0x000fea0003800000 */
[----:B--2---:R-:W0:Y:S02]  /*8cf0*/  LDC.64 R2, c[0x0][0xa08] ;  /* 0x00028200ff027b82 */ /* 0x004e240000000a00 */
[----:B0-----:R-:W-:-:S05]  /*8d00*/  IMAD.WIDE R2, R4, 0x4, R2 ;  /* 0x0000000404027825 */ /* 0x001fca00078e0202 */
[----:B------:R-:W2:Y:S04]  /*8d10*/  LDG.E R0, desc[UR36][R2.64] ;  /* 0x0000002402007981 */ /* 0x000ea8000c1e1900 */
[----:B------:R-:W2:Y:S02]  /*8d20*/  LDG.E R2, desc[UR36][R2.64+0x4] ;  /* 0x0000042402027981 */ /* 0x000ea4000c1e1900 */
[----:B--2---:R-:W-:-:S07]  /*8d30*/  IADD3 R0, -R0, R2, RZ ;  /* 0x0000000200007210 */ /* 0x004fce0007ffe1ff */
.L_x_215:
[----:B0-2--5:R-:W-:Y:S01]  /*8d40*/  IMAD.IADD R2, R0, 0x1, -R6 ;  /* 0x0000000100027824 */ /* 0x025fe200078e0a06 */
[----:B------:R-:W-:Y:S03]  /*8d50*/  BSSY B7, `(.L_x_216) ;  /* 0x000035e000077945 */ /* 0x000fe60003800000 */
[C---:B------:R-:W-:Y:S01]  /*8d60*/  VIADD R0, R2.reuse, 0x7f ;  /* 0x0000007f02007836 */ /* 0x040fe20000000000 */
[----:B------:R0:W-:Y:S01]  /*8d70*/  STL [R1+0xc], R2 ;  /* 0x00000c0201007387 */ /* 0x0001e20000100800 */
[----:B------:R-:W-:-:S03]  /*8d80*/  ISETP.GT.AND P0, PT, R2, RZ, PT ;  /* 0x000000ff0200720c */ /* 0x000fc60003f04270 */
[----:B0-----:R-:W-:-:S04]  /*8d90*/  SHF.R.S32.HI R2, RZ, 0x1f, R0 ;  /* 0x0000001fff027819 */ /* 0x001fc80000011400 */
[----:B------:R-:W-:-:S05]  /*8da0*/  LEA.HI R0, R2, R0, RZ, 0x7 ;  /* 0x0000000002007211 */ /* 0x000fca00078f38ff */
[----:B------:R0:W-:Y:S01]  /*8db0*/  STL [R1+0x34], R0 ;  /* 0x0000340001007387 */ /* 0x0001e20000100800 */
[----:B------:R-:W-:Y:S05]  /*8dc0*/  @P0 BRA `(.L_x_217) ;  /* 0x0000000000440947 */ /* 0x000fea0003800000 */
[----:B------:R-:W1:Y:S02]  /*8dd0*/  S2R R3, SR_TID.X ;  /* 0x0000000000037919 */ /* 0x000e640000002100 */
[----:B-1----:R-:W-:-:S04]  /*8de0*/  LOP3.LUT R3, R3, 0x7f, RZ, 0xc0, !PT ;  /* 0x0000007f03037812 */ /* 0x002fc800078ec0ff */
[----:B------:R-:W-:-:S13]  /*8df0*/  ISETP.NE.AND P0, PT, R3, RZ, PT ;  /* 0x000000ff0300720c */ /* 0x000fda0003f05270 */
[----:B------:R-:W-:Y:S05]  /*8e00*/  @P0 BRA `(.L_x_218) ;  /* 0x0000003400480947 */ /* 0x000fea0003800000 */
[----:B------:R-:W1:Y:S01]  /*8e10*/  S2R R5, SR_LANEID ;  /* 0x0000000000057919 */ /* 0x000e620000000000 */
[----:B------:R-:W-:Y:S01]  /*8e20*/  VOTEU.ANY UR4, UPT, PT ;  /* 0x0000000000047886 */ /* 0x000fe200038e0100 */
[----:B------:R-:W2:Y:S01]  /*8e30*/  LDC.64 R2, c[0x0][0xc60] ;  /* 0x00031800ff027b82 */ /* 0x000ea20000000a00 */
[----:B0-----:R-:W1:Y:S02]  /*8e40*/  FLO.U32 R0, UR4 ;  /* 0x0000000400007d00 */ /* 0x001e6400080e0000 */
[----:B-1----:R-:W-:-:S06]  /*8e50*/  ISETP.EQ.U32.AND P0, PT, R0, R5, PT ;  /* 0x000000050000720c */ /* 0x002fcc0003f02070 */
[----:B------:R-:W2:Y:S07]  /*8e60*/  POPC R5, UR4 ;  /* 0x0000000400057d09 */ /* 0x000eae0008000000 */
[----:B--2---:R-:W2:Y:S01]  /*8e70*/  @P0 ATOMG.E.ADD.STRONG.GPU PT, R3, desc[UR36][R2.64], R5 ;  /* 0x00000005020309a8 */ /* 0x004ea200081ee1e4 */
[----:B------:R-:W0:Y:S02]  /*8e80*/  S2R R4, SR_LTMASK ;  /* 0x0000000000047919 */ /* 0x000e240000003900 */
[----:B0-----:R-:W-:-:S04]  /*8e90*/  LOP3.LUT R4, R4, UR4, RZ, 0xc0, !PT ;  /* 0x0000000404047c12 */ /* 0x001fc8000f8ec0ff */
[----:B------:R-:W0:Y:S01]  /*8ea0*/  POPC R7, R4 ;  /* 0x0000000400077309 */ /* 0x000e220000000000 */
[----:B--2---:R-:W0:Y:S02]  /*8eb0*/  SHFL.IDX PT, R0, R3, R0, 0x1f ;  /* 0x00001f0003007589 */ /* 0x004e2400000e0000 */
[----:B0-----:R-:W-:Y:S01]  /*8ec0*/  IADD3 R16, R0, UR38, R7 ;  /* 0x0000002600107c10 */ /* 0x001fe2000fffe007 */
[----:B------:R-:W-:Y:S06]  /*8ed0*/  BRA `(.L_x_218) ;  /* 0x0000003400147947 */ /* 0x000fec0003800000 */
.L_x_217:
[----:B0-----:R-:W-:Y:S01]  /*8ee0*/  VIADD R0, R23, 0x15400 ;  /* 0x0001540017007836 */ /* 0x001fe20000000000 */
[----:B------:R-:W-:Y:S04]  /*8ef0*/  BSSY B6, `(.L_x_219) ;  /* 0x0000013000067945 */ /* 0x000fe80003800000 */
[----:B------:R-:W-:-:S13]  /*8f00*/  LOP3.LUT P0, RZ, R0, 0x1bf, RZ, 0xc0, !PT ;  /* 0x000001bf00ff7812 */ /* 0x000fda000780c0ff */
[----:B------:R-:W-:Y:S05]  /*8f10*/  @!P0 BRA `(.L_x_220) ;  /* 0x0000000000408947 */ /* 0x000fea0003800000 */
[----:B------:R-:W-:Y:S01]  /*8f20*/  MOV R2, 0x0 ;  /* 0x0000000000027802 */ /* 0x000fe20000000f00 */
[----:B------:R-:W-:Y:S01]  /*8f30*/  ULDC.64 UR6, c[0x4][0x88] ;  /* 0x0100220000067ab9 */ /* 0x000fe20000000a00 */
[----:B------:R-:W-:Y:S01]  /*8f40*/  ULDC.64 UR8, c[0x4][0x90] ;  /* 0x0100240000087ab9 */ /* 0x000fe20000000a00 */
[----:B------:R-:W-:Y:S01]  /*8f50*/  ULDC.64 UR4, c[0x4][0x8] ;  /* 0x0100020000047ab9 */ /* 0x000fe20000000a00 */
[----:B------:R-:W-:Y:S01]  /*8f60*/  IMAD.U32 R4, RZ, RZ, UR6 ;  /* 0x00000006ff047e24 */ /* 0x000fe2000f8e00ff */
[----:B------:R-:W-:Y:S01]  /*8f70*/  MOV R8, 0x70 ;  /* 0x0000007000087802 */ /* 0x000fe20000000f00 */
[----:B------:R-:W0:Y:S01]  /*8f80*/  LDC.64 R2, c[0x4][R2] ;  /* 0x0100000002027b82 */ /* 0x000e220000000a00 */
        /* <DEDUP_REMOVED lines=8> */
[----:B0-----:R-:W-:Y:S05]  /*9010*/  CALL.ABS.NOINC R2 ;  /* 0x0000000002007343 */ /* 0x001fea0003c00000 */
.L_x_220:
[----:B------:R-:W-:Y:S05]  /*9020*/  BSYNC B6 ;  /* 0x0000000000067941 */ /* 0x000fea0003800000 */
.L_x_219:
[----:B------:R-:W-:Y:S01]  /*9030*/  VIADD R0, R23, 0x400 ;  /* 0x0000040017007836 */ /* 0x000fe20000000000 */
[----:B------:R-:W-:Y:S04]  /*9040*/  BSSY B6, `(.L_x_221) ;  /* 0x0000022000067945 */ /* 0x000fe80003800000 */
[----:B------:R-:W-:-:S13]  /*9050*/  LOP3.LUT P0, RZ, R0, 0x1bf, RZ, 0xc0, !PT ;  /* 0x000001bf00ff7812 */ /* 0x000fda000780c0ff */
[----:B------:R-:W-:Y:S05]  /*9060*/  @!P0 BRA `(.L_x_222) ;  /* 0x00000000007c8947 */ /* 0x000fea0003800000 */
[----:B------:R-:W-:Y:S01]  /*9070*/  MOV R27, 0x0 ;  /* 0x00000000001b7802 */ /* 0x000fe20000000f00 */
[----:B------:R-:W-:Y:S01]  /*9080*/  ULDC.64 UR6, c[0x4][0x88] ;  /* 0x0100220000067ab9 */ /* 0x000fe20000000a00 */
[----:B------:R-:W-:Y:S01]  /*9090*/  ULDC.64 UR8, c[0x4][0x90] ;  /* 0x0100240000087ab9 */ /* 0x000fe20000000a00 */
[----:B------:R-:W-:Y:S01]  /*90a0*/  ULDC.64 UR4, c[0x4][0x10] ;  /* 0x0100040000047ab9 */ /* 0x000fe20000000a00 */
[----:B------:R0:W1:Y:S01]  /*90b0*/  LDC.64 R2, c[0x4][R27] ;  /* 0x010000001b027b82 */ /* 0x0000620000000a00 */
[----:B------:R-:W-:Y:S01]  /*90c0*/  IMAD.U32 R4, RZ, RZ, UR6 ;  /* 0x00000006ff047e24 */ /* 0x000fe2000f8e00ff */
[----:B------:R-:W-:Y:S01]  /*90d0*/  MOV R8, 0x70 ;  /* 0x0000007000087802 */ /* 0x000fe20000000f00 */
[----:B------:R-:W-:Y:S02]  /*90e0*/  IMAD.U32 R5, RZ, RZ, UR7 ;  /* 0x00000007ff057e24 */ /* 0x000fe4000f8e00ff */
[----:B------:R-:W-:Y:S02]  /*90f0*/  IMAD.U32 R6, RZ, RZ, UR8 ;  /* 0x00000008ff067e24 */ /* 0x000fe4000f8e00ff */
[----:B------:R-:W-:-:S02]  /*9100*/  IMAD.U32 R7, RZ, RZ, UR9 ;  /* 0x00000009ff077e24 */ /* 0x000fc4000f8e00ff */
[----:B------:R-:W-:Y:S02]  /*9110*/  IMAD.U32 R10, RZ, RZ, UR4 ;  /* 0x00000004ff0a7e24 */ /* 0x000fe4000f8e00ff */
[----:B------:R-:W-:Y:S02]  /*9120*/  IMAD.U32 R11, RZ, RZ, UR5 ;  /* 0x00000005ff0b7e24 */ /* 0x000fe4000f8e00ff */
[----:B------:R-:W-:Y:S02]  /*9130*/  IMAD.MOV.U32 R12, RZ, RZ, 0x1 ;  /* 0x00000001ff0c7424 */ /* 0x000fe400078e00ff */
[----:B0-----:R-:W-:-:S07]  /*9140*/  IMAD.MOV.U32 R13, RZ, RZ, RZ ;  /* 0x000000ffff0d7224 */ /* 0x001fce00078e00ff */
[----:B------:R-:W-:-:S07]  /*9150*/  LEPC R20, `(.L_x_223) ;  /* 0x000000001014794e */ /* 0x000fce0000000000 */
[----:B-1----:R-:W-:Y:S05]  /*9160*/  CALL.ABS.NOINC R2 ;  /* 0x0000000002007343 */ /* 0x002fea0003c00000 */
.L_x_223:
[----:B------:R0:W1:Y:S01]  /*9170*/  LDC.64 R2, c[0x4][R27] ;  /* 0x010000001b027b82 */ /* 0x0000620000000a00 */
[----:B------:R-:W-:Y:S01]  /*9180*/  ULDC.64 UR6, c[0x4][0x88] ;  /* 0x0100220000067ab9 */ /* 0x000fe20000000a00 */
[----:B------:R-:W-:Y:S01]  /*9190*/  ULDC.64 UR8, c[0x4][0x90] ;  /* 0x0100240000087ab9 */ /* 0x000fe20000000a00 */
[----:B------:R-:W-:Y:S01]  /*91a0*/  ULDC.64 UR4, c[0x4][0x18] ;  /* 0x0100060000047ab9 */ /* 0x000fe20000000a00 */
        /* <DEDUP_REMOVED lines=11> */
.L_x_222:
[----:B------:R-:W-:Y:S05]  /*9260*/  BSYNC B6 ;  /* 0x0000000000067941 */ /* 0x000fea0003800000 */
.L_x_221:
[----:B------:R0:W2:Y:S01]  /*9270*/  LDL R20, [R1+0x8] ;  /* 0x0000080001147983 */ /* 0x0000a20000100800 */
[----:B------:R-:W-:Y:S01]  /*9280*/  ULDC.64 UR4, c[0x0][0x9f8] ;  /* 0x00027e0000047ab9 */ /* 0x000fe20000000a00 */
[----:B------:R-:W1:Y:S01]  /*9290*/  LDC R7, c[0x0][0x430] ;  /* 0x00010c00ff077b82 */ /* 0x000e620000000800 */
[----:B------:R-:W-:Y:S01]  /*92a0*/  ISETP.NE.U32.AND P0, PT, RZ, UR4, PT ;  /* 0x00000004ff007c0c */ /* 0x000fe2000bf05070 */
[----:B------:R-:W3:Y:S03]  /*92b0*/  LDL R27, [R1+0x34] ;  /* 0x00003400011b7983 */ /* 0x000ee60000100800 */
[----:B------:R-:W-:Y:S01]  /*92c0*/  ISETP.NE.AND.EX P0, PT, RZ, UR5, PT, P0 ;  /* 0x00000005ff007c0c */ /* 0x000fe2000bf05300 */
[----:B------:R-:W4:Y:S04]  /*92d0*/  LDL R21, [R1+0xc] ;  /* 0x00000c0001157983 */ /* 0x000f280000100800 */
[----:B------:R-:W4:Y:S04]  /*92e0*/  LDL R2, [R1+0x10] ;  /* 0x0000100001027983 */ /* 0x000f280000100800 */
[----:B------:R-:W4:Y:S04]  /*92f0*/  LDL R10, [R1+0x38] ;  /* 0x00003800010a7983 */ /* 0x000f280000100800 */
[----:B------:R-:W-:Y:S01]  /*9300*/  @P0 IADD3 R24, P1, R24, UR4, RZ ;  /* 0x0000000418180c10 */ /* 0x000fe2000ff3e0ff */
[----:B------:R-:W0:Y:S01]  /*9310*/  S2R R3, SR_TID.X ;  /* 0x0000000000037919 */ /* 0x000e220000002100 */
[----:B------:R-:W3:Y:S02]  /*9320*/  S2R R0, SR_TID.X ;  /* 0x0000000000007919 */ /* 0x000ee40000002100 */
[----:B------:R-:W-:Y:S01]  /*9330*/  @P0 IADD3.X R25, R25, UR5, RZ, P1, !PT ;  /* 0x0000000519190c10 */ /* 0x000fe20008ffe4ff */
[----:B------:R-:W-:-:S04]  /*9340*/  ULDC UR4, c[0x0][0x2f4] ;  /* 0x0000bd0000047ab9 */ /* 0x000fc80000000800 */
[----:B--2---:R-:W2:Y:S01]  /*9350*/  @P0 LDG.E R20, desc[UR36][R24.64] ;  /* 0x0000002418140981 */ /* 0x004ea2000c1e1900 */
[----:B-1----:R-:W-:Y:S01]  /*9360*/  ISETP.NE.AND P2, PT, R7, 0x1, PT ;  /* 0x000000010700780c */ /* 0x002fe20003f45270 */
[----:B0-----:R-:W-:Y:S01]  /*9370*/  IMAD.SHL.U32 R3, R3, 0x20, RZ ;  /* 0x0000002003037824 */ /* 0x001fe200078e00ff */
[----:B---3--:R-:W-:Y:S02]  /*9380*/  LEA.HI.SX32 R27, R27, 0xffffffff, 0x19 ;  /* 0xffffffff1b1b7811 */ /* 0x008fe400078fcaff */
[----:B------:R-:W-:Y:S02]  /*9390*/  LOP3.LUT R0, R0, 0x7f, RZ, 0xc0, !PT ;  /* 0x0000007f00007812 */ /* 0x000fe400078ec0ff */
[----:B------:R-:W-:Y:S01]  /*93a0*/  LOP3.LUT R3, R3, 0x60, RZ, 0xc0, !PT ;  /* 0x0000006003037812 */ /* 0x000fe200078ec0ff */
[----:B------:R-:W-:Y:S01]  /*93b0*/  IMAD.SHL.U32 R8, R27, 0x80, RZ ;  /* 0x000000801b087824 */ /* 0x000fe200078e00ff */
[----:B------:R-:W-:-:S04]  /*93c0*/  SHF.R.U32.HI R0, RZ, 0x2, R0 ;  /* 0x00000002ff007819 */ /* 0x000fc80000011600 */
[----:B------:R-:W-:Y:S01]  /*93d0*/  LOP3.LUT R4, R8, R0, R3, 0xfe, !PT ;  /* 0x0000000008047212 */ /* 0x000fe200078efe03 */
[----:B------:R-:W0:Y:S08]  /*93e0*/  @P2 LDC R5, c[0x0][0x434] ;  /* 0x00010d00ff052b82 */ /* 0x000e300000000800 */
[----:B------:R-:W1:Y:S01]  /*93f0*/  @P2 LDC R0, c[0x0][0x438] ;  /* 0x00010e00ff002b82 */ /* 0x000e620000000800 */
[----:B------:R-:W3:Y:S01]  /*9400*/  S2R R9, SR_TID.X ;  /* 0x0000000000097919 */ /* 0x000ee20000002100 */
[----:B------:R-:W-:-:S04]  /*9410*/  LOP3.LUT R22, R22, 0xffffffef, RZ, 0xc0, !PT ;  /* 0xffffffef16167812 */ /* 0x000fc800078ec0ff */
[----:B------:R-:W-:-:S04]  /*9420*/  @P2 LOP3.LUT R22, R22, 0x10, RZ, 0xfc, !PT ;  /* 0x0000001016162812 */ /* 0x000fc800078efcff */
[----:B------:R-:W-:Y:S01]  /*9430*/  LOP3.LUT R22, R22, 0xfffffff7, RZ, 0xc0, !PT ;  /* 0xfffffff716167812 */ /* 0x000fe200078ec0ff */
[----:B---3--:R-:W-:-:S05]  /*9440*/  IMAD.SHL.U32 R9, R9, 0x8, RZ ;  /* 0x0000000809097824 */ /* 0x008fca00078e00ff */
[----:B------:R-:W-:Y:S01]  /*9450*/  LOP3.LUT R9, R9, 0x18, RZ, 0xc0, !PT ;  /* 0x0000001809097812 */ /* 0x000fe200078ec0ff */
[----:B------:R-:W-:Y:S01]  /*9460*/  UMOV UR5, 0xffffffff ;  /* 0xffffffff00057882 */ /* 0x000fe20000000000 */
[----:B--2---:R2:W-:Y:S01]  /*9470*/  @P0 STL [R1+0x8], R20 ;  /* 0x0000081401000387 */ /* 0x0045e20000100800 */
[C---:B----4-:R-:W-:Y:S01]  /*9480*/  ISETP.GE.AND P0, PT, R4.reuse, R21, PT ;  /* 0x000000150400720c */ /* 0x050fe20003f06270 */
[----:B------:R-:W-:-:S04]  /*9490*/  IMAD.IADD R4, R4, 0x1, R2 ;  /* 0x0000000104047824 */ /* 0x000fc800078e0202 */
[----:B0-----:R-:W-:-:S08]  /*94a0*/  @P2 IMAD.HI.U32 R5, R4, R5, RZ ;  /* 0x0000000504052227 */ /* 0x001fd000078e00ff */
[----:B------:R-:W0:Y:S01]  /*94b0*/  @!P0 LDC.64 R2, c[0x0][0x428] ;  /* 0x00010a00ff028b82 */ /* 0x000e220000000a00 */
[----:B------:R-:W-:Y:S01]  /*94c0*/  IMAD.MOV.U32 R6, RZ, RZ, R4 ;  /* 0x000000ffff067224 */ /* 0x000fe200078e0004 */
[----:B-1----:R-:W-:Y:S02]  /*94d0*/  @P2 SHF.R.U32.HI R6, RZ, R0, R5 ;  /* 0x00000000ff062219 */ /* 0x002fe40000011605 */
[----:B------:R-:W-:-:S03]  /*94e0*/  SHF.R.S32.HI R5, RZ, 0x1f, R20 ;  /* 0x0000001fff057819 */ /* 0x000fc60000011414 */
[----:B------:R-:W-:-:S04]  /*94f0*/  IMAD.MOV R0, RZ, RZ, -R6 ;  /* 0x000000ffff007224 */ /* 0x000fc800078e0a06 */
[----:B------:R-:W-:Y:S01]  /*9500*/  IMAD R4, R7, R0, R4 ;  /* 0x0000000007047224 */ /* 0x000fe200078e0204 */
[--C-:B------:R-:W-:Y:S01]  /*9510*/  @!P0 SHF.R.S32.HI R7, RZ, 0x1f, R6.reuse ;  /* 0x0000001fff078819 */ /* 0x100fe20000011406 */
[-C--:B0-----:R-:W-:Y:S02]  /*9520*/  @!P0 IMAD R0, R5, R2.reuse, RZ ;  /* 0x0000000205008224 */ /* 0x081fe400078e02ff */
[----:B------:R-:W-:-:S04]  /*9530*/  @!P0 IMAD.WIDE.U32 R6, R20, R2, R6 ;  /* 0x0000000214068225 */ /* 0x000fc800078e0006 */
[----:B------:R-:W-:Y:S02]  /*9540*/  @!P0 IMAD R0, R20, R3, R0 ;  /* 0x0000000314008224 */ /* 0x000fe400078e0200 */
[----:B------:R-:W0:Y:S02]  /*9550*/  @!P0 LDC.64 R2, c[0x0][0x418] ;  /* 0x00010600ff028b82 */ /* 0x000e240000000a00 */
[----:B------:R-:W-:Y:S01]  /*9560*/  @!P0 IMAD.IADD R0, R7, 0x1, R0 ;  /* 0x0000000107008824 */ /* 0x000fe200078e0200 */
[----:B------:R-:W-:Y:S02]  /*9570*/  ISETP.NE.AND P2, PT, R10, 0x3, PT ;  /* 0x000000030a00780c */ /* 0x000fe40003f45270 */
[----:B0-----:R-:W-:-:S04]  /*9580*/  @!P0 LEA R2, P1, R6, R2, 0x2 ;  /* 0x0000000206028211 */ /* 0x001fc800078210ff */
[----:B------:R-:W-:Y:S01]  /*9590*/  @!P0 LEA.HI.X R3, R6, R3, R0, 0x2, P1 ;  /* 0x0000000306038211 */ /* 0x000fe200008f1400 */
[----:B------:R-:W-:-:S06]  /*95a0*/  IMAD.MOV.U32 R0, RZ, RZ, RZ ;  /* 0x000000ffff007224 */ /* 0x000fcc00078e00ff */
[----:B------:R2:W5:Y:S01]  /*95b0*/  @!P0 LDG.E R0, desc[UR36][R2.64] ;  /* 0x0000002402008981 */ /* 0x000562000c1e1900 */
[C---:B------:R-:W-:Y:S02]  /*95c0*/  ISETP.GE.AND P0, PT, R9.reuse, UR4, PT ;  /* 0x0000000409007c0c */ /* 0x040fe4000bf06270 */
[----:B------:R-:W-:Y:S01]  /*95d0*/  @P2 LOP3.LUT R22, R22, 0x8, RZ, 0xfc, !PT ;  /* 0x0000000816162812 */ /* 0x000fe200078efcff */
[----:B------:R2:W-:Y:S01]  /*95e0*/  STL [R1+0x14], R5 ;  /* 0x0000140501007387 */ /* 0x0005e20000100800 */
[C---:B------:R-:W-:Y:S02]  /*95f0*/  LOP3.LUT R10, R9.reuse, 0x20, RZ, 0xfc, !PT ;  /* 0x00000020090a7812 */ /* 0x040fe400078efcff */
[----:B------:R-:W-:Y:S02]  /*9600*/  LOP3.LUT R22, R22, 0xfffffffb, RZ, 0xc0, !PT ;  /* 0xfffffffb16167812 */ /* 0x000fe400078ec0ff */
[----:B------:R-:W-:Y:S02]  /*9610*/  LOP3.LUT R9, R9, 0x40, RZ, 0xfc, !PT ;  /* 0x0000004009097812 */ /* 0x000fe400078efcff */
[----:B------:R-:W-:-:S03]  /*9620*/  ISETP.GE.AND P1, PT, R10, UR4, PT ;  /* 0x000000040a007c0c */ /* 0x000fc6000bf26270 */
[----:B------:R-:W-:Y:S02]  /*9630*/  @P0 LOP3.LUT R22, R22, 0x4, RZ, 0xfc, !PT ;  /* 0x0000000416160812 */ /* 0x000fe400078efcff */
[----:B------:R-:W-:Y:S02]  /*9640*/  ISETP.GE.AND P0, PT, R9, UR4, PT ;  /* 0x0000000409007c0c */ /* 0x000fe4000bf06270 */
[----:B------:R-:W-:-:S04]  /*9650*/  LOP3.LUT R22, R22, 0xfffffffe, RZ, 0xc0, !PT ;  /* 0xfffffffe16167812 */ /* 0x000fc800078ec0ff */
[----:B------:R-:W-:-:S04]  /*9660*/  LOP3.LUT R22, R22, 0xfffffffd, RZ, 0xc0, !PT ;  /* 0xfffffffd16167812 */ /* 0x000fc800078ec0ff */
[----:B------:R-:W-:-:S04]  /*9670*/  @P1 LOP3.LUT R22, R22, 0x2, RZ, 0xfc, !PT ;  /* 0x0000000216161812 */ /* 0x000fc800078efcff */
[----:B------:R-:W-:Y:S01]  /*9680*/  @P0 LOP3.LUT R22, R22, 0x1, RZ, 0xfc, !PT ;  /* 0x0000000116160812 */ /* 0x000fe200078efcff */
[----:B--2---:R-:W-:Y:S06]  /*9690*/  BRA.DIV UR5, `(.L_x_224) ;  /* 0x0000003e05007947 */ /* 0x004fec000b800000 */
.L_x_290:
[----:B------:R-:W-:-:S05]  /*96a0*/  SHF.R.S32.HI R9, RZ, 0x1f, R18 ;  /* 0x0000001fff097819 */ /* 0x000fca0000011412 */
[----:B------:R0:W-:Y:S01]  /*96b0*/  STL [R1+0x4], R9 ;  /* 0x0000040901007387 */ /* 0x0001e20000100800 */
[----:B------:R-:W-:Y:S05]  /*96c0*/  @!P2 BRA `(.L_x_225) ;  /* 0x000000000004a947 */ /* 0x000fea0003800000 */
[----:B------:R-:W-:Y:S01]  /*96d0*/  BPT.TRAP 0x1 ;  /* 0x000000040000795c */ /* 0x000fe20000300000 */
.L_x_225:
[----:B------:R-:W-:Y:S01]  /*96e0*/  SHF.R.S32.HI R5, RZ, 0x1f, R4 ;  /* 0x0000001fff057819 */ /* 0x000fe20000011404 */
[----:B------:R-:W-:Y:S01]  /*96f0*/  ULDC.64 UR4, c[0x0][0x328] ;  /* 0x0000ca0000047ab9 */ /* 0x000fe20000000a00 */
[----:B------:R-:W-:Y:S01]  /*9700*/  BSSY B0, `(.L_x_226) ;  /* 0x0000017000007945 */ /* 0x000fe20003800000 */
[----:B------:R-:W-:-:S04]  /*9710*/  IMAD.WIDE.U32 R2, R4, UR4, RZ ;  /* 0x0000000404027c25 */ /* 0x000fc8000f8e00ff */
[----:B------:R-:W-:-:S04]  /*9720*/  IMAD R6, R5, UR4, RZ ;  /* 0x0000000405067c24 */ /* 0x000fc8000f8e02ff */
[----:B------:R-:W-:Y:S01]  /*9730*/  IMAD R6, R4, UR5, R6 ;  /* 0x0000000504067c24 */ /* 0x000fe2000f8e0206 */
[----:B------:R-:W-:-:S04]  /*9740*/  ULDC.64 UR4, c[0x0][0x338] ;  /* 0x0000ce0000047ab9 */ /* 0x000fc80000000a00 */
[----:B------:R-:W-:Y:S02]  /*9750*/  IADD3 R3, R3, R6, RZ ;  /* 0x0000000603037210 */ /* 0x000fe40007ffe0ff */
        /* <DEDUP_REMOVED lines=11> */
[----:B------:R-:W-:Y:S01]  /*9810*/  IMAD.IADD R25, R3, 0x1, R7 ;  /* 0x0000000103197824 */ /* 0x000fe200078e0207 */
[----:B------:R-:W-:-:S04]  /*9820*/  SHF.L.U32 R3, R29, 0x1f, RZ ;  /* 0x0000001f1d037819 */ /* 0x000fc800000006ff */
[----:B------:R-:W-:Y:S01]  /*9830*/  LEA.HI.X R25, R2, UR5, R25, 0x1, P0 ;  /* 0x0000000502197c11 */ /* 0x000fe200080f0c19 */
[----:B------:R-:W-:-:S05]  /*9840*/  IMAD R2, R26, 0x8, R23 ;  /* 0x000000081a027824 */ /* 0x000fca00078e0217 */
[----:B------:R-:W1:Y:S02]  /*9850*/  SYNCS.PHASECHK.TRANS64.TRYWAIT P0, [R2+URZ+0x2d840], R3 ;  /* 0x02d84003020075a7 */ /* 0x000e64000800017f */
[----:B-1----:R-:W-:Y:S05]  /*9860*/  @!P0 BRA `(.L_x_227) ;  /* 0x0000003800c08947 */ /* 0x002fea0003800000 */
.L_x_291:
[----:B------:R-:W-:Y:S05]  /*9870*/  BSYNC B0 ;  /* 0x0000000000007941 */ /* 0x000fea0003800000 */
.L_x_226:
[----:B------:R-:W2:Y:S01]  /*9880*/  LDL R7, [R1+0x4] ;  /* 0x0000040001077983 */ /* 0x000ea20000100800 */
[----:B------:R-:W-:-:S03]  /*9890*/  ULDC.64 UR4, c[0x0][0x300] ;  /* 0x0000c00000047ab9 */ /* 0x000fc60000000a00 */
[----:B------:R-:W3:Y:S01]  /*98a0*/  LDL R12, [R1+0xc] ;  /* 0x00000c00010c7983 */ /* 0x000ee20000100800 */
[----:B------:R-:W-:Y:S01]  /*98b0*/  IMAD R5, R5, UR4, RZ ;  /* 0x0000000405057c24 */ /* 0x000fe2000f8e02ff */
[----:B------:R-:W-:Y:S01]  /*98c0*/  LOP3.LUT P4, RZ, R22, 0x4, RZ, 0xc0, !PT ;  /* 0x0000000416ff7812 */ /* 0x000fe2000788c0ff */
[----:B0-----:R-:W0:Y:S02]  /*98d0*/  S2R R9, SR_TID.X ;  /* 0x0000000000097919 */ /* 0x001e240000002100 */
[----:B-1----:R-:W-:Y:S01]  /*98e0*/  IMAD R3, R4, UR5, R5 ;  /* 0x0000000504037c24 */ /* 0x002fe2000f8e0205 */
[----:B------:R-:W-:Y:S01]  /*98f0*/  LOP3.LUT P3, RZ, R22, 0x2, RZ, 0xc0, !PT ;  /* 0x0000000216ff7812 */ /* 0x000fe2000786c0ff */
[----:B------:R-:W-:Y:S01]  /*9900*/  IMAD.WIDE.U32 R4, R4, UR4, RZ ;  /* 0x0000000404047c25 */ /* 0x000fe2000f8e00ff */
[----:B------:R-:W-:Y:S01]  /*9910*/  ULDC.64 UR4, c[0x0][0x310] ;  /* 0x0000c40000047ab9 */ /* 0x000fe20000000a00 */
[----:B------:R-:W-:Y:S02]  /*9920*/  LOP3.LUT P2, RZ, R22, 0x1, RZ, 0xc0, !PT ;  /* 0x0000000116ff7812 */ /* 0x000fe4000784c0ff */
[----:B------:R-:W-:-:S02]  /*9930*/  IMAD.IADD R5, R5, 0x1, R3 ;  /* 0x0000000105057824 */ /* 0x000fc400078e0203 */
[----:B------:R-:W-:Y:S02]  /*9940*/  IMAD R6, R6, UR4, RZ ;  /* 0x0000000406067c24 */ /* 0x000fe4000f8e02ff */
[----:B------:R-:W-:-:S04]  /*9950*/  IMAD.WIDE.U32 R4, R0, UR4, R4 ;  /* 0x0000000400047c25 */ /* 0x000fc8000f8e0004 */
[----:B------:R-:W-:Y:S01]  /*9960*/  IMAD R0, R0, UR5, R6 ;  /* 0x0000000500007c24 */ /* 0x000fe2000f8e0206 */
[----:B------:R-:W-:-:S03]  /*9970*/  ULDC.64 UR4, c[0x0][0x308] ;  /* 0x0000c20000047ab9 */ /* 0x000fc60000000a00 */
[----:B------:R-:W-:Y:S02]  /*9980*/  IMAD.IADD R5, R5, 0x1, R0 ;  /* 0x0000000105057824 */ /* 0x000fe400078e0200 */
[----:B------:R-:W-:-:S04]  /*9990*/  IMAD.WIDE.U32 R4, R18, UR4, R4 ;  /* 0x0000000412047c25 */ /* 0x000fc8000f8e0004 */
[----:B0-----:R-:W-:Y:S02]  /*99a0*/  IMAD.SHL.U32 R10, R9, 0x8, RZ ;  /* 0x00000008090a7824 */ /* 0x001fe400078e00ff */
[----:B--2---:R-:W-:Y:S02]  /*99b0*/  IMAD R0, R7, UR4, RZ ;  /* 0x0000000407007c24 */ /* 0x004fe4000f8e02ff */
[----:B------:R-:W0:Y:S02]  /*99c0*/  S2R R7, SR_TID.X ;  /* 0x0000000000077919 */ /* 0x000e240000002100 */
[----:B------:R-:W-:Y:S01]  /*99d0*/  IMAD R0, R18, UR5, R0 ;  /* 0x0000000512007c24 */ /* 0x000fe2000f8e0200 */
[----:B------:R-:W-:-:S03]  /*99e0*/  ULDC.64 UR4, c[0x0][0x2e8] ;  /* 0x0000ba0000047ab9 */ /* 0x000fc60000000a00 */
[----:B------:R-:W-:Y:S01]  /*99f0*/  IMAD.IADD R6, R5, 0x1, R0 ;  /* 0x0000000105067824 */ /* 0x000fe200078e0200 */
[----:B------:R-:W-:Y:S01]  /*9a00*/  LEA R0, P0, R4, UR4, 0x1 ;  /* 0x0000000404007c11 */ /* 0x000fe2000f8008ff */
[----:B------:R-:W-:-:S03]  /*9a10*/  UMOV UR4, 0xffffffff ;  /* 0xffffffff00047882 */ /* 0x000fc60000000000 */
[----:B------:R-:W-:Y:S02]  /*9a20*/  LEA.HI.X R6, R4, UR5, R6, 0x1, P0 ;  /* 0x0000000504067c11 */ /* 0x000fe400080f0c06 */
[----:B0-----:R-:W-:Y:S01]  /*9a30*/  LOP3.LUT R11, R7, 0x7f, RZ, 0xc0, !PT ;  /* 0x0000007f070b7812 */ /* 0x001fe200078ec0ff */
[----:B------:R-:W-:-:S03]  /*9a40*/  IMAD.SHL.U32 R7, R9, 0x8, RZ ;  /* 0x0000000809077824 */ /* 0x000fc600078e00ff */
[----:B------:R-:W-:Y:S02]  /*9a50*/  SHF.R.U32.HI R11, RZ, 0x2, R11 ;  /* 0x00000002ff0b7819 */ /* 0x000fe4000001160b */
[----:B------:R-:W-:Y:S02]  /*9a60*/  LOP3.LUT R7, R7, 0xd8, RZ, 0xc0, !PT ;  /* 0x000000d807077812 */ /* 0x000fe400078ec0ff */
[----:B---3--:R-:W-:Y:S02]  /*9a70*/  IADD3 R3, -R11, R12, -R8 ;  /* 0x0000000c0b037210 */ /* 0x008fe40007ffe908 */
[----:B------:R-:W-:Y:S01]  /*9a80*/  LOP3.LUT R7, R7, 0x18, R9, 0x78, !PT ;  /* 0x0000001807077812 */ /* 0x000fe200078e7809 */
[----:B------:R-:W-:Y:S01]  /*9a90*/  IMAD.SHL.U32 R9, R9, 0x8, RZ ;  /* 0x0000000809097824 */ /* 0x000fe200078e00ff */
[----:B------:R-:W-:Y:S02]  /*9aa0*/  ISETP.GE.AND P0, PT, R3, 0x1, PT ;  /* 0x000000010300780c */ /* 0x000fe40003f06270 */
[----:B------:R-:W-:-:S02]  /*9ab0*/  LOP3.LUT R7, R7, 0x320, R10, 0xf8, !PT ;  /* 0x0000032007077812 */ /* 0x000fc400078ef80a */
[----:B------:R-:W-:-:S03]  /*9ac0*/  LOP3.LUT R9, R9, 0x18, RZ, 0xc0, !PT ;  /* 0x0000001809097812 */ /* 0x000fc600078ec0ff */
[----:B------:R-:W-:Y:S01]  /*9ad0*/  IMAD R7, R26, 0x3000, R7 ;  /* 0x000030001a077824 */ /* 0x000fe200078e0207 */
[----:B------:R-:W-:Y:S06]  /*9ae0*/  BRA.DIV UR4, `(.L_x_228) ;  /* 0x0000003a04347947 */ /* 0x000fec000b800000 */
[----:B------:R-:W0:Y:S01]  /*9af0*/  SHFL.IDX PT, R5, R0, RZ, 0x1c1f ;  /* 0x001c1fff00057589 */ /* 0x000e2200000e0000 */
[----:B------:R-:W-:-:S03]  /*9b00*/  @P0 IMAD R8, R7, 0x2, R23 ;  /* 0x0000000207080824 */ /* 0x000fc600078e0217 */
[----:B------:R-:W1:Y:S01]  /*9b10*/  SHFL.IDX PT, R4, R6, RZ, 0x1c1f ;  /* 0x001c1fff06047589 */ /* 0x000e6200000e0000 */
[----:B0-----:R-:W-:-:S04]  /*9b20*/  @P0 LEA R5, P1, R9, R5, 0x1 ;  /* 0x0000000509050211 */ /* 0x001fc800078208ff */
[----:B-1----:R-:W-:Y:S02]  /*9b30*/  @P0 IADD3.X R4, RZ, R4, RZ, P1, !PT ;  /* 0x00000004ff040210 */ /* 0x002fe40000ffe4ff */
[----:B------:R-:W-:Y:S02]  /*9b40*/  ISETP.GE.AND P1, PT, R3, 0x21, PT ;  /* 0x000000210300780c */ /* 0x000fe40003f26270 */
[----:B------:R-:W-:-:S04]  /*9b50*/  @P0 LOP3.LUT R5, R5, R4, RZ, 0x3c, !PT ;  /* 0x0000000405050212 */ /* 0x000fc800078e3cff */
[----:B------:R-:W-:-:S04]  /*9b60*/  @P0 LOP3.LUT R4, R5, R4, RZ, 0x3c, !PT ;  /* 0x0000000405040212 */ /* 0x000fc800078e3cff */
[----:B------:R-:W-:-:S05]  /*9b70*/  @P0 LOP3.LUT R5, R5, R4, RZ, 0x3c, !PT ;  /* 0x0000000405050212 */ /* 0x000fca00078e3cff */
[----:B------:R-:W-:Y:S01]  /*9b80*/  @!PT LDS RZ, [RZ] ;  /* 0x00000000fffff984 */ /* 0x000fe20000000800 */
[----:B------:R-:W-:Y:S04]  /*9b90*/  @P0 LDGSTS.E.BYPASS.LTC128B.128 [R8+0x15400], desc[UR36][R4.64], !P4 ;  /* 0x1540000004080fae */ /* 0x000fe8000e101d64 */
[----:B------:R-:W-:Y:S04]  /*9ba0*/  @P0 LDGSTS.E.BYPASS.LTC128B.128 [R8+0x17400], desc[UR36][R4.64+0x40], !P3 ;  /* 0x1740004004080fae */ /* 0x000fe8000d901d64 */
[----:B------:R0:W-:Y:S04]  /*9bb0*/  @P0 LDGSTS.E.BYPASS.LTC128B.128 [R8+0x19400], desc[UR36][R4.64+0x80], !P2 ;  /* 0x1940008004080fae */ /* 0x0001e8000d101d64 */
[----:B0-----:R-:W0:Y:S01]  /*9bc0*/  SHFL.IDX PT, R5, R0, 0x1, 0x1c1f ;  /* 0x003c1f0000057f89 */ /* 0x001e2200000e0000 */
[----:B------:R-:W-:-:S03]  /*9bd0*/  @P1 IMAD R8, R7, 0x2, R23 ;  /* 0x0000000207081824 */ /* 0x000fc600078e0217 */
        /* <DEDUP_REMOVED lines=11> */
[----:B------:R-:W-:Y:S01]  /*9c90*/  @P1 IMAD R8, R7, 0x2, R23 ;  /* 0x0000000207081824 */ /* 0x000fe200078e0217 */
[----:B------:R-:W1:Y:S04]  /*9ca0*/  SHFL.IDX PT, R4, R6, 0x2, 0x1c1f ;  /* 0x005c1f0006047f89 */ /* 0x000e6800000e0000 */
[----:B------:R-:W2:Y:S04]  /*9cb0*/  SHFL.IDX PT, R6, R6, 0x3, 0x1c1f ;  /* 0x007c1f0006067f89 */ /* 0x000ea800000e0000 */
[----:B------:R-:W3:Y:S01]  /*9cc0*/  SHFL.IDX PT, R0, R0, 0x3, 0x1c1f ;  /* 0x007c1f0000007f89 */ /* 0x000ee200000e0000 */
[----:B0-----:R-:W-:-:S05]  /*9cd0*/  @P1 LEA R5, P0, R9, R5, 0x1 ;  /* 0x0000000509051211 */ /* 0x001fca00078008ff */
[----:B-1----:R-:W-:-:S05]  /*9ce0*/  @P1 IMAD.X R4, RZ, RZ, R4, P0 ;  /* 0x000000ffff041224 */ /* 0x002fca00000e0604 */
[----:B------:R-:W-:-:S04]  /*9cf0*/  @P1 LOP3.LUT R5, R5, R4, RZ, 0x3c, !PT ;  /* 0x0000000405051212 */ /* 0x000fc800078e3cff */
[----:B------:R-:W-:-:S04]  /*9d00*/  @P1 LOP3.LUT R4, R5, R4, RZ, 0x3c, !PT ;  /* 0x0000000405041212 */ /* 0x000fc800078e3cff */
[----:B------:R-:W-:-:S05]  /*9d10*/  @P1 LOP3.LUT R5, R5, R4, RZ, 0x3c, !PT ;  /* 0x0000000405051212 */ /* 0x000fca00078e3cff */
[----:B------:R1:W-:Y:S04]  /*9d20*/  @P1 LDGSTS.E.BYPASS.LTC128B.128 [R8+0x16400], desc[UR36][R4.64], !P4 ;  /* 0x1640000004081fae */ /* 0x0003e8000e101d64 */
[----:B------:R1:W-:Y:S04]  /*9d30*/  @P1 LDGSTS.E.BYPASS.LTC128B.128 [R8+0x18400], desc[UR36][R4.64+0x40], !P3 ;  /* 0x1840004004081fae */ /* 0x0003e8000d901d64 */
[----:B--23--:R1:W-:Y:S02]  /*9d40*/  @P1 LDGSTS.E.BYPASS.LTC128B.128 [R8+0x1a400], desc[UR36][R4.64+0x80], !P2 ;  /* 0x1a40008004081fae */ /* 0x00c3e4000d101d64 */
.L_x_301:
[----:B------:R-:W-:-:S13]  /*9d50*/  ISETP.GE.AND P0, PT, R3, 0x61, PT ;  /* 0x000000610300780c */ /* 0x000fda0003f06270 */
[----:B01----:R-:W-:Y:S01]  /*9d60*/  @P0 LEA R4, P1, R9, R0, 0x1 ;  /* 0x0000000009040211 */ /* 0x003fe200078208ff */
[----:B------:R-:W-:-:S04]  /*9d70*/  @P0 IMAD R7, R7, 0x2, R23 ;  /* 0x0000000207070824 */ /* 0x000fc800078e0217 */
[----:B------:R-:W-:-:S05]  /*9d80*/  @P0 IMAD.X R5, RZ, RZ, R6, P1 ;  /* 0x000000ffff050224 */ /* 0x000fca00008e0606 */
        /* <DEDUP_REMOVED lines=8> */
.L_x_229:
[----:B------:R-:W-:Y:S02]  /*9e10*/  PLOP3.LUT P1, PT, P1, P0, PT, 0xa2, 0x0 ;  /* 0x000000000000781c */ /* 0x000fe40000f21472 */
[----:B------:R-:W-:-:S08]  /*9e20*/  @P0 R2UR P1, UR4, R2 ;  /* 0x00000000020402ca */ /* 0x000fd00000020000 */
[----:B------:R-:W-:-:S05]  /*9e30*/  @P0 PLOP3.LUT P0, PT, P1, PT, PT, 0x80, 0x0 ;  /* 0x000000000000081c */ /* 0x000fca0000f0f070 */
[----:B------:R-:W-:Y:S01]  /*9e40*/  @!P1 SYNCS.ARRIVE.TRANS64.RED.A0T1 RZ, [UR4+0x2d830], RZ ;  /* 0x02d830ffffff99a7 */ /* 0x000fe20008200404 */
[----:B------:R-:W-:Y:S07]  /*9e50*/  @!P1 ARRIVES.LDGSTSBAR.64.TRANSCNT [UR4+0x2d830] ;  /* 0x02d83000ff0099b0 */ /* 0x000fee0008000a84 */
[----:B------:R-:W-:Y:S05]  /*9e60*/  @P0 BRA.U.ANY `(.L_x_229) ;  /* 0xfffffffd00e80947 */ /* 0x000fea000393ffff */
[----:B------:R-:W-:Y:S01]  /*9e70*/  NOP ;  /* 0x0000000000007918 */ /* 0x000fe20000000000 */
[----:B------:R-:W2:Y:S02]  /*9e80*/  LDL R0, [R1+0x38] ;  /* 0x0000380001007983 */ /* 0x000ea40000100800 */
[----:B--2---:R-:W-:-:S13]  /*9e90*/  ISETP.NE.AND P2, PT, R0, 0x3, PT ;  /* 0x000000030000780c */ /* 0x004fda0003f45270 */
[----:B------:R-:W-:Y:S05]  /*9ea0*/  @!P2 BRA `(.L_x_230) ;  /* 0x000000000004a947 */ /* 0x000fea0003800000 */
[----:B------:R-:W-:Y:S01]  /*9eb0*/  BPT.TRAP 0x1 ;  /* 0x000000040000795c */ /* 0x000fe20000300000 */
.L_x_230:
[----:B0-----:R0:W5:Y:S01]  /*9ec0*/  LDL.LU R4, [R1+0x20] ;  /* 0x0000200001047983 */ /* 0x0011620000300800 */
[----:B------:R0:W-:Y:S03]  /*9ed0*/  SYNCS.ARRIVE.TRANS64.A1T0 RZ, [R2+URZ+0x2d830], RZ ;  /* 0x02d830ff02ff79a7 */ /* 0x0001e6000810003f */
[----:B------:R0:W5:Y:S02]  /*9ee0*/  LDL.LU R3, [R1] ;  /* 0x0000000001037983 */ /* 0x0001640000300800 */
[----:B------:R-:W-:Y:S05]  /*9ef0*/  WARPSYNC.ALL ;  /* 0x0000000000007948 */ /* 0x000fea0003800000 */
[----:B------:R-:W-:Y:S01]  /*9f00*/  ULDC.64 UR4, c[0x0][0x298] ;  /* 0x0000a60000047ab9 */ /* 0x000fe20000000a00 */
[----:B------:R-:W-:Y:S01]  /*9f10*/  BAR.SYNC.DEFER_BLOCKING 0x8, 0x200 ;  /* 0x0208000000007b1d */ /* 0x000fe20000010000 */
[----:B------:R-:W-:Y:S01]  /*9f20*/  LOP3.LUT P0, RZ, R22, 0x20, RZ, 0xc0, !PT ;  /* 0x0000002016ff7812 */ /* 0x000fe2000780c0ff */
[----:B0-----:R-:W-:-:S03]  /*9f30*/  VIADD R2, R23, 0xc400 ;  /* 0x0000c40017027836 */ /* 0x001fc60000000000 */
[----:B------:R-:W-:Y:S01]  /*9f40*/  SEL R28, R28, RZ, !P0 ;  /* 0x000000ff1c1c7207 */ /* 0x000fe20004000000 */
[----:B------:R-:W-:Y:S01]  /*9f50*/  BSSY B6, `(.L_x_231) ;  /* 0x000001c000067945 */ /* 0x000fe20003800000 */
[----:B-----5:R-:W-:Y:S02]  /*9f60*/  SEL R4, R4, RZ, !P0 ;  /* 0x000000ff04047207 */ /* 0x020fe40004000000 */
[----:B------:R-:W-:Y:S02]  /*9f70*/  LOP3.LUT P0, RZ, R2, 0x1bf, RZ, 0xc0, !PT ;  /* 0x000001bf02ff7812 */ /* 0x000fe4000780c0ff */
[----:B------:R-:W-:Y:S01]  /*9f80*/  SHF.R.S32.HI R0, RZ, 0x1f, R3 ;  /* 0x0000001fff007819 */ /* 0x000fe20000011403 */
[----:B------:R0:W-:Y:S04]  /*9f90*/  STL [R1+0x2c], R4 ;  /* 0x00002c0401007387 */ /* 0x0001e80000100800 */
[----:B------:R-:W-:-:S04]  /*9fa0*/  IMAD R0, R0, UR4, RZ ;  /* 0x0000000400007c24 */ /* 0x000fc8000f8e02ff */
[C---:B------:R-:W-:Y:S02]  /*9fb0*/  IMAD R0, R3.reuse, UR5, R0 ;  /* 0x0000000503007c24 */ /* 0x040fe4000f8e0200 */
[----:B------:R-:W-:-:S04]  /*9fc0*/  IMAD.WIDE.U32 R2, R3, UR4, RZ ;  /* 0x0000000403027c25 */ /* 0x000fc8000f8e00ff */
[----:B------:R-:W-:Y:S01]  /*9fd0*/  IMAD.IADD R0, R3, 0x1, R0 ;  /* 0x0000000103007824 */ /* 0x000fe200078e0200 */
[----:B------:R0:W-:Y:S04]  /*9fe0*/  STL.64 [R1+0x20], R2 ;  /* 0x0000200201007387 */ /* 0x0001e80000100a00 */
[----:B------:R0:W-:Y:S01]  /*9ff0*/  STL [R1], R0 ;  /* 0x0000000001007387 */ /* 0x0001e20000100800 */
[----:B------:R-:W-:Y:S05]  /*a000*/  @!P0 BRA `(.L_x_232) ;  /* 0x0000000000408947 */ /* 0x000fea0003800000 */
[----:B0-----:R-:W-:Y:S01]  /*a010*/  MOV R2, 0x0 ;  /* 0x0000000000027802 */ /* 0x001fe20000000f00 */
[----:B------:R-:W-:Y:S01]  /*a020*/  ULDC.64 UR6, c[0x4][0x88] ;  /* 0x0100220000067ab9 */ /* 0x000fe20000000a00 */
[----:B------:R-:W-:Y:S01]  /*a030*/  ULDC.64 UR8, c[0x4][0x90] ;  /* 0x0100240000087ab9 */ /* 0x000fe20000000a00 */
[----:B------:R-:W-:Y:S01]  /*a040*/  ULDC.64 UR4, c[0x4][0x20] ;  /* 0x0100080000047ab9 */ /* 0x000fe20000000a00 */
[----:B------:R-:W-:Y:S01]  /*a050*/  MOV R4, UR6 ;  /* 0x0000000600047c02 */ /* 0x000fe20008000f00 */
[----:B------:R-:W-:Y:S01]  /*a060*/  IMAD.U32 R5, RZ, RZ, UR7 ;  /* 0x00000007ff057e24 */ /* 0x000fe2000f8e00ff */
[----:B------:R-:W0:Y:S01]  /*a070*/  LDC.64 R2, c[0x4][R2] ;  /* 0x0100000002027b82 */ /* 0x000e220000000a00 */
[----:B------:R-:W-:Y:S02]  /*a080*/  IMAD.U32 R6, RZ, RZ, UR8 ;  /* 0x00000008ff067e24 */ /* 0x000fe4000f8e00ff */
[----:B------:R-:W-:Y:S02]  /*a090*/  IMAD.U32 R7, RZ, RZ, UR9 ;  /* 0x00000009ff077e24 */ /* 0x000fe4000f8e00ff */
[----:B------:R-:W-:-:S02]  /*a0a0*/  IMAD.U32 R10, RZ, RZ, UR4 ;  /* 0x00000004ff0a7e24 */ /* 0x000fc4000f8e00ff */
[----:B------:R-:W-:Y:S02]  /*a0b0*/  IMAD.U32 R11, RZ, RZ, UR5 ;  /* 0x00000005ff0b7e24 */ /* 0x000fe4000f8e00ff */
[----:B------:R-:W-:Y:S02]  /*a0c0*/  IMAD.MOV.U32 R8, RZ, RZ, 0x70 ;  /* 0x00000070ff087424 */ /* 0x000fe400078e00ff */
[----:B------:R-:W-:Y:S02]  /*a0d0*/  IMAD.MOV.U32 R12, RZ, RZ, 0x1 ;  /* 0x00000001ff0c7424 */ /* 0x000fe400078e00ff */
[----:B------:R-:W-:-:S07]  /*a0e0*/  IMAD.MOV.U32 R13, RZ, RZ, RZ ;  /* 0x000000ffff0d7224 */ /* 0x000fce00078e00ff */
[----:B------:R-:W-:-:S07]  /*a0f0*/  LEPC R20, `(.L_x_232) ;  /* 0x000000001014794e */ /* 0x000fce0000000000 */
[----:B0-----:R-:W-:Y:S05]  /*a100*/  CALL.ABS.NOINC R2 ;  /* 0x0000000002007343 */ /* 0x001fea0003c00000 */
.L_x_232:
[----:B------:R-:W-:Y:S05]  /*a110*/  BSYNC B6 ;  /* 0x0000000000067941 */ /* 0x000fea0003800000 */
.L_x_231:
[----:B0-----:R-:W2:Y:S01]  /*a120*/  LDL.LU R0, [R1+0x2c] ;  /* 0x00002c0001007983 */ /* 0x001ea20000300800 */
[----:B------:R-:W0:Y:S01]  /*a130*/  LDC R10, c[0x0][0x448] ;  /* 0x00011200ff0a7b82 */ /* 0x000e220000000800 */
[----:B------:R-:W-:Y:S01]  /*a140*/  ULDC.64 UR4, c[0x0][0x2d8] ;  /* 0x0000b60000047ab9 */ /* 0x000fe20000000a00 */
[----:B------:R-:W-:Y:S01]  /*a150*/  ULDC.64 UR6, c[0x0][0x2c8] ;  /* 0x0000b20000067ab9 */ /* 0x000fe20000000a00 */
[----:B------:R-:W3:Y:S01]  /*a160*/  LDL.LU R21, [R1] ;  /* 0x0000000001157983 */ /* 0x000ee20000300800 */
[----:B------:R-:W-:-:S03]  /*a170*/  ULDC.64 UR8, c[0x0][0x280] ;  /* 0x0000a00000087ab9 */ /* 0x000fc60000000a00 */
[----:B------:R-:W3:Y:S04]  /*a180*/  LDL.LU.64 R2, [R1+0x20] ;  /* 0x0000200001027983 */ /* 0x000ee80000300a00 */
[----:B------:R-:W4:Y:S01]  /*a190*/  LDL R20, [R1+0x4] ;  /* 0x0000040001147983 */ /* 0x000f220000100800 */
[----:B------:R-:W1:Y:S01]  /*a1a0*/  S2R R13, SR_TID.X ;  /* 0x00000000000d7919 */ /* 0x000e620000002100 */
[----:B0-----:R-:W-:-:S13]  /*a1b0*/  ISETP.NE.AND P0, PT, R10, 0x1, PT ;  /* 0x000000010a00780c */ /* 0x001fda0003f05270 */
[----:B------:R-:W0:Y:S01]  /*a1c0*/  @P0 LDC R5, c[0x0][0x450] ;  /* 0x00011400ff050b82 */ /* 0x000e220000000800 */
[----:B-1----:R-:W-:-:S05]  /*a1d0*/  IMAD.SHL.U32 R11, R13, 0x8, RZ ;  /* 0x000000080d0b7824 */ /* 0x002fca00078e00ff */
[----:B------:R-:W-:-:S04]  /*a1e0*/  LOP3.LUT R11, R11, 0x18, RZ, 0xc0, !PT ;  /* 0x000000180b0b7812 */ /* 0x000fc800078ec0ff */
[C---:B------:R-:W-:Y:S02]  /*a1f0*/  LOP3.LUT R12, R11.reuse, 0x20, RZ, 0xfc, !PT ;  /* 0x000000200b0c7812 */ /* 0x040fe400078efcff */
[----:B------:R-:W-:Y:S01]  /*a200*/  LOP3.LUT R11, R11, 0x40, RZ, 0xfc, !PT ;  /* 0x000000400b0b7812 */ /* 0x000fe200078efcff */
[----:B--2---:R-:W-:Y:S01]  /*a210*/  IMAD.MOV.U32 R4, RZ, RZ, R0 ;  /* 0x000000ffff047224 */ /* 0x004fe200078e0000 */
[----:B---3--:R-:W-:Y:S02]  /*a220*/  MOV R3, R21 ;  /* 0x0000001500037202 */ /* 0x008fe40000000f00 */
[----:B------:R-:W1:Y:S01]  /*a230*/  S2R R21, SR_TID.X ;  /* 0x0000000000157919 */ /* 0x000e620000002100 */
[----:B----4-:R-:W-:Y:S02]  /*a240*/  IMAD R0, R20, UR4, RZ ;  /* 0x0000000414007c24 */ /* 0x010fe4000f8e02ff */
[----:B------:R-:W2:Y:S01]  /*a250*/  S2R R20, SR_TID.X ;  /* 0x0000000000147919 */ /* 0x000ea20000002100 */
[----:B------:R-:W-:-:S04]  /*a260*/  IMAD.WIDE.U32 R2, R18, UR4, R2 ;  /* 0x0000000412027c25 */ /* 0x000fc8000f8e0002 */
[----:B------:R-:W-:Y:S01]  /*a270*/  IMAD R0, R18, UR5, R0 ;  /* 0x0000000512007c24 */ /* 0x000fe2000f8e0200 */
[----:B------:R-:W-:-:S03]  /*a280*/  ULDC.64 UR4, c[0x0][0x2e0] ;  /* 0x0000b80000047ab9 */ /* 0x000fc60000000a00 */
[----:B------:R-:W-:Y:S02]  /*a290*/  IMAD.IADD R3, R3, 0x1, R0 ;  /* 0x0000000103037824 */ /* 0x000fe400078e0200 */
[----:B------:R-:W-:Y:S02]  /*a2a0*/  IMAD R0, R4, UR4, RZ ;  /* 0x0000000404007c24 */ /* 0x000fe4000f8e02ff */
[----:B------:R-:W3:Y:S01]  /*a2b0*/  @P0 LDC R4, c[0x0][0x44c] ;  /* 0x00011300ff040b82 */ /* 0x000ee20000000800 */
[----:B------:R-:W-:-:S04]  /*a2c0*/  IMAD.WIDE.U32 R2, R28, UR4, R2 ;  /* 0x000000041c027c25 */ /* 0x000fc8000f8e0002 */
[----:B------:R-:W-:Y:S01]  /*a2d0*/  IMAD R0, R28, UR5, R0 ;  /* 0x000000051c007c24 */ /* 0x000fe2000f8e0200 */
[----:B------:R-:W-:-:S03]  /*a2e0*/  ULDC.64 UR4, c[0x0][0x2d0] ;  /* 0x0000b40000047ab9 */ /* 0x000fc60000000a00 */
[----:B------:R-:W-:Y:S02]  /*a2f0*/  IMAD.IADD R3, R3, 0x1, R0 ;  /* 0x0000000103037824 */ /* 0x000fe400078e0200 */
[----:B-1----:R-:W-:Y:S01]  /*a300*/  IMAD.SHL.U32 R21, R21, 0x20, RZ ;  /* 0x0000002015157824 */ /* 0x002fe200078e00ff */
[----:B--2---:R-:W-:-:S04]  /*a310*/  LOP3.LUT R20, R20, 0x7f, RZ, 0xc0, !PT ;  /* 0x0000007f14147812 */ /* 0x004fc800078ec0ff */
[----:B------:R-:W-:Y:S02]  /*a320*/  LOP3.LUT R21, R21, 0x60, RZ, 0xc0, !PT ;  /* 0x0000006015157812 */ /* 0x000fe400078ec0ff */
[----:B------:R-:W-:-:S04]  /*a330*/  SHF.R.U32.HI R20, RZ, 0x2, R20 ;  /* 0x00000002ff147819 */ /* 0x000fc80000011614 */
[----:B------:R-:W-:Y:S02]  /*a340*/  LOP3.LUT R20, R20, R21, RZ, 0xfc, !PT ;  /* 0x0000001514147212 */ /* 0x000fe400078efcff */
[----:B------:R-:W-:-:S03]  /*a350*/  LOP3.LUT R21, R13, 0x7f, RZ, 0xc0, !PT ;  /* 0x0000007f0d157812 */ /* 0x000fc600078ec0ff */
[----:B------:R-:W-:Y:S01]  /*a360*/  IMAD R6, R17, 0xc0, R20 ;  /* 0x000000c011067824 */ /* 0x000fe200078e0214 */
[----:B------:R-:W-:Y:S01]  /*a370*/  SHF.R.U32.HI R21, RZ, 0x2, R21 ;  /* 0x00000002ff157819 */ /* 0x000fe20000011615 */
[----:B------:R-:W-:Y:S02]  /*a380*/  IMAD.SHL.U32 R20, R13, 0x8, RZ ;  /* 0x000000080d147824 */ /* 0x000fe400078e00ff */
[----:B---3--:R-:W-:-:S03]  /*a390*/  @P0 IMAD.HI.U32 R0, R6, R4, RZ ;  /* 0x0000000406000227 */ /* 0x008fc600078e00ff */
[----:B------:R-:W-:Y:S01]  /*a3a0*/  LOP3.LUT R20, R20, 0x18, RZ, 0xc0, !PT ;  /* 0x0000001814147812 */ /* 0x000fe200078ec0ff */
[----:B------:R-:W-:Y:S01]  /*a3b0*/  IMAD.MOV.U32 R4, RZ, RZ, R6 ;  /* 0x000000ffff047224 */ /* 0x000fe200078e0006 */
[----:B0-----:R-:W-:-:S04]  /*a3c0*/  @P0 SHF.R.U32.HI R4, RZ, R5, R0 ;  /* 0x00000005ff040219 */ /* 0x001fc80000011600 */
[--C-:B------:R-:W-:Y:S01]  /*a3d0*/  SHF.R.S32.HI R0, RZ, 0x1f, R4.reuse ;  /* 0x0000001fff007819 */ /* 0x100fe20000011404 */
[----:B------:R-:W-:-:S04]  /*a3e0*/  IMAD.MOV R7, RZ, RZ, -R4 ;  /* 0x000000ffff077224 */ /* 0x000fc800078e0a04 */
[----:B------:R-:W-:-:S04]  /*a3f0*/  IMAD R0, R0, UR4, RZ ;  /* 0x0000000400007c24 */ /* 0x000fc8000f8e02ff */
[C---:B------:R-:W-:Y:S02]  /*a400*/  IMAD R0, R4.reuse, UR5, R0 ;  /* 0x0000000504007c24 */ /* 0x040fe4000f8e0200 */
[----:B------:R-:W-:-:S04]  /*a410*/  IMAD.WIDE.U32 R4, R4, UR4, R2 ;  /* 0x0000000404047c25 */ /* 0x000fc8000f8e0002 */
[----:B------:R-:W-:Y:S02]  /*a420*/  IMAD.IADD R5, R5, 0x1, R0 ;  /* 0x0000000105057824 */ /* 0x000fe400078e0200 */
[----:B------:R-:W-:-:S04]  /*a430*/  IMAD R0, R10, R7, R6 ;  /* 0x000000070a007224 */ /* 0x000fc800078e0206 */
[----:B------:R-:W-:Y:S01]  /*a440*/  IMAD.WIDE.U32 R8, R0, UR6, R4 ;  /* 0x0000000600087c25 */ /* 0x000fe2000f8e0004 */
[----:B------:R-:W-:-:S03]  /*a450*/  SHF.R.S32.HI R7, RZ, 0x1f, R0 ;  /* 0x0000001fff077819 */ /* 0x000fc60000011400 */
[----:B------:R-:W-:Y:S01]  /*a460*/  VIADD R5, R6, 0x80 ;  /* 0x0000008006057836 */ /* 0x000fe20000000000 */
[----:B------:R-:W-:Y:S01]  /*a470*/  LEA R4, P1, R8, UR8, 0x1 ;  /* 0x0000000808047c11 */ /* 0x000fe2000f8208ff */
[----:B------:R-:W-:Y:S02]  /*a480*/  IMAD R7, R7, UR6, RZ ;  /* 0x0000000607077c24 */ /* 0x000fe4000f8e02ff */
[----:B------:R-:W-:Y:S02]  /*a490*/  IMAD.MOV.U32 R6, RZ, RZ, R5 ;  /* 0x000000ffff067224 */ /* 0x000fe400078e0005 */
[----:B------:R-:W-:Y:S02]  /*a4a0*/  IMAD R0, R0, UR7, R7 ;  /* 0x0000000700007c24 */ /* 0x000fe4000f8e0207 */
[----:B------:R-:W0:Y:S02]  /*a4b0*/  @P0 LDC R7, c[0x0][0x44c] ;  /* 0x00011300ff070b82 */ /* 0x000e240000000800 */
[----:B------:R-:W-:-:S05]  /*a4c0*/  IMAD.IADD R0, R9, 0x1, R0 ;  /* 0x0000000109007824 */ /* 0x000fca00078e0200 */
[----:B------:R-:W-:Y:S02]  /*a4d0*/  LEA.HI.X R0, R8, UR9, R0, 0x1, P1 ;  /* 0x0000000908007c11 */ /* 0x000fe400088f0c00 */
[----:B------:R-:W1:Y:S01]  /*a4e0*/  @P0 LDC R8, c[0x0][0x450] ;  /* 0x00011400ff080b82 */ /* 0x000e620000000800 */
[----:B0-----:R-:W-:-:S05]  /*a4f0*/  @P0 IMAD.HI.U32 R7, R5, R7, RZ ;  /* 0x0000000705070227 */ /* 0x001fca00078e00ff */
[----:B-1----:R-:W-:-:S04]  /*a500*/  @P0 SHF.R.U32.HI R6, RZ, R8, R7 ;  /* 0x00000008ff060219 */ /* 0x002fc80000011607 */
[C---:B------:R-:W-:Y:S01]  /*a510*/  IADD3 R7, -R6.reuse, RZ, RZ ;  /* 0x000000ff06077210 */ /* 0x040fe20007ffe1ff */
[----:B------:R-:W-:-:S04]  /*a520*/  IMAD.WIDE.U32 R2, R6, UR4, R2 ;  /* 0x0000000406027c25 */ /* 0x000fc8000f8e0002 */
[----:B------:R-:W-:Y:S01]  /*a530*/  IMAD R5, R10, R7, R5 ;  /* 0x000000070a057224 */ /* 0x000fe200078e0205 */
[----:B------:R-:W-:-:S05]  /*a540*/  SHF.R.S32.HI R7, RZ, 0x1f, R6 ;  /* 0x0000001fff077819 */ /* 0x000fca0000011406 */
[----:B------:R-:W-:Y:S01]  /*a550*/  IMAD R7, R7, UR4, RZ ;  /* 0x0000000407077c24 */ /* 0x000fe2000f8e02ff */
[----:B------:R-:W-:Y:S02]  /*a560*/  ULDC UR4, c[0x0][0x2b8] ;  /* 0x0000ae0000047ab9 */ /* 0x000fe40000000800 */
[----:B------:R-:W-:Y:S01]  /*a570*/  ISETP.GE.AND P3, PT, R20, UR4, PT ;  /* 0x0000000414007c0c */ /* 0x000fe2000bf66270 */
[----:B------:R-:W-:Y:S01]  /*a580*/  IMAD R7, R6, UR5, R7 ;  /* 0x0000000506077c24 */ /* 0x000fe2000f8e0207 */
[----:B------:R-:W-:Y:S01]  /*a590*/  SHF.R.S32.HI R6, RZ, 0x1f, R5 ;  /* 0x0000001fff067819 */ /* 0x000fe20000011405 */
[----:B------:R-:W-:Y:S01]  /*a5a0*/  UMOV UR5, 0xffffffff ;  /* 0xffffffff00057882 */ /* 0x000fe20000000000 */
[----:B------:R-:W-:Y:S01]  /*a5b0*/  ISETP.GE.AND P1, PT, R11, UR4, PT ;  /* 0x000000040b007c0c */ /* 0x000fe2000bf26270 */
[----:B------:R-:W-:Y:S02]  /*a5c0*/  IMAD.IADD R3, R3, 0x1, R7 ;  /* 0x0000000103037824 */ /* 0x000fe400078e0207 */
[----:B------:R-:W-:-:S02]  /*a5d0*/  IMAD R6, R6, UR6, RZ ;  /* 0x0000000606067c24 */ /* 0x000fc4000f8e02ff */
[----:B------:R-:W-:-:S04]  /*a5e0*/  IMAD.WIDE.U32 R2, R5, UR6, R2 ;  /* 0x0000000605027c25 */ /* 0x000fc8000f8e0002 */
[----:B------:R-:W-:Y:S01]  /*a5f0*/  IMAD R6, R5, UR7, R6 ;  /* 0x0000000705067c24 */ /* 0x000fe2000f8e0206 */
[----:B------:R-:W-:-:S03]  /*a600*/  LEA R8, P0, R2, UR8, 0x1 ;  /* 0x0000000802087c11 */ /* 0x000fc6000f8008ff */
[----:B------:R-:W-:-:S05]  /*a610*/  IMAD.IADD R3, R3, 0x1, R6 ;  /* 0x0000000103037824 */ /* 0x000fca00078e0206 */
[----:B------:R-:W-:Y:S02]  /*a620*/  LEA.HI.X R3, R2, UR9, R3, 0x1, P0 ;  /* 0x0000000902037c11 */ /* 0x000fe400080f0c03 */
[----:B------:R-:W-:Y:S01]  /*a630*/  ISETP.GE.AND P0, PT, R12, UR4, PT ;  /* 0x000000040c007c0c */ /* 0x000fe2000bf06270 */
[----:B------:R-:W-:-:S12]  /*a640*/  BRA.DIV UR5, `(.L_x_233) ;  /* 0x0000003205c47947 */ /* 0x000fd8000b800000 */
[----:B------:R-:W2:Y:S04]  /*a650*/  LDL.LU R5, [R1+0x28] ;  /* 0x0000280001057983 */ /* 0x000ea80000300800 */
[----:B------:R-:W3:Y:S01]  /*a660*/  LDL R9, [R1+0x18] ;  /* 0x0000180001097983 */ /* 0x000ee20000100800 */
[----:B------:R-:W-:-:S03]  /*a670*/  IMAD R17, R17, 0xc0, R21 ;  /* 0x000000c011117824 */ /* 0x000fc600078e0215 */
[----:B------:R-:W-:Y:S01]  /*a680*/  SHFL.IDX PT, R6, R0, RZ, 0x1c1f ;  /* 0x001c1fff00067589 */ /* 0x000fe200000e0000 */
[----:B--2---:R-:W-:-:S03]  /*a690*/  IMAD R2, R5, R10, RZ ;  /* 0x0000000a05027224 */ /* 0x004fc600078e02ff */
[----:B------:R-:W0:Y:S02]  /*a6a0*/  SHFL.IDX PT, R5, R4, RZ, 0x1c1f ;  /* 0x001c1fff04057589 */ /* 0x000e2400000e0000 */
[----:B------:R-:W-:-:S13]  /*a6b0*/  ISETP.GE.AND P2, PT, R17, R2, PT ;  /* 0x000000021100720c */ /* 0x000fda0003f46270 */
[----:B0-----:R-:W-:-:S05]  /*a6c0*/  @!P2 LEA R5, P4, R20, R5, 0x1 ;  /* 0x000000051405a211 */ /* 0x001fca00078808ff */
[----:B------:R-:W-:-:S04]  /*a6d0*/  @!P2 IMAD.X R6, RZ, RZ, R6, P4 ;  /* 0x000000ffff06a224 */ /* 0x000fc800020e0606 */
[----:B------:R-:W-:Y:S02]  /*a6e0*/  @!P2 IMAD.MOV.U32 R7, RZ, RZ, R6 ;  /* 0x000000ffff07a224 */ /* 0x000fe400078e0006 */
[----:B------:R-:W-:Y:S02]  /*a6f0*/  @!P2 IMAD.MOV.U32 R6, RZ, RZ, R5 ;  /* 0x000000ffff06a224 */ /* 0x000fe400078e0005 */
[----:B------:R-:W0:Y:S04]  /*a700*/  SHFL.IDX PT, R5, R4, 0x1, 0x1c1f ;  /* 0x003c1f0004057f89 */ /* 0x000e2800000e0000 */
[----:B---3--:R-:W-:Y:S04]  /*a710*/  @!P2 LDGSTS.E.BYPASS.LTC128B.128 [R9+0xc400], desc[UR36][R6.64], !P3 ;  /* 0x0c4000000609afae */ /* 0x008fe8000d901d64 */
[----:B------:R-:W-:Y:S04]  /*a720*/  @!P2 LDGSTS.E.BYPASS.LTC128B.128 [R9+0xf400], desc[UR36][R6.64+0x40], !P0 ;  /* 0x0f4000400609afae */ /* 0x000fe8000c101d64 */
[----:B------:R1:W-:Y:S04]  /*a730*/  @!P2 LDGSTS.E.BYPASS.LTC128B.128 [R9+0x12400], desc[UR36][R6.64+0x80], !P1 ;  /* 0x124000800609afae */ /* 0x0003e8000c901d64 */
[----:B-1----:R-:W1:Y:S01]  /*a740*/  SHFL.IDX PT, R7, R0, 0x1, 0x1c1f ;  /* 0x003c1f0000077f89 */ /* 0x002e6200000e0000 */
[----:B------:R-:W-:-:S05]  /*a750*/  VIADD R6, R17, 0x20 ;  /* 0x0000002011067836 */ /* 0x000fca0000000000 */
[----:B------:R-:W-:-:S13]  /*a760*/  ISETP.GE.AND P2, PT, R6, R2, PT ;  /* 0x000000020600720c */ /* 0x000fda0003f46270 */
[----:B0-----:R-:W-:-:S04]  /*a770*/  @!P2 LEA R5, P4, R20, R5, 0x1 ;  /* 0x000000051405a211 */ /* 0x001fc800078808ff */
[----:B------:R-:W-:Y:S01]  /*a780*/  @!P2 MOV R6, R5 ;  /* 0x000000050006a202 */ /* 0x000fe20000000f00 */
[----:B-1----:R-:W-:Y:S01]  /*a790*/  @!P2 IMAD.X R7, RZ, RZ, R7, P4 ;  /* 0x000000ffff07a224 */ /* 0x002fe200020e0607 */
[----:B------:R-:W0:Y:S04]  /*a7a0*/  SHFL.IDX PT, R5, R4, 0x2, 0x1c1f ;  /* 0x005c1f0004057f89 */ /* 0x000e2800000e0000 */
[----:B------:R-:W-:Y:S04]  /*a7b0*/  @!P2 LDGSTS.E.BYPASS.LTC128B.128 [R9+0xcc00], desc[UR36][R6.64], !P3 ;  /* 0x0cc000000609afae */ /* 0x000fe8000d901d64 */
[----:B------:R-:W-:Y:S04]  /*a7c0*/  @!P2 LDGSTS.E.BYPASS.LTC128B.128 [R9+0xfc00], desc[UR36][R6.64+0x40], !P0 ;  /* 0x0fc000400609afae */ /* 0x000fe8000c101d64 */
[----:B------:R1:W-:Y:S04]  /*a7d0*/  @!P2 LDGSTS.E.BYPASS.LTC128B.128 [R9+0x12c00], desc[UR36][R6.64+0x80], !P1 ;  /* 0x12c000800609afae */ /* 0x0003e8000c901d64 */
[----:B------:R-:W-:Y:S04]  /*a7e0*/  SHFL.IDX PT, R4, R4, 0x3, 0x1c1f ;  /* 0x007c1f0004047f89 */ /* 0x000fe800000e0000 */
[----:B-1----:R-:W1:Y:S01]  /*a7f0*/  SHFL.IDX PT, R7, R0, 0x2, 0x1c1f ;  /* 0x005c1f0000077f89 */ /* 0x002e6200000e0000 */
[----:B------:R-:W-:-:S03]  /*a800*/  VIADD R6, R17, 0x40 ;  /* 0x0000004011067836 */ /* 0x000fc60000000000 */
[----:B------:R-:W2:Y:S02]  /*a810*/  SHFL.IDX PT, R0, R0, 0x3, 0x1c1f ;  /* 0x007c1f0000007f89 */ /* 0x000ea400000e0000 */
[----:B------:R-:W-:-:S13]  /*a820*/  ISETP.GE.AND P2, PT, R6, R2, PT ;  /* 0x000000020600720c */ /* 0x000fda0003f46270 */
[----:B0-----:R-:W-:-:S05]  /*a830*/  @!P2 LEA R5, P4, R20, R5, 0x1 ;  /* 0x000000051405a211 */ /* 0x001fca00078808ff */
[----:B-1----:R-:W-:Y:S02]  /*a840*/  @!P2 IMAD.X R7, RZ, RZ, R7, P4 ;  /* 0x000000ffff07a224 */ /* 0x002fe400020e0607 */
[----:B------:R-:W-:Y:S02]  /*a850*/  @!P2 IMAD.MOV.U32 R6, RZ, RZ, R5 ;  /* 0x000000ffff06a224 */ /* 0x000fe400078e0005 */
[----:B------:R-:W-:-:S03]  /*a860*/  VIADD R5, R17, 0x60 ;  /* 0x0000006011057836 */ /* 0x000fc60000000000 */
[----:B------:R-:W-:Y:S04]  /*a870*/  @!P2 LDGSTS.E.BYPASS.LTC128B.128 [R9+0xd400], desc[UR36][R6.64], !P3 ;  /* 0x0d4000000609afae */ /* 0x000fe8000d901d64 */
[----:B------:R-:W-:Y:S04]  /*a880*/  @!P2 LDGSTS.E.BYPASS.LTC128B.128 [R9+0x10400], desc[UR36][R6.64+0x40], !P0 ;  /* 0x104000400609afae */ /* 0x000fe8000c101d64 */
[----:B------:R-:W-:Y:S01]  /*a890*/  @!P2 LDGSTS.E.BYPASS.LTC128B.128 [R9+0x13400], desc[UR36][R6.64+0x80], !P1 ;  /* 0x134000800609afae */ /* 0x000fe2000c901d64 */
[----:B------:R-:W-:-:S13]  /*a8a0*/  ISETP.GE.AND P2, PT, R5, R2, PT ;  /* 0x000000020500720c */ /* 0x000fda0003f46270 */
[----:B------:R-:W-:-:S05]  /*a8b0*/  @!P2 LEA R4, P4, R20, R4, 0x1 ;  /* 0x000000041404a211 */ /* 0x000fca00078808ff */
[----:B--2---:R-:W-:-:S04]  /*a8c0*/  @!P2 IMAD.X R0, RZ, RZ, R0, P4 ;  /* 0x000000ffff00a224 */ /* 0x004fc800020e0600 */
[----:B------:R-:W-:Y:S02]  /*a8d0*/  @!P2 IMAD.MOV.U32 R5, RZ, RZ, R0 ;  /* 0x000000ffff05a224 */ /* 0x000fe400078e0000 */
[----:B------:R-:W-:Y:S04]  /*a8e0*/  SHFL.IDX PT, R0, R3, RZ, 0x1c1f ;  /* 0x001c1fff03007589 */ /* 0x000fe800000e0000 */
[----:B------:R-:W-:Y:S04]  /*a8f0*/  @!P2 LDGSTS.E.BYPASS.LTC128B.128 [R9+0xdc00], desc[UR36][R4.64], !P3 ;  /* 0x0dc000000409afae */ /* 0x000fe8000d901d64 */
[----:B------:R-:W-:Y:S04]  /*a900*/  @!P2 LDGSTS.E.BYPASS.LTC128B.128 [R9+0x10c00], desc[UR36][R4.64+0x40], !P0 ;  /* 0x10c000400409afae */ /* 0x000fe8000c101d64 */
[----:B------:R0:W-:Y:S04]  /*a910*/  @!P2 LDGSTS.E.BYPASS.LTC128B.128 [R9+0x13c00], desc[UR36][R4.64+0x80], !P1 ;  /* 0x13c000800409afae */ /* 0x0001e8000c901d64 */
[----:B------:R-:W-:Y:S04]  /*a920*/  SHFL.IDX PT, R3, R3, 0x1, 0x1c1f ;  /* 0x003c1f0003037f89 */ /* 0x000fe800000e0000 */
[----:B0-----:R-:W0:Y:S01]  /*a930*/  SHFL.IDX PT, R4, R8, RZ, 0x1c1f ;  /* 0x001c1fff08047589 */ /* 0x001e2200000e0000 */
[----:B------:R-:W-:-:S03]  /*a940*/  VIADD R5, R17, 0x80 ;  /* 0x0000008011057836 */ /* 0x000fc60000000000 */
[----:B------:R-:W1:Y:S02]  /*a950*/  SHFL.IDX PT, R8, R8, 0x1, 0x1c1f ;  /* 0x003c1f0008087f89 */ /* 0x000e6400000e0000 */
[----:B------:R-:W-:-:S13]  /*a960*/  ISETP.GE.AND P2, PT, R5, R2, PT ;  /* 0x000000020500720c */ /* 0x000fda0003f46270 */
[----:B0-----:R-:W-:-:S05]  /*a970*/  @!P2 LEA R4, P4, R20, R4, 0x1 ;  /* 0x000000041404a211 */ /* 0x001fca00078808ff */
[----:B------:R-:W-:-:S05]  /*a980*/  @!P2 IMAD.X R0, RZ, RZ, R0, P4 ;  /* 0x000000ffff00a224 */ /* 0x000fca00020e0600 */
[----:B------:R-:W-:-:S05]  /*a990*/  @!P2 MOV R5, R0 ;  /* 0x000000000005a202 */ /* 0x000fca0000000f00 */
[----:B------:R0:W-:Y:S04]  /*a9a0*/  @!P2 LDGSTS.E.BYPASS.LTC128B.128 [R9+0xe400], desc[UR36][R4.64], !P3 ;  /* 0x0e4000000409afae */ /* 0x0001e8000d901d64 */
[----:B------:R0:W-:Y:S04]  /*a9b0*/  @!P2 LDGSTS.E.BYPASS.LTC128B.128 [R9+0x11400], desc[UR36][R4.64+0x40], !P0 ;  /* 0x114000400409afae */ /* 0x0001e8000c101d64 */
[----:B-1----:R0:W-:Y:S02]  /*a9c0*/  @!P2 LDGSTS.E.BYPASS.LTC128B.128 [R9+0x14400], desc[UR36][R4.64+0x80], !P1 ;  /* 0x144000800409afae */ /* 0x0021e4000c901d64 */
.L_x_314:
[----:B------:R-:W2:Y:S01]  /*a9d0*/  LDL R0, [R1+0x18] ;  /* 0x0000180001007983 */ /* 0x000ea20000100800 */
[----:B------:R-:W-:-:S05]  /*a9e0*/  VIADD R17, R17, 0xa0 ;  /* 0x000000a011117836 */ /* 0x000fca0000000000 */
[----:B------:R-:W-:-:S13]  /*a9f0*/  ISETP.GE.AND P2, PT, R17, R2, PT ;  /* 0x000000021100720c */ /* 0x000fda0003f46270 */
[----:B------:R-:W-:-:S05]  /*aa00*/  @!P2 LEA R2, P4, R20, R8, 0x1 ;  /* 0x000000081402a211 */ /* 0x000fca00078808ff */
[----:B------:R-:W-:-:S05]  /*aa10*/  @!P2 IMAD.X R3, RZ, RZ, R3, P4 ;  /* 0x000000ffff03a224 */ /* 0x000fca00020e0603 */
[----:B------:R-:W-:Y:S01]  /*aa20*/  @!PT LDS RZ, [RZ] ;  /* 0x00000000fffff984 */ /* 0x000fe20000000800 */
[----:B------:R-:W-:Y:S01]  /*aa30*/  @!PT LDS RZ, [RZ] ;  /* 0x00000000fffff984 */ /* 0x000fe20000000800 */
[----:B------:R-:W-:Y:S01]  /*aa40*/  @!PT LDS RZ, [RZ] ;  /* 0x00000000fffff984 */ /* 0x000fe20000000800 */
[----:B--2---:R1:W-:Y:S04]  /*aa50*/  @!P2 LDGSTS.E.BYPASS.LTC128B.128 [R0+0xec00], desc[UR36][R2.64], !P3 ;  /* 0x0ec000000200afae */ /* 0x0043e8000d901d64 */
[----:B------:R1:W-:Y:S01]  /*aa60*/  @!P2 LDGSTS.E.BYPASS.LTC128B.128 [R0+0x11c00], desc[UR36][R2.64+0x40], !P0 ;  /* 0x11c000400200afae */ /* 0x0003e2000c101d64 */
[----:B------:R-:W-:-:S03]  /*aa70*/  PLOP3.LUT P0, PT, PT, PT, PT, 0x80, 0x0 ;  /* 0x000000000000781c */ /* 0x000fc60003f0f070 */
[----:B------:R1:W-:Y:S01]  /*aa80*/  @!P2 LDGSTS.E.BYPASS.LTC128B.128 [R0+0x14c00], desc[UR36][R2.64+0x80], !P1 ;  /* 0x14c000800200afae */ /* 0x0003e2000c901d64 */
[----:B------:R-:W-:-:S09]  /*aa90*/  NOP ;  /* 0x0000000000007918 */ /* 0x000fd20000000000 */
.L_x_234:
[----:B------:R-:W-:Y:S02]  /*aaa0*/  PLOP3.LUT P1, PT, P1, P0, PT, 0xa2, 0x0 ;  /* 0x000000000000781c */ /* 0x000fe40000f21472 */
[----:B------:R-:W-:-:S08]  /*aab0*/  @P0 R2UR P1, UR4, R23 ;  /* 0x00000000170402ca */ /* 0x000fd00000020000 */
[----:B------:R-:W-:-:S05]  /*aac0*/  @P0 PLOP3.LUT P0, PT, P1, PT, PT, 0x80, 0x0 ;  /* 0x000000000000081c */ /* 0x000fca0000f0f070 */
[----:B------:R-:W-:Y:S01]  /*aad0*/  @!P1 SYNCS.ARRIVE.TRANS64.RED.A0T1 RZ, [UR4+0x2d800], RZ ;  /* 0x02d800ffffff99a7 */ /* 0x000fe20008200404 */
[----:B------:R-:W-:Y:S07]  /*aae0*/  @!P1 ARRIVES.LDGSTSBAR.64.TRANSCNT [UR4+0x2d800] ;  /* 0x02d80000ff0099b0 */ /* 0x000fee0008000a84 */
[----:B------:R-:W-:Y:S05]  /*aaf0*/  @P0 BRA.U.ANY `(.L_x_234) ;  /* 0xfffffffd00e80947 */ /* 0x000fea000393ffff */
[----:B-1----:R-:W2:Y:S02]  /*ab00*/  LDL.LU R2, [R1+0x30] ;  /* 0x0000300001027983 */ /* 0x002ea40000300800 */
[----:B--2---:R-:W-:-:S05]  /*ab10*/  VIADD R2, R2, 0x1 ;  /* 0x0000000102027836 */ /* 0x004fca0000000000 */
[----:B------:R1:W-:Y:S01]  /*ab20*/  STL [R1+0x30], R2 ;  /* 0x0000300201007387 */ /* 0x0003e20000100800 */
[----:B------:R-:W-:-:S04]  /*ab30*/  LEA.HI R0, R2, R2, RZ, 0x1 ;  /* 0x0000000202007211 */ /* 0x000fc800078f08ff */
[----:B------:R-:W-:-:S05]  /*ab40*/  LOP3.LUT R0, R0, 0xfffffffe, RZ, 0xc0, !PT ;  /* 0xfffffffe00007812 */ /* 0x000fca00078ec0ff */
[----:B------:R-:W-:-:S05]  /*ab50*/  IMAD.IADD R0, R2, 0x1, -R0 ;  /* 0x0000000102007824 */ /* 0x000fca00078e0a00 */
[----:B------:R-:W-:Y:S01]  /*ab60*/  SHF.L.U32 R0, R0, 0x1f, RZ ;  /* 0x0000001f00007819 */ /* 0x000fe200000006ff */
[----:B------:R-:W-:Y:S01]  /*ab70*/  NOP ;  /* 0x0000000000007918 */ /* 0x000fe20000000000 */
[----:B------:R1:W-:Y:S01]  /*ab80*/  SYNCS.ARRIVE.TRANS64.A1T0 RZ, [R23+URZ+0x2d800], RZ ;  /* 0x02d800ff17ff79a7 */ /* 0x0003e2000810003f */
[----:B------:R-:W-:Y:S01]  /*ab90*/  BSSY B0, `(.L_x_235) ;  /* 0x0000003000007945 */ /* 0x000fe20003800000 */
[----:B------:R-:W2:Y:S03]  /*aba0*/  SYNCS.PHASECHK.TRANS64.TRYWAIT P0, [R23+URZ+0x2d820], R0 ;  /* 0x02d82000170075a7 */ /* 0x000ea6000800017f */
[----:B-12---:R-:W-:Y:S05]  /*abb0*/  @!P0 BRA `(.L_x_236) ;  /* 0x0000003400688947 */ /* 0x006fea0003800000 */
.L_x_315:
[----:B------:R-:W-:Y:S05]  /*abc0*/  BSYNC B0 ;  /* 0x0000000000007941 */ /* 0x000fea0003800000 */
.L_x_235:
[----:B------:R-:W2:Y:S01]  /*abd0*/  LDL R2, [R1+0xc] ;  /* 0x00000c0001027983 */ /* 0x000ea20000100800 */
[----:B------:R-:W-:Y:S01]  /*abe0*/  BSSY B0, `(.L_x_237) ;  /* 0x0000100000007945 */ /* 0x000fe20003800000 */
[----:B--2---:R-:W-:-:S13]  /*abf0*/  ISETP.GE.AND P0, PT, R2, 0x81, PT ;  /* 0x000000810200780c */ /* 0x004fda0003f06270 */
[----:B------:R-:W-:Y:S05]  /*ac00*/  @!P0 BRA `(.L_x_238) ;  /* 0x0000000c00f48947 */ /* 0x000fea0003800000 */
[----:B------:R-:W1:Y:S01]  /*ac10*/  LDL.LU R3, [R1+0x34] ;  /* 0x0000340001037983 */ /* 0x000e620000300800 */
[----:B------:R-:W-:Y:S01]  /*ac20*/  ULDC UR4, c[0x0][0x2f4] ;  /* 0x0000bd0000047ab9 */ /* 0x000fe20000000800 */
[----:B------:R-:W-:Y:S01]  /*ac30*/  IMAD.MOV.U32 R17, RZ, RZ, R29 ;  /* 0x000000ffff117224 */ /* 0x000fe200078e001d */
[----:B------:R-:W0:Y:S01]  /*ac40*/  S2R R2, SR_TID.X ;  /* 0x0000000000027919 */ /* 0x000e220000002100 */
[----:B------:R-:W-:Y:S01]  /*ac50*/  IMAD.MOV.U32 R10, RZ, RZ, R26 ;  /* 0x000000ffff0a7224 */ /* 0x000fe200078e001a */
[----:B------:R2:W-:Y:S01]  /*ac60*/  STL [R1], R27 ;  /* 0x0000001b01007387 */ /* 0x0005e20000100800 */
[----:B0-----:R-:W-:-:S05]  /*ac70*/  IMAD.SHL.U32 R4, R2, 0x8, RZ ;  /* 0x0000000802047824 */ /* 0x001fca00078e00ff */
[----:B------:R-:W-:-:S04]  /*ac80*/  LOP3.LUT R4, R4, 0x18, RZ, 0xc0, !PT ;  /* 0x0000001804047812 */ /* 0x000fc800078ec0ff */
[C---:B------:R-:W-:Y:S02]  /*ac90*/  LOP3.LUT R2, R4.reuse, 0x40, RZ, 0xfc, !PT ;  /* 0x0000004004027812 */ /* 0x040fe400078efcff */
[----:B------:R-:W-:Y:S02]  /*aca0*/  ISETP.GE.AND P3, PT, R4, UR4, PT ;  /* 0x0000000404007c0c */ /* 0x000fe4000bf66270 */
[----:B------:R-:W-:Y:S02]  /*acb0*/  ISETP.GE.AND P1, PT, R2, UR4, PT ;  /* 0x0000000402007c0c */ /* 0x000fe4000bf26270 */
[----:B-1----:R-:W-:Y:S02]  /*acc0*/  LEA.HI.SX32 R0, R3, 0xfffffffe, 0x19 ;  /* 0xfffffffe03007811 */ /* 0x002fe400078fcaff */
[----:B------:R-:W-:-:S04]  /*acd0*/  LOP3.LUT R3, R4, 0x20, RZ, 0xfc, !PT ;  /* 0x0000002004037812 */ /* 0x000fc800078efcff */
[----:B--2---:R-:W-:-:S13]  /*ace0*/  ISETP.GE.AND P2, PT, R3, UR4, PT ;  /* 0x0000000403007c0c */ /* 0x004fda000bf46270 */
.L_x_251:
[----:B------:R-:W2:Y:S01]  /*acf0*/  LDL R9, [R1+0x10] ;  /* 0x0000100001097983 */ /* 0x000ea20000100800 */
[----:B------:R-:W0:Y:S03]  /*ad00*/  LDC R4, c[0x0][0x430] ;  /* 0x00010c00ff047b82 */ /* 0x000e260000000800 */
[----:B------:R-:W3:Y:S04]  /*ad10*/  LDL R8, [R1+0x14] ;  /* 0x0000140001087983 */ /* 0x000ee80000100800 */
[----:B------:R-:W4:Y:S01]  /*ad20*/  LDL R7, [R1+0x8] ;  /* 0x0000080001077983 */ /* 0x000f220000100800 */
[----:B------:R-:W1:Y:S03]  /*ad30*/  S2R R2, SR_TID.X ;  /* 0x0000000000027919 */ /* 0x000e660000002100 */
[----:B------:R-:W5:Y:S01]  /*ad40*/  LDL R6, [R1+0x38] ;  /* 0x0000380001067983 */ /* 0x000f620000100800 */
[----:B0-----:R-:W-:-:S13]  /*ad50*/  ISETP.NE.AND P0, PT, R4, 0x1, PT ;  /* 0x000000010400780c */ /* 0x001fda0003f05270 */
[----:B------:R-:W0:Y:S01]  /*ad60*/  @P0 LDC R5, c[0x0][0x434] ;  /* 0x00010d00ff050b82 */ /* 0x000e220000000800 */
[----:B-1----:R-:W-:-:S04]  /*ad70*/  LOP3.LUT R3, R2, 0x7f, RZ, 0xc0, !PT ;  /* 0x0000007f02037812 */ /* 0x002fc800078ec0ff */
[----:B------:R-:W-:-:S03]  /*ad80*/  SHF.R.U32.HI R4, RZ, 0x2, R3 ;  /* 0x00000002ff047819 */ /* 0x000fc60000011603 */
[----:B------:R-:W1:Y:S01]  /*ad90*/  @P0 LDC R3, c[0x0][0x438] ;  /* 0x00010e00ff030b82 */ /* 0x000e620000000800 */
[----:B------:R-:W-:Y:S01]  /*ada0*/  IMAD.SHL.U32 R2, R2, 0x20, RZ ;  /* 0x0000002002027824 */ /* 0x000fe200078e00ff */
[----:B------:R-:W-:-:S04]  /*adb0*/  LEA R4, R0, R4, 0x7 ;  /* 0x0000000400047211 */ /* 0x000fc800078e38ff */
[----:B------:R-:W-:Y:S01]  /*adc0*/  LOP3.LUT R2, R2, 0x60, RZ, 0xc0, !PT ;  /* 0x0000006002027812 */ /* 0x000fe200078ec0ff */
[----:B------:R-:W-:Y:S05]  /*add0*/  YIELD ;  /* 0x0000000000007946 */ /* 0x000fea0003800000 */
[----:B------:R-:W-:Y:S01]  /*ade0*/  ULDC UR4, c[0x0][0x430] ;  /* 0x00010c0000047ab9 */ /* 0x000fe20000000800 */
[----:B--2---:R-:W-:-:S05]  /*adf0*/  IADD3 R4, R2, R4, R9 ;  /* 0x0000000402047210 */ /* 0x004fca0007ffe009 */
[----:B0-----:R-:W-:-:S04]  /*ae00*/  @P0 IMAD.HI.U32 R5, R4, R5, RZ ;  /* 0x0000000504050227 */ /* 0x001fc800078e00ff */
[----:B------:R-:W-:Y:S01]  /*ae10*/  IMAD.MOV.U32 R2, RZ, RZ, R4 ;  /* 0x000000ffff027224 */ /* 0x000fe200078e0004 */
[----:B-1----:R-:W-:-:S05]  /*ae20*/  @P0 SHF.R.U32.HI R2, RZ, R3, R5 ;  /* 0x00000003ff020219 */ /* 0x002fca0000011605 */
[--C-:B------:R-:W-:Y:S01]  /*ae30*/  IMAD.MOV R9, RZ, RZ, -R2.reuse ;  /* 0x000000ffff097224 */ /* 0x100fe200078e0a02 */
[----:B------:R-:W-:-:S03]  /*ae40*/  SHF.R.S32.HI R3, RZ, 0x1f, R2 ;  /* 0x0000001fff037819 */ /* 0x000fc60000011402 */
[----:B------:R-:W-:Y:S01]  /*ae50*/  IMAD R9, R9, UR4, R4 ;  /* 0x0000000409097c24 */ /* 0x000fe2000f8e0204 */
[----:B------:R-:W-:Y:S02]  /*ae60*/  ULDC.64 UR4, c[0x0][0x428] ;  /* 0x00010a0000047ab9 */ /* 0x000fe40000000a00 */
[----:B---3--:R-:W-:Y:S02]  /*ae70*/  IMAD R4, R8, UR4, RZ ;  /* 0x0000000408047c24 */ /* 0x008fe4000f8e02ff */
[----:B----4-:R-:W-:-:S04]  /*ae80*/  IMAD.WIDE.U32 R2, R7, UR4, R2 ;  /* 0x0000000407027c25 */ /* 0x010fc8000f8e0002 */
[----:B------:R-:W-:Y:S01]  /*ae90*/  IMAD R4, R7, UR5, R4 ;  /* 0x0000000507047c24 */ /* 0x000fe2000f8e0204 */
[----:B------:R-:W-:-:S03]  /*aea0*/  ULDC.64 UR4, c[0x0][0x418] ;  /* 0x0001060000047ab9 */ /* 0x000fc60000000a00 */
[----:B------:R-:W-:Y:S01]  /*aeb0*/  IMAD.IADD R3, R4, 0x1, R3 ;  /* 0x0000000104037824 */ /* 0x000fe200078e0203 */
[----:B------:R-:W-:-:S04]  /*aec0*/  LEA R4, P0, R2, UR4, 0x2 ;  /* 0x0000000402047c11 */ /* 0x000fc8000f8010ff */
[----:B------:R-:W-:-:S05]  /*aed0*/  LEA.HI.X R5, R2, UR5, R3, 0x2, P0 ;  /* 0x0000000502057c11 */ /* 0x000fca00080f1403 */
[----:B------:R-:W2:Y:S01]  /*aee0*/  LDG.E R8, desc[UR36][R4.64] ;  /* 0x0000002404087981 */ /* 0x000ea2000c1e1900 */
[----:B-----5:R-:W-:Y:S01]  /*aef0*/  ISETP.NE.AND P4, PT, R6, 0x3, PT ;  /* 0x000000030600780c */ /* 0x020fe20003f85270 */
[----:B------:R-:W-:-:S05]  /*af00*/  VIADD R26, R10, 0x1 ;  /* 0x000000010a1a7836 */ /* 0x000fca0000000000 */
[----:B------:R-:W-:-:S04]  /*af10*/  ISETP.NE.AND P0, PT, R26, 0x2, PT ;  /* 0x000000021a00780c */ /* 0x000fc80003f05270 */
[----:B------:R-:W-:Y:S01]  /*af20*/  SEL R29, RZ, 0x1, P0 ;  /* 0x00000001ff1d7807 */ /* 0x000fe20000000000 */
[----:B------:R-:W-:Y:S01]  /*af30*/  IMAD.MOV.U32 R27, RZ, RZ, R0 ;  /* 0x000000ffff1b7224 */ /* 0x000fe200078e0000 */
[----:B------:R-:W-:Y:S02]  /*af40*/  SEL R26, R26, RZ, P0 ;  /* 0x000000ff1a1a7207 */ /* 0x000fe40000000000 */
[----:B------:R-:W-:Y:S02]  /*af50*/  LOP3.LUT R29, R17, R29, RZ, 0x3c, !PT ;  /* 0x0000001d111d7212 */ /* 0x000fe400078e3cff */
[----:B--2---:R-:W-:Y:S01]  /*af60*/  SHF.R.S32.HI R28, RZ, 0x1f, R8 ;  /* 0x0000001fff1c7819 */ /* 0x004fe20000011408 */
[----:B------:R-:W-:Y:S06]  /*af70*/  @!P4 BRA `(.L_x_239) ;  /* 0x000000000004c947 */ /* 0x000fec0003800000 */
[----:B------:R-:W-:Y:S01]  /*af80*/  BPT.TRAP 0x1 ;  /* 0x000000040000795c */ /* 0x000fe20000300000 */
.L_x_239:
[----:B------:R-:W-:Y:S01]  /*af90*/  IMAD R5, R26, 0x8, R23 ;  /* 0x000000081a057824 */ /* 0x000fe200078e0217 */
[----:B------:R-:W-:Y:S01]  /*afa0*/  SHF.L.U32 R0, R29, 0x1f, RZ ;  /* 0x0000001f1d007819 */ /* 0x000fe200000006ff */
[----:B------:R-:W-:Y:S03]  /*afb0*/  BSSY B1, `(.L_x_240) ;  /* 0x0000003000017945 */ /* 0x000fe60003800000 */
[----:B------:R-:W0:Y:S02]  /*afc0*/  SYNCS.PHASECHK.TRANS64.TRYWAIT P0, [R5+URZ+0x2d840], R0 ;  /* 0x02d84000050075a7 */ /* 0x000e24000800017f */
[----:B0-----:R-:W-:Y:S05]  /*afd0*/  @!P0 BRA `(.L_x_241) ;  /* 0x0000003000748947 */ /* 0x001fea0003800000 */
.L_x_316:
[----:B------:R-:W-:Y:S05]  /*afe0*/  BSYNC B1 ;  /* 0x0000000000017941 */ /* 0x000fea0003800000 */
.L_x_240:
[----:B------:R-:W2:Y:S01]  /*aff0*/  LDL R4, [R1+0x4] ;  /* 0x0000040001047983 */ /* 0x000ea20000100800 */
[----:B------:R-:W-:Y:S01]  /*b000*/  SHF.R.S32.HI R20, RZ, 0x1f, R9 ;  /* 0x0000001fff147819 */ /* 0x000fe20000011409 */
[----:B------:R-:W-:Y:S01]  /*b010*/  ULDC.64 UR4, c[0x0][0x300] ;  /* 0x0000c00000047ab9 */ /* 0x000fe20000000a00 */
[C---:B------:R-:W-:Y:S01]  /*b020*/  LOP3.LUT P5, RZ, R22.reuse, 0x2, RZ, 0xc0, !PT ;  /* 0x0000000216ff7812 */ /* 0x040fe200078ac0ff */
[----:B------:R-:W1:Y:S01]  /*b030*/  S2R R6, SR_TID.X ;  /* 0x0000000000067919 */ /* 0x000e620000002100 */
[----:B------:R-:W-:Y:S01]  /*b040*/  IMAD.WIDE.U32 R2, R9, UR4, RZ ;  /* 0x0000000409027c25 */ /* 0x000fe2000f8e00ff */
[----:B------:R-:W-:-:S03]  /*b050*/  LOP3.LUT P4, RZ, R22, 0x1, RZ, 0xc0, !PT ;  /* 0x0000000116ff7812 */ /* 0x000fc6000788c0ff */
[----:B0-----:R-:W-:-:S04]  /*b060*/  IMAD R0, R20, UR4, RZ ;  /* 0x0000000414007c24 */ /* 0x001fc8000f8e02ff */
[----:B------:R-:W-:Y:S01]  /*b070*/  IMAD R0, R9, UR5, R0 ;  /* 0x0000000509007c24 */ /* 0x000fe2000f8e0200 */
[----:B------:R-:W-:-:S03]  /*b080*/  ULDC.64 UR4, c[0x0][0x310] ;  /* 0x0000c40000047ab9 */ /* 0x000fc60000000a00 */
[----:B------:R-:W-:Y:S02]  /*b090*/  IMAD.IADD R3, R3, 0x1, R0 ;  /* 0x0000000103037824 */ /* 0x000fe400078e0200 */
[----:B------:R-:W-:Y:S02]  /*b0a0*/  IMAD R0, R28, UR4, RZ ;  /* 0x000000041c007c24 */ /* 0x000fe4000f8e02ff */
[----:B------:R-:W-:-:S04]  /*b0b0*/  IMAD.WIDE.U32 R2, R8, UR4, R2 ;  /* 0x0000000408027c25 */ /* 0x000fc8000f8e0002 */
[----:B------:R-:W-:Y:S01]  /*b0c0*/  IMAD R0, R8, UR5, R0 ;  /* 0x0000000508007c24 */ /* 0x000fe2000f8e0200 */
[----:B------:R-:W-:-:S03]  /*b0d0*/  ULDC.64 UR4, c[0x0][0x308] ;  /* 0x0000c20000047ab9 */ /* 0x000fc60000000a00 */
[----:B------:R-:W-:Y:S02]  /*b0e0*/  IMAD.IADD R3, R3, 0x1, R0 ;  /* 0x0000000103037824 */ /* 0x000fe400078e0200 */
[----:B------:R-:W-:Y:S01]  /*b0f0*/  IMAD.WIDE.U32 R2, R18, UR4, R2 ;  /* 0x0000000412027c25 */ /* 0x000fe2000f8e0002 */
[----:B-1----:R-:W-:-:S03]  /*b100*/  SHF.L.U32 R11, R6, 0x3, RZ ;  /* 0x00000003060b7819 */ /* 0x002fc600000006ff */
[----:B--2---:R-:W-:Y:S02]  /*b110*/  IMAD R0, R4, UR4, RZ ;  /* 0x0000000404007c24 */ /* 0x004fe4000f8e02ff */
[----:B------:R-:W-:Y:S02]  /*b120*/  IMAD.SHL.U32 R4, R6, 0x8, RZ ;  /* 0x0000000806047824 */ /* 0x000fe400078e00ff */
[----:B------:R-:W-:Y:S01]  /*b130*/  IMAD R0, R18, UR5, R0 ;  /* 0x0000000512007c24 */ /* 0x000fe2000f8e0200 */
[----:B------:R-:W-:Y:S02]  /*b140*/  ULDC.64 UR4, c[0x0][0x2e8] ;  /* 0x0000ba0000047ab9 */ /* 0x000fe40000000a00 */
[----:B------:R-:W-:Y:S01]  /*b150*/  LOP3.LUT R4, R4, 0xd8, RZ, 0xc0, !PT ;  /* 0x000000d804047812 */ /* 0x000fe200078ec0ff */
[----:B------:R-:W-:-:S03]  /*b160*/  IMAD.IADD R0, R0, 0x1, R3 ;  /* 0x0000000100007824 */ /* 0x000fc600078e0203 */
[----:B------:R-:W-:Y:S02]  /*b170*/  LOP3.LUT R4, R4, 0x18, R6, 0x78, !PT ;  /* 0x0000001804047812 */ /* 0x000fe400078e7806 */
[----:B------:R-:W-:Y:S01]  /*b180*/  LEA R6, P0, R2, UR4, 0x1 ;  /* 0x0000000402067c11 */ /* 0x000fe2000f8008ff */
[----:B------:R-:W-:Y:S01]  /*b190*/  UMOV UR4, 0xffffffff ;  /* 0xffffffff00047882 */ /* 0x000fe20000000000 */
[----:B------:R-:W-:Y:S02]  /*b1a0*/  LOP3.LUT R4, R4, 0x320, R11, 0xf8, !PT ;  /* 0x0000032004047812 */ /* 0x000fe400078ef80b */
[----:B------:R-:W-:-:S03]  /*b1b0*/  LEA.HI.X R7, R2, UR5, R0, 0x1, P0 ;  /* 0x0000000502077c11 */ /* 0x000fc600080f0c00 */
[----:B------:R-:W-:Y:S01]  /*b1c0*/  IMAD R4, R26, 0x3000, R4 ;  /* 0x000030001a047824 */ /* 0x000fe200078e0204 */
[----:B------:R-:W-:Y:S06]  /*b1d0*/  BRA.DIV UR4, `(.L_x_242) ;  /* 0x0000003204087947 */ /* 0x000fec000b800000 */
[----:B------:R-:W0:Y:S01]  /*b1e0*/  S2R R3, SR_TID.X ;  /* 0x0000000000037919 */ /* 0x000e220000002100 */
[----:B------:R-:W-:Y:S01]  /*b1f0*/  LOP3.LUT P6, RZ, R22, 0x4, RZ, 0xc0, !PT ;  /* 0x0000000416ff7812 */ /* 0x000fe200078cc0ff */
[----:B------:R-:W-:Y:S01]  /*b200*/  IMAD R4, R4, 0x2, R23 ;  /* 0x0000000204047824 */ /* 0x000fe200078e0217 */
        /* <DEDUP_REMOVED lines=26> */
.L_x_326:
[----:B------:R-:W-:Y:S02]  /*b3b0*/  LOP3.LUT P6, RZ, R22, 0x4, RZ, 0xc0, !PT ;  /* 0x0000000416ff7812 */ /* 0x000fe400078cc0ff */
[----:B--2---:R-:W-:-:S04]  /*b3c0*/  IADD3 R2, P0, R2, R0, RZ ;  /* 0x0000000002027210 */ /* 0x004fc80007f1e0ff */
[----:B------:R-:W-:Y:S02]  /*b3d0*/  IADD3.X R3, RZ, R21, RZ, P0, !PT ;  /* 0x00000015ff037210 */ /* 0x000fe400007fe4ff */
[----:B------:R-:W-:-:S05]  /*b3e0*/  PLOP3.LUT P0, PT, PT, PT, PT, 0x80, 0x0 ;  /* 0x000000000000781c */ /* 0x000fca0003f0f070 */
[----:B------:R-:W-:Y:S01]  /*b3f0*/  @!PT LDS RZ, [RZ] ;  /* 0x00000000fffff984 */ /* 0x000fe20000000800 */
[----:B------:R-:W-:Y:S01]  /*b400*/  @!PT LDS RZ, [RZ] ;  /* 0x00000000fffff984 */ /* 0x000fe20000000800 */
[----:B------:R-:W-:Y:S01]  /*b410*/  @!PT LDS RZ, [RZ] ;  /* 0x00000000fffff984 */ /* 0x000fe20000000800 */
[----:B------:R1:W-:Y:S04]  /*b420*/  LDGSTS.E.BYPASS.LTC128B.128 [R4+0x16c00], desc[UR36][R2.64], !P6 ;  /* 0x16c0000002047fae */ /* 0x0003e8000f101d64 */
[----:B------:R1:W-:Y:S04]  /*b430*/  LDGSTS.E.BYPASS.LTC128B.128 [R4+0x18c00], desc[UR36][R2.64+0x40], !P5 ;  /* 0x18c0004002047fae */ /* 0x0003e8000e901d64 */
[----:B------:R1:W-:Y:S01]  /*b440*/  LDGSTS.E.BYPASS.LTC128B.128 [R4+0x1ac00], desc[UR36][R2.64+0x80], !P4 ;  /* 0x1ac0008002047fae */ /* 0x0003e2000e101d64 */
[----:B------:R-:W-:Y:S01]  /*b450*/  NOP ;  /* 0x0000000000007918 */ /* 0x000fe20000000000 */
.L_x_243:
[----:B------:R-:W-:Y:S02]  /*b460*/  PLOP3.LUT P4, PT, P4, P0, PT, 0xa2, 0x0 ;  /* 0x000000000000781c */ /* 0x000fe40002781472 */
[----:B------:R-:W-:-:S08]  /*b470*/  @P0 R2UR P4, UR4, R5 ;  /* 0x00000000050402ca */ /* 0x000fd00000080000 */
[----:B------:R-:W-:-:S05]  /*b480*/  @P0 PLOP3.LUT P0, PT, P4, PT, PT, 0x80, 0x0 ;  /* 0x000000000000081c */ /* 0x000fca000270f070 */
[----:B------:R-:W-:Y:S01]  /*b490*/  @!P4 SYNCS.ARRIVE.TRANS64.RED.A0T1 RZ, [UR4+0x2d830], RZ ;  /* 0x02d830ffffffc9a7 */ /* 0x000fe20008200404 */
[----:B------:R-:W-:Y:S07]  /*b4a0*/  @!P4 ARRIVES.LDGSTSBAR.64.TRANSCNT [UR4+0x2d830] ;  /* 0x02d83000ff00c9b0 */ /* 0x000fee0008000a84 */
[----:B------:R-:W-:Y:S05]  /*b4b0*/  @P0 BRA.U.ANY `(.L_x_243) ;  /* 0xfffffffd00e80947 */ /* 0x000fea000393ffff */
[----:B------:R-:W-:Y:S01]  /*b4c0*/  NOP ;  /* 0x0000000000007918 */ /* 0x000fe20000000000 */
[----:B-1----:R-:W2:Y:S02]  /*b4d0*/  LDL R2, [R1+0x38] ;  /* 0x0000380001027983 */ /* 0x002ea40000100800 */
[----:B--2---:R-:W-:-:S13]  /*b4e0*/  ISETP.NE.AND P5, PT, R2, 0x3, PT ;  /* 0x000000030200780c */ /* 0x004fda0003fa5270 */
[----:B------:R-:W-:Y:S05]  /*b4f0*/  @!P5 BRA `(.L_x_244) ;  /* 0x000000000004d947 */ /* 0x000fea0003800000 */
[----:B------:R-:W-:Y:S01]  /*b500*/  BPT.TRAP 0x1 ;  /* 0x000000040000795c */ /* 0x000fe20000300000 */
.L_x_244:
[----:B------:R1:W-:Y:S01]  /*b510*/  SYNCS.ARRIVE.TRANS64.A1T0 RZ, [R5+URZ+0x2d830], RZ ;  /* 0x02d830ff05ff79a7 */ /* 0x0003e2000810003f */
[----:B------:R-:W-:Y:S05]  /*b520*/  @!P5 BRA `(.L_x_245) ;  /* 0x000000000004d947 */ /* 0x000fea0003800000 */
[----:B------:R-:W-:Y:S01]  /*b530*/  BPT.TRAP 0x1 ;  /* 0x000000040000795c */ /* 0x000fe20000300000 */
.L_x_245:
[----:B------:R-:W-:Y:S01]  /*b540*/  SHF.L.U32 R2, R17, 0x1f, RZ ;  /* 0x0000001f11027819 */ /* 0x000fe200000006ff */
[----:B-1----:R-:W-:Y:S01]  /*b550*/  IMAD R5, R10, 0x8, R23 ;  /* 0x000000080a057824 */ /* 0x002fe200078e0217 */
[----:B------:R-:W-:Y:S03]  /*b560*/  BSSY B1, `(.L_x_246) ;  /* 0x0000003000017945 */ /* 0x000fe60003800000 */
[----:B------:R-:W1:Y:S02]  /*b570*/  SYNCS.PHASECHK.TRANS64.TRYWAIT P0, [R5+URZ+0x2d860], R2 ;  /* 0x02d86002050075a7 */ /* 0x000e64000800017f */
[----:B-1----:R-:W-:Y:S05]  /*b580*/  @!P0 BRA `(.L_x_247) ;  /* 0x0000003000708947 */ /* 0x002fea0003800000 */
.L_x_327:
[----:B------:R-:W-:Y:S05]  /*b590*/  BSYNC B1 ;  /* 0x0000000000017941 */ /* 0x000fea0003800000 */
.L_x_246:
[----:B------:R-:W2:Y:S04]  /*b5a0*/  LDL R11, [R1+0xc] ;  /* 0x00000c00010b7983 */ /* 0x000ea80000100800 */
[----:B0-----:R-:W2:Y:S01]  /*b5b0*/  LDL.LU R6, [R1] ;  /* 0x0000000001067983 */ /* 0x001ea20000300800 */
[----:B------:R-:W0:Y:S01]  /*b5c0*/  S2R R12, SR_TID.X ;  /* 0x00000000000c7919 */ /* 0x000e220000002100 */
[----:B------:R-:W-:Y:S01]  /*b5d0*/  UMOV UR4, 0xffffffff ;  /* 0xffffffff00047882 */ /* 0x000fe20000000000 */
[C---:B0-----:R-:W-:Y:S01]  /*b5e0*/  IMAD.SHL.U32 R4, R12.reuse, 0x8, RZ ;  /* 0x000000080c047824 */ /* 0x041fe200078e00ff */
[C---:B------:R-:W-:Y:S01]  /*b5f0*/  LOP3.LUT R3, R12.reuse, 0x7f, RZ, 0xc0, !PT ;  /* 0x0000007f0c037812 */ /* 0x040fe200078ec0ff */
[----:B------:R-:W-:-:S03]  /*b600*/  IMAD.SHL.U32 R7, R12, 0x8, RZ ;  /* 0x000000080c077824 */ /* 0x000fc600078e00ff */
[----:B------:R-:W-:-:S04]  /*b610*/  LOP3.LUT R4, R4, 0xd8, RZ, 0xc0, !PT ;  /* 0x000000d804047812 */ /* 0x000fc800078ec0ff */
[----:B------:R-:W-:Y:S02]  /*b620*/  LOP3.LUT R4, R4, 0x18, R12, 0x78, !PT ;  /* 0x0000001804047812 */ /* 0x000fe400078e780c */
[----:B------:R-:W-:Y:S02]  /*b630*/  SHF.R.U32.HI R3, RZ, 0x2, R3 ;  /* 0x00000002ff037819 */ /* 0x000fe40000011603 */
[----:B------:R-:W-:-:S05]  /*b640*/  LOP3.LUT R4, R4, 0x320, R7, 0xf8, !PT ;  /* 0x0000032004047812 */ /* 0x000fca00078ef807 */
[----:B------:R-:W-:Y:S02]  /*b650*/  IMAD R4, R10, 0x3000, R4 ;  /* 0x000030000a047824 */ /* 0x000fe400078e0204 */
[----:B--2---:R-:W-:-:S04]  /*b660*/  IMAD R6, R6, -0x80, R11 ;  /* 0xffffff8006067824 */ /* 0x004fc800078e020b */
[----:B------:R-:W-:Y:S01]  /*b670*/  IMAD.IADD R6, R6, 0x1, -R3 ;  /* 0x0000000106067824 */ /* 0x000fe200078e0a03 */
[----:B------:R-:W-:Y:S06]  /*b680*/  BRA.DIV UR4, `(.L_x_248) ;  /* 0x0000003204447947 */ /* 0x000fec000b800000 */
[----:B-1----:R-:W0:Y:S01]  /*b690*/  SHFL.IDX PT, R2, R24, RZ, 0x1c1f ;  /* 0x001c1fff18027589 */ /* 0x002e2200000e0000 */
[----:B------:R-:W-:-:S03]  /*b6a0*/  IMAD R4, R4, 0x2, R23 ;  /* 0x0000000204047824 */ /* 0x000fc600078e0217 */
        /* <DEDUP_REMOVED lines=31> */
[----:B0-2---:R0:W1:Y:S02]  /*b8a0*/  SHFL.IDX PT, R2, R24, 0x3, 0x1c1f ;  /* 0x007c1f0018027f89 */ /* 0x00506400000e0000 */
.L_x_337:
[----:B------:R-:W2:Y:S01]  /*b8b0*/  LDL R7, [R1+0x4] ;  /* 0x0000040001077983 */ /* 0x000ea20000100800 */
[----:B-1----:R-:W-:Y:S01]  /*b8c0*/  IADD3 R2, P0, R2, R0, RZ ;  /* 0x0000000002027210 */ /* 0x002fe20007f1e0ff */
[----:B------:R-:W-:Y:S02]  /*b8d0*/  ULDC.64 UR4, c[0x0][0x328] ;  /* 0x0000ca0000047ab9 */ /* 0x000fe40000000a00 */
[----:B------:R-:W-:Y:S01]  /*b8e0*/  IMAD R0, R20, UR4, RZ ;  /* 0x0000000414007c24 */ /* 0x000fe2000f8e02ff */
[----:B------:R-:W-:Y:S02]  /*b8f0*/  IADD3.X R3, RZ, R25, RZ, P0, !PT ;  /* 0x00000019ff037210 */ /* 0x000fe400007fe4ff */
        /* <DEDUP_REMOVED lines=18> */
[----:B------:R-:W-:-:S04]  /*ba20*/  IMAD.WIDE.U32 R2, R18, UR4, R2 ;  /* 0x0000000412027c25 */ /* 0x000fc8000f8e0002 */
[----:B--2---:R-:W-:-:S04]  /*ba30*/  IMAD R0, R7, UR4, RZ ;  /* 0x0000000407007c24 */ /* 0x004fc8000f8e02ff */
[----:B------:R-:W-:Y:S01]  /*ba40*/  IMAD R0, R18, UR5, R0 ;  /* 0x0000000512007c24 */ /* 0x000fe2000f8e0200 */
[----:B------:R-:W-:Y:S02]  /*ba50*/  ULDC.64 UR4, c[0x0][0x318] ;  /* 0x0000c60000047ab9 */ /* 0x000fe40000000a00 */
[----:B0-----:R-:W-:Y:S01]  /*ba60*/  LEA R24, P0, R2, UR4, 0x1 ;  /* 0x0000000402187c11 */ /* 0x001fe2000f8008ff */
[----:B------:R-:W-:-:S05]  /*ba70*/  IMAD.IADD R0, R0, 0x1, R3 ;  /* 0x0000000100007824 */ /* 0x000fca00078e0203 */
[----:B------:R-:W-:Y:S01]  /*ba80*/  LEA.HI.X R0, R2, UR5, R0, 0x1, P0 ;  /* 0x0000000502007c11 */ /* 0x000fe200080f0c00 */
[----:B------:R-:W-:Y:S01]  /*ba90*/  NOP ;  /* 0x0000000000007918 */ /* 0x000fe20000000000 */
[----:B------:R-:W-:-:S13]  /*baa0*/  PLOP3.LUT P0, PT, PT, PT, PT, 0x80, 0x0 ;  /* 0x000000000000781c */ /* 0x000fda0003f0f070 */
.L_x_249:
[----:B------:R-:W-:Y:S02]  /*bab0*/  PLOP3.LUT P4, PT, P4, P0, PT, 0xa2, 0x0 ;  /* 0x000000000000781c */ /* 0x000fe40002781472 */
[----:B------:R-:W-:-:S08]  /*bac0*/  @P0 R2UR P4, UR4, R5 ;  /* 0x00000000050402ca */ /* 0x000fd00000080000 */
[----:B------:R-:W-:-:S05]  /*bad0*/  @P0 PLOP3.LUT P0, PT, P4, PT, PT, 0x80, 0x0 ;  /* 0x000000000000081c */ /* 0x000fca000270f070 */
[----:B------:R-:W-:Y:S01]  /*bae0*/  @!P4 SYNCS.ARRIVE.TRANS64.RED.A0T1 RZ, [UR4+0x2d850], RZ ;  /* 0x02d850ffffffc9a7 */ /* 0x000fe20008200404 */
[----:B------:R-:W-:Y:S07]  /*baf0*/  @!P4 ARRIVES.LDGSTSBAR.64.TRANSCNT [UR4+0x2d850] ;  /* 0x02d85000ff00c9b0 */ /* 0x000fee0008000a84 */
[----:B------:R-:W-:Y:S05]  /*bb00*/  @P0 BRA.U.ANY `(.L_x_249) ;  /* 0xfffffffd00e80947 */ /* 0x000fea000393ffff */
[----:B------:R-:W-:Y:S01]  /*bb10*/  NOP ;  /* 0x0000000000007918 */ /* 0x000fe20000000000 */
[----:B------:R-:W2:Y:S01]  /*bb20*/  LDL R2, [R1+0x38] ;  /* 0x0000380001027983 */ /* 0x000ea20000100800 */
[----:B------:R-:W-:Y:S01]  /*bb30*/  IMAD.MOV.U32 R25, RZ, RZ, R0 ;  /* 0x000000ffff197224 */ /* 0x000fe200078e0000 */
[----:B--2---:R-:W-:-:S13]  /*bb40*/  ISETP.NE.AND P5, PT, R2, 0x3, PT ;  /* 0x000000030200780c */ /* 0x004fda0003fa5270 */
[----:B------:R-:W-:Y:S05]  /*bb50*/  @!P5 BRA `(.L_x_250) ;  /* 0x000000000004d947 */ /* 0x000fea0003800000 */
[----:B------:R-:W-:Y:S01]  /*bb60*/  BPT.TRAP 0x1 ;  /* 0x000000040000795c */ /* 0x000fe20000300000 */
.L_x_250:
[----:B------:R2:W-:Y:S01]  /*bb70*/  STL [R1], R27 ;  /* 0x0000001b01007387 */ /* 0x0005e20000100800 */
[C---:B------:R-:W-:Y:S01]  /*bb80*/  ISETP.GT.AND P0, PT, R27.reuse, RZ, PT ;  /* 0x000000ff1b00720c */ /* 0x040fe20003f04270 */
[----:B------:R2:W-:Y:S01]  /*bb90*/  SYNCS.ARRIVE.TRANS64.A1T0 RZ, [R5+URZ+0x2d850], RZ ;  /* 0x02d850ff05ff79a7 */ /* 0x0005e2000810003f */
[----:B------:R-:W-:Y:S02]  /*bba0*/  VIADD R0, R27, 0xffffffff ;  /* 0xffffffff1b007836 */ /* 0x000fe40000000000 */
[----:B------:R-:W-:Y:S02]  /*bbb0*/  IMAD.MOV.U32 R17, RZ, RZ, R29 ;  /* 0x000000ffff117224 */ /* 0x000fe400078e001d */
[----:B------:R-:W-:-:S07]  /*bbc0*/  IMAD.MOV.U32 R10, RZ, RZ, R26 ;  /* 0x000000ffff0a7224 */ /* 0x000fce00078e001a */
[----:B--2---:R-:W-:Y:S05]  /*bbd0*/  @P0 BRA `(.L_x_251) ;  /* 0xfffffff000440947 */ /* 0x004fea000383ffff */
.L_x_238:
[----:B------:R-:W-:Y:S05]  /*bbe0*/  BSYNC B0 ;  /* 0x0000000000007941 */ /* 0x000fea0003800000 */
.L_x_237:
[----:B------:R-:W2:Y:S01]  /*bbf0*/  S2R R2, SR_TID.X ;  /* 0x0000000000027919 */ /* 0x000ea20000002100 */
[----:B------:R-:W-:Y:S01]  /*bc00*/  BSSY B0, `(.L_x_252) ;  /* 0x0000010000007945 */ /* 0x000fe20003800000 */
[----:B--2---:R-:W-:-:S04]  /*bc10*/  LOP3.LUT R2, R2, 0x7f, RZ, 0xc0, !PT ;  /* 0x0000007f02027812 */ /* 0x004fc800078ec0ff */
[----:B------:R-:W-:-:S13]  /*bc20*/  ISETP.NE.AND P0, PT, R2, RZ, PT ;  /* 0x000000ff0200720c */ /* 0x000fda0003f05270 */
[----:B------:R-:W-:Y:S05]  /*bc30*/  @P0 BRA `(.L_x_253) ;  /* 0x0000000000300947 */ /* 0x000fea0003800000 */
[----:B0-----:R-:W0:Y:S01]  /*bc40*/  S2R R5, SR_LANEID ;  /* 0x0000000000057919 */ /* 0x001e220000000000 */
[----:B------:R-:W-:Y:S01]  /*bc50*/  VOTEU.ANY UR4, UPT, PT ;  /* 0x0000000000047886 */ /* 0x000fe200038e0100 */
[----:B------:R-:W2:Y:S01]  /*bc60*/  LDC.64 R2, c[0x0][0xc60] ;  /* 0x00031800ff027b82 */ /* 0x000ea20000000a00 */
[----:B-1----:R-:W0:Y:S02]  /*bc70*/  FLO.U32 R0, UR4 ;  /* 0x0000000400007d00 */ /* 0x002e2400080e0000 */
[----:B0-----:R-:W-:-:S06]  /*bc80*/  ISETP.EQ.U32.AND P0, PT, R0, R5, PT ;  /* 0x000000050000720c */ /* 0x001fcc0003f02070 */
[----:B------:R-:W2:Y:S07]  /*bc90*/  POPC R5, UR4 ;  /* 0x0000000400057d09 */ /* 0x000eae0008000000 */
[----:B--2---:R-:W2:Y:S01]  /*bca0*/  @P0 ATOMG.E.ADD.STRONG.GPU PT, R3, desc[UR36][R2.64], R5 ;  /* 0x00000005020309a8 */ /* 0x004ea200081ee1e4 */
[----:B------:R-:W0:Y:S02]  /*bcb0*/  S2R R4, SR_LTMASK ;  /* 0x0000000000047919 */ /* 0x000e240000003900 */
[----:B0-----:R-:W-:-:S04]  /*bcc0*/  LOP3.LUT R4, R4, UR4, RZ, 0xc0, !PT ;  /* 0x0000000404047c12 */ /* 0x001fc8000f8ec0ff */
[----:B------:R-:W0:Y:S01]  /*bcd0*/  POPC R7, R4 ;  /* 0x0000000400077309 */ /* 0x000e220000000000 */
[----:B--2---:R-:W0:Y:S02]  /*bce0*/  SHFL.IDX PT, R0, R3, R0, 0x1f ;  /* 0x00001f0003007589 */ /* 0x004e2400000e0000 */
[----:B0-----:R-:W-:-:S07]  /*bcf0*/  IADD3 R16, R0, UR38, R7 ;  /* 0x0000002600107c10 */ /* 0x001fce000fffe007 */
.L_x_253:
[----:B------:R-:W-:Y:S05]  /*bd00*/  BSYNC B0 ;  /* 0x0000000000007941 */ /* 0x000fea0003800000 */
.L_x_252:
[----:B-1----:R-:W2:Y:S02]  /*bd10*/  LDL R0, [R1+0x38] ;  /* 0x0000380001007983 */ /* 0x002ea40000100800 */
[----:B--2---:R-:W-:-:S13]  /*bd20*/  ISETP.NE.AND P0, PT, R0, 0x3, PT ;  /* 0x000000030000780c */ /* 0x004fda0003f05270 */
[----:B------:R-:W-:Y:S05]  /*bd30*/  @!P0 BRA `(.L_x_254) ;  /* 0x0000000000048947 */ /* 0x000fea0003800000 */
[----:B------:R-:W-:Y:S01]  /*bd40*/  BPT.TRAP 0x1 ;  /* 0x000000040000795c */ /* 0x000fe20000300000 */
.L_x_254:
[----:B------:R-:W2:Y:S01]  /*bd50*/  LDL.LU R2, [R1+0xc] ;  /* 0x00000c0001027983 */ /* 0x000ea20000300800 */
[----:B------:R-:W-:Y:S01]  /*bd60*/  IMAD R0, R26, 0x8, R23 ;  /* 0x000000081a007824 */ /* 0x000fe200078e0217 */
[----:B------:R-:W-:Y:S01]  /*bd70*/  SHF.L.U32 R3, R29, 0x1f, RZ ;  /* 0x0000001f1d037819 */ /* 0x000fe200000006ff */
[----:B------:R-:W-:Y:S03]  /*bd80*/  BSSY B0, `(.L_x_255) ;  /* 0x0000004000007945 */ /* 0x000fe60003800000 */
[----:B------:R-:W1:Y:S01]  /*bd90*/  SYNCS.PHASECHK.TRANS64.TRYWAIT P0, [R0+URZ+0x2d860], R3 ;  /* 0x02d86003000075a7 */ /* 0x000e62000800017f */
[----:B--2---:R-:W-:Y:S01]  /*bda0*/  IMAD R6, R27, -0x80, R2 ;  /* 0xffffff801b067824 */ /* 0x004fe200078e0202 */
[----:B-1----:R-:W-:Y:S06]  /*bdb0*/  @!P0 BRA `(.L_x_256) ;  /* 0x0000002c00dc8947 */ /* 0x002fec0003800000 */
.L_x_338:
[----:B------:R-:W-:Y:S05]  /*bdc0*/  BSYNC B0 ;  /* 0x0000000000007941 */ /* 0x000fea0003800000 */
.L_x_255:
[----:B------:R-:W0:Y:S01]  /*bdd0*/  S2R R2, SR_TID.X ;  /* 0x0000000000027919 */ /* 0x000e220000002100 */
[----:B------:R-:W-:Y:S01]  /*bde0*/  UMOV UR4, 0xffffffff ;  /* 0xffffffff00047882 */ /* 0x000fe20000000000 */
[----:B------:R-:W2:Y:S01]  /*bdf0*/  S2R R7, SR_TID.X ;  /* 0x0000000000077919 */ /* 0x000ea20000002100 */
[----:B0-----:R-:W-:Y:S01]  /*be00*/  LOP3.LUT R5, R2, 0x7f, RZ, 0xc0, !PT ;  /* 0x0000007f02057812 */ /* 0x001fe200078ec0ff */
[C---:B--2---:R-:W-:Y:S01]  /*be10*/  IMAD.SHL.U32 R2, R7.reuse, 0x8, RZ ;  /* 0x0000000807027824 */ /* 0x044fe200078e00ff */
[----:B------:R-:W-:Y:S02]  /*be20*/  SHF.L.U32 R4, R7, 0x3, RZ ;  /* 0x0000000307047819 */ /* 0x000fe400000006ff */
[----:B------:R-:W-:Y:S02]  /*be30*/  SHF.R.U32.HI R5, RZ, 0x2, R5 ;  /* 0x00000002ff057819 */ /* 0x000fe40000011605 */
[----:B------:R-:W-:-:S03]  /*be40*/  LOP3.LUT R2, R2, 0xd8, RZ, 0xc0, !PT ;  /* 0x000000d802027812 */ /* 0x000fc600078ec0ff */
[----:B------:R-:W-:Y:S01]  /*be50*/  IMAD.IADD R6, R6, 0x1, -R5 ;  /* 0x0000000106067824 */ /* 0x000fe200078e0a05 */
[----:B------:R-:W-:-:S04]  /*be60*/  LOP3.LUT R2, R2, 0x18, R7, 0x78, !PT ;  /* 0x0000001802027812 */ /* 0x000fc800078e7807 */
[----:B------:R-:W-:-:S05]  /*be70*/  LOP3.LUT R2, R2, 0x320, R4, 0xf8, !PT ;  /* 0x0000032002027812 */ /* 0x000fca00078ef804 */
[----:B------:R-:W-:Y:S01]  /*be80*/  IMAD R4, R26, 0x3000, R2 ;  /* 0x000030001a047824 */ /* 0x000fe200078e0202 */
[----:B------:R-:W-:Y:S06]  /*be90*/  BRA.DIV UR4, `(.L_x_257) ;  /* 0x0000002e04b87947 */ /* 0x000fec000b800000 */
[----:B------:R-:W0:Y:S01]  /*bea0*/  S2R R2, SR_TID.X ;  /* 0x0000000000027919 */ /* 0x000e220000002100 */
[----:B------:R-:W-:Y:S01]  /*beb0*/  ULDC UR4, c[0x0][0x2f4] ;  /* 0x0000bd0000047ab9 */ /* 0x000fe20000000800 */
[----:B------:R-:W-:Y:S01]  /*bec0*/  IMAD R4, R4, 0x2, R23 ;  /* 0x0000000204047824 */ /* 0x000fe200078e0217 */
[----:B------:R-:W2:Y:S04]  /*bed0*/  SHFL.IDX PT, R14, R24, RZ, 0x1c1f ;  /* 0x001c1fff180e7589 */ /* 0x000ea800000e0000 */
[----:B-1----:R-:W1:Y:S01]  /*bee0*/  SHFL.IDX PT, R3, R25, RZ, 0x1c1f ;  /* 0x001c1fff19037589 */ /* 0x002e6200000e0000 */
[----:B0-----:R-:W-:-:S05]  /*bef0*/  IMAD.SHL.U32 R7, R2, 0x8, RZ ;  /* 0x0000000802077824 */ /* 0x001fca00078e00ff */
[----:B------:R-:W-:-:S04]  /*bf00*/  LOP3.LUT R7, R7, 0x18, RZ, 0xc0, !PT ;  /* 0x0000001807077812 */ /* 0x000fc800078ec0ff */
[C---:B------:R-:W-:Y:S01]  /*bf10*/  ISETP.GE.AND P2, PT, R7.reuse, UR4, PT ;  /* 0x0000000407007c0c */ /* 0x040fe2000bf46270 */
[C---:B------:R-:W-:Y:S01]  /*bf20*/  IMAD.SHL.U32 R5, R7.reuse, 0x2, RZ ;  /* 0x0000000207057824 */ /* 0x040fe200078e00ff */
[C---:B------:R-:W-:Y:S02]  /*bf30*/  LOP3.LUT R8, R7.reuse, 0x20, RZ, 0xfc, !PT ;  /* 0x0000002007087812 */ /* 0x040fe400078efcff */
[----:B------:R-:W-:Y:S02]  /*bf40*/  ISETP.LT.OR P4, PT, R6, 0x1, P2 ;  /* 0x000000010600780c */ /* 0x000fe40001781670 */
[----:B--2---:R-:W-:Y:S02]  /*bf50*/  IADD3 R2, P0, R14, R5, RZ ;  /* 0x000000050e027210 */ /* 0x004fe40007f1e0ff */
[----:B------:R-:W-:Y:S01]  /*bf60*/  LOP3.LUT R7, R7, 0x40, RZ, 0xfc, !PT ;  /* 0x0000004007077812 */ /* 0x000fe200078efcff */
[----:B------:R-:W0:Y:S01]  /*bf70*/  SHFL.IDX PT, R14, R24, 0x1, 0x1c1f ;  /* 0x003c1f00180e7f89 */ /* 0x000e2200000e0000 */
[----:B------:R-:W-:Y:S01]  /*bf80*/  ISETP.GE.AND P1, PT, R8, UR4, PT ;  /* 0x0000000408007c0c */ /* 0x000fe2000bf26270 */
[----:B-1----:R-:W-:Y:S01]  /*bf90*/  IMAD.X R3, RZ, RZ, R3, P0 ;  /* 0x000000ffff037224 */ /* 0x002fe200000e0603 */
[----:B------:R-:W-:-:S02]  /*bfa0*/  ISETP.GE.AND P0, PT, R7, UR4, PT ;  /* 0x0000000407007c0c */ /* 0x000fc4000bf06270 */
[----:B------:R-:W-:-:S03]  /*bfb0*/  ISETP.LT.OR P3, PT, R6, 0x1, P1 ;  /* 0x000000010600780c */ /* 0x000fc60000f61670 */
[----:B------:R-:W-:Y:S01]  /*bfc0*/  LDGSTS.E.BYPASS.LTC128B.128 [R4+0x400], desc[UR36][R2.64], !P4 ;  /* 0x0040000002047fae */ /* 0x000fe2000e101d64 */
[----:B------:R-:W-:-:S09]  /*bfd0*/  ISETP.LT.OR P4, PT, R6, 0x1, P0 ;  /* 0x000000010600780c */ /* 0x000fd20000781670 */
[----:B------:R-:W-:Y:S04]  /*bfe0*/  LDGSTS.E.BYPASS.LTC128B.128 [R4+0x2400], desc[UR36][R2.64+0x40], !P3 ;  /* 0x0240004002047fae */ /* 0x000fe8000d901d64 */
[----:B------:R1:W-:Y:S01]  /*bff0*/  LDGSTS.E.BYPASS.LTC128B.128 [R4+0x4400], desc[UR36][R2.64+0x80], !P4 ;  /* 0x0440008002047fae */ /* 0x0003e2000e101d64 */
[----:B------:R-:W-:-:S03]  /*c000*/  ISETP.LT.OR P4, PT, R6, 0x21, P2 ;  /* 0x000000210600780c */ /* 0x000fc60001781670 */
[----:B-1----:R-:W1:Y:S01]  /*c010*/  SHFL.IDX PT, R3, R25, 0x1, 0x1c1f ;  /* 0x003c1f0019037f89 */ /* 0x002e6200000e0000 */
[----:B0-----:R-:W-:-:S03]  /*c020*/  IADD3 R2, P3, R14, R5, RZ ;  /* 0x000000050e027210 */ /* 0x001fc60007f7e0ff */
[----:B------:R-:W0:Y:S02]  /*c030*/  SHFL.IDX PT, R14, R24, 0x2, 0x1c1f ;  /* 0x005c1f00180e7f89 */ /* 0x000e2400000e0000 */
[----:B-1----:R-:W-:Y:S01]  /*c040*/  IMAD.X R3, RZ, RZ, R3, P3 ;  /* 0x000000ffff037224 */ /* 0x002fe200018e0603 */
[----:B------:R-:W-:-:S04]  /*c050*/  ISETP.LT.OR P3, PT, R6, 0x21, P1 ;  /* 0x000000210600780c */ /* 0x000fc80000f61670 */
[----:B------:R-:W-:Y:S01]  /*c060*/  LDGSTS.E.BYPASS.LTC128B.128 [R4+0xc00], desc[UR36][R2.64], !P4 ;  /* 0x00c0000002047fae */ /* 0x000fe2000e101d64 */
[----:B------:R-:W-:-:S08]  /*c070*/  ISETP.LT.OR P4, PT, R6, 0x21, P0 ;  /* 0x000000210600780c */ /* 0x000fd00000781670 */
[----:B------:R-:W-:Y:S05]  /*c080*/  LDGSTS.E.BYPASS.LTC128B.128 [R4+0x2c00], desc[UR36][R2.64+0x40], !P3 ;  /* 0x02c0004002047fae */ /* 0x000fea000d901d64 */
[----:B------:R1:W-:Y:S01]  /*c090*/  LDGSTS.E.BYPASS.LTC128B.128 [R4+0x4c00], desc[UR36][R2.64+0x80], !P4 ;  /* 0x04c0008002047fae */ /* 0x0003e2000e101d64 */
[----:B------:R-:W-:-:S03]  /*c0a0*/  ISETP.LT.OR P4, PT, R6, 0x41, P2 ;  /* 0x000000410600780c */ /* 0x000fc60001781670 */
[----:B-1----:R-:W1:Y:S01]  /*c0b0*/  SHFL.IDX PT, R3, R25, 0x2, 0x1c1f ;  /* 0x005c1f0019037f89 */ /* 0x002e6200000e0000 */
[----:B0-----:R-:W-:-:S03]  /*c0c0*/  IADD3 R2, P3, R14, R5, RZ ;  /* 0x000000050e027210 */ /* 0x001fc60007f7e0ff */
[----:B------:R-:W0:Y:S04]  /*c0d0*/  SHFL.IDX PT, R25, R25, 0x3, 0x1c1f ;  /* 0x007c1f0019197f89 */ /* 0x000e2800000e0000 */
[----:B------:R2:W3:Y:S01]  /*c0e0*/  SHFL.IDX PT, R14, R24, 0x3, 0x1c1f ;  /* 0x007c1f00180e7f89 */ /* 0x0004e200000e0000 */
[----:B-1----:R-:W-:Y:S01]  /*c0f0*/  IMAD.X R3, RZ, RZ, R3, P3 ;  /* 0x000000ffff037224 */ /* 0x002fe200018e0603 */
[----:B------:R-:W-:-:S04]  /*c100*/  ISETP.LT.OR P3, PT, R6, 0x41, P1 ;  /* 0x000000410600780c */ /* 0x000fc80000f61670 */
[----:B------:R2:W-:Y:S01]  /*c110*/  LDGSTS.E.BYPASS.LTC128B.128 [R4+0x1400], desc[UR36][R2.64], !P4 ;  /* 0x0140000002047fae */ /* 0x0005e2000e101d64 */
[----:B------:R-:W-:-:S08]  /*c120*/  ISETP.LT.OR P4, PT, R6, 0x41, P0 ;  /* 0x000000410600780c */ /* 0x000fd00000781670 */
[----:B------:R2:W-:Y:S05]  /*c130*/  LDGSTS.E.BYPASS.LTC128B.128 [R4+0x3400], desc[UR36][R2.64+0x40], !P3 ;  /* 0x0340004002047fae */ /* 0x0005ea000d901d64 */
[----:B0--3--:R2:W-:Y:S02]  /*c140*/  LDGSTS.E.BYPASS.LTC128B.128 [R4+0x5400], desc[UR36][R2.64+0x80], !P4 ;  /* 0x0540008002047fae */ /* 0x0095e4000e101d64 */
.L_x_348:
[C---:B------:R-:W-:Y:S02]  /*c150*/  ISETP.LT.OR P2, PT, R6.reuse, 0x61, P2 ;  /* 0x000000610600780c */ /* 0x040fe40001741670 */
[C---:B------:R-:W-:Y:S02]  /*c160*/  ISETP.LT.OR P1, PT, R6.reuse, 0x61, P1 ;  /* 0x000000610600780c */ /* 0x040fe40000f21670 */
[----:B------:R-:W-:Y:S02]  /*c170*/  ISETP.LT.OR P0, PT, R6, 0x61, P0 ;  /* 0x000000610600780c */ /* 0x000fe40000701670 */
[----:B--2---:R-:W-:-:S04]  /*c180*/  IADD3 R2, P3, R14, R5, RZ ;  /* 0x000000050e027210 */ /* 0x004fc80007f7e0ff */
[----:B------:R-:W-:-:S05]  /*c190*/  IADD3.X R3, RZ, R25, RZ, P3, !PT ;  /* 0x00000019ff037210 */ /* 0x000fca0001ffe4ff */
[----:B------:R-:W-:Y:S01]  /*c1a0*/  @!PT LDS RZ, [RZ] ;  /* 0x00000000fffff984 */ /* 0x000fe20000000800 */
[----:B------:R-:W-:Y:S01]  /*c1b0*/  @!PT LDS RZ, [RZ] ;  /* 0x00000000fffff984 */ /* 0x000fe20000000800 */
[----:B------:R-:W-:Y:S01]  /*c1c0*/  @!PT LDS RZ, [RZ] ;  /* 0x00000000fffff984 */ /* 0x000fe20000000800 */
[----:B------:R0:W-:Y:S04]  /*c1d0*/  LDGSTS.E.BYPASS.LTC128B.128 [R4+0x1c00], desc[UR36][R2.64], !P2 ;  /* 0x01c0000002047fae */ /* 0x0001e8000d101d64 */
[----:B------:R0:W-:Y:S04]  /*c1e0*/  LDGSTS.E.BYPASS.LTC128B.128 [R4+0x3c00], desc[UR36][R2.64+0x40], !P1 ;  /* 0x03c0004002047fae */ /* 0x0001e8000c901d64 */
[----:B------:R0:W-:Y:S01]  /*c1f0*/  LDGSTS.E.BYPASS.LTC128B.128 [R4+0x5c00], desc[UR36][R2.64+0x80], !P0 ;  /* 0x05c0008002047fae */ /* 0x0001e2000c101d64 */
[----:B------:R-:W-:Y:S01]  /*c200*/  PLOP3.LUT P0, PT, PT, PT, PT, 0x80, 0x0 ;  /* 0x000000000000781c */ /* 0x000fe20003f0f070 */
[----:B------:R-:W-:-:S12]  /*c210*/  NOP ;  /* 0x0000000000007918 */ /* 0x000fd80000000000 */
.L_x_258:
[----:B------:R-:W-:Y:S02]  /*c220*/  PLOP3.LUT P1, PT, P1, P0, PT, 0xa2, 0x0 ;  /* 0x000000000000781c */ /* 0x000fe40000f21472 */
[----:B------:R-:W-:-:S08]  /*c230*/  @P0 R2UR P1, UR4, R0 ;  /* 0x00000000000402ca */ /* 0x000fd00000020000 */
[----:B------:R-:W-:-:S05]  /*c240*/  @P0 PLOP3.LUT P0, PT, P1, PT, PT, 0x80, 0x0 ;  /* 0x000000000000081c */ /* 0x000fca0000f0f070 */
[----:B------:R-:W-:Y:S01]  /*c250*/  @!P1 SYNCS.ARRIVE.TRANS64.RED.A0T1 RZ, [UR4+0x2d850], RZ ;  /* 0x02d850ffffff99a7 */ /* 0x000fe20008200404 */
[----:B------:R-:W-:Y:S07]  /*c260*/  @!P1 ARRIVES.LDGSTSBAR.64.TRANSCNT [UR4+0x2d850] ;  /* 0x02d85000ff0099b0 */ /* 0x000fee0008000a84 */
[----:B------:R-:W-:Y:S05]  /*c270*/  @P0 BRA.U.ANY `(.L_x_258) ;  /* 0xfffffffd00e80947 */ /* 0x000fea000393ffff */
[----:B------:R-:W-:Y:S01]  /*c280*/  NOP ;  /* 0x0000000000007918 */ /* 0x000fe20000000000 */
[----:B0-----:R-:W2:Y:S02]  /*c290*/  LDL R2, [R1+0x38] ;  /* 0x0000380001027983 */ /* 0x001ea40000100800 */
[----:B--2---:R-:W-:-:S13]  /*c2a0*/  ISETP.NE.AND P2, PT, R2, 0x3, PT ;  /* 0x000000030200780c */ /* 0x004fda0003f45270 */
[----:B------:R-:W-:Y:S05]  /*c2b0*/  @!P2 BRA `(.L_x_259) ;  /* 0x000000000004a947 */ /* 0x000fea0003800000 */
[----:B------:R-:W-:Y:S01]  /*c2c0*/  BPT.TRAP 0x1 ;  /* 0x000000040000795c */ /* 0x000fe20000300000 */
.L_x_259:
[----:B------:R-:W-:Y:S01]  /*c2d0*/  VIADD R26, R26, 0x1 ;  /* 0x000000011a1a7836 */ /* 0x000fe20000000000 */
[----:B------:R0:W-:Y:S04]  /*c2e0*/  SYNCS.ARRIVE.TRANS64.A1T0 RZ, [R0+URZ+0x2d850], RZ ;  /* 0x02d850ff00ff79a7 */ /* 0x0001e8000810003f */
[----:B------:R-:W-:-:S04]  /*c2f0*/  ISETP.NE.AND P0, PT, R26, 0x2, PT ;  /* 0x000000021a00780c */ /* 0x000fc80003f05270 */
[----:B0-----:R-:W-:Y:S02]  /*c300*/  SEL R0, RZ, 0x1, P0 ;  /* 0x00000001ff007807 */ /* 0x001fe40000000000 */
[----:B------:R-:W-:Y:S02]  /*c310*/  SEL R26, R26, RZ, P0 ;  /* 0x000000ff1a1a7207 */ /* 0x000fe40000000000 */
[----:B------:R-:W-:-:S07]  /*c320*/  LOP3.LUT R29, R29, R0, RZ, 0x3c, !PT ;  /* 0x000000001d1d7212 */ /* 0x000fce00078e3cff */
.L_x_218:
[----:B------:R-:W-:Y:S05]  /*c330*/  BSYNC B7 ;  /* 0x0000000000077941 */ /* 0x000fea0003800000 */
.L_x_216:
[----:B------:R-:W-:-:S13]  /*c340*/  LOP3.LUT P0, RZ, R22, 0x40, RZ, 0xc0, !PT ;  /* 0x0000004016ff7812 */ /* 0x000fda000780c0ff */
[----:B------:R-:W-:Y:S05]  /*c350*/  @!P0 BRA `(.L_x_260) ;  /* 0x0000000000248947 */ /* 0x000fea0003800000 */
[----:B------:R-:W-:Y:S05]  /*c360*/  WARPSYNC.ALL ;  /* 0x0000000000007948 */ /* 0x000fea0003800000 */
[----:B------:R-:W1:Y:S08]  /*c370*/  S2UR UR5, SR_CgaCtaId ;  /* 0x00000000000579c3 */ /* 0x000e700000008800 */
[----:B------:R-:W-:Y:S06]  /*c380*/  BAR.SYNC.DEFER_BLOCKING 0x5, 0x200 ;  /* 0x0148000000007b1d */ /* 0x000fec0000010000 */
[----:B------:R-:W-:-:S02]  /*c390*/  UMOV UR4, 0x400 ;  /* 0x0000040000047882 */ /* 0x000fc40000000000 */
[----:B-1----:R-:W-:-:S06]  /*c3a0*/  ULEA UR4, UR5, UR4, 0x18 ;  /* 0x0000000405047291 */ /* 0x002fcc000f8ec03f */
[----:B------:R-:W-:-:S05]  /*c3b0*/  IMAD.U32 R23, RZ, RZ, UR4 ;  /* 0x00000004ff177e24 */ /* 0x000fca000f8e00ff */
[----:B------:R1:W2:Y:S01]  /*c3c0*/  LDS.128 R16, [R23+0x2d8d0] ;  /* 0x02d8d00017107984 */ /* 0x0002a20000000c00 */
[----:B------:R-:W-:Y:S06]  /*c3d0*/  BAR.ARV 0x4, 0x200 ;  /* 0x0108000000007b1d */ /* 0x000fec0000002000 */
[----:B------:R-:W-:Y:S05]  /*c3e0*/  BRA `(.L_x_261) ;  /* 0x0000000800407947 */ /* 0x000fea0003800000 */
.L_x_260:
[----:B0-----:R-:W0:Y:S01]  /*c3f0*/  S2R R0, SR_TID.X ;  /* 0x0000000000007919 */ /* 0x001e220000002100 */
[----:B------:R-:W-:Y:S01]  /*c400*/  UMOV UR4, 0xffffffff ;  /* 0xffffffff00047882 */ /* 0x000fe20000000000 */
[----:B0-----:R-:W-:-:S04]  /*c410*/  LOP3.LUT R8, R0, 0x1f, RZ, 0xc0, !PT ;  /* 0x0000001f00087812 */ /* 0x001fc800078ec0ff */
[----:B------:R-:W-:Y:S01]  /*c420*/  ISETP.NE.AND P0, PT, R8, 0x1f, PT ;  /* 0x0000001f0800780c */ /* 0x000fe20003f05270 */
[----:B------:R-:W-:-:S12]  /*c430*/  BRA.DIV UR4, `(.L_x_262) ;  /* 0x0000002e04c07947 */ /* 0x000fd8000b800000 */
[----:B------:R-:W-:Y:S01]  /*c440*/  IMAD.IADD R5, R19, 0x1, R8 ;  /* 0x0000000113057824 */ /* 0x000fe200078e0208 */
[----:B------:R-:W-:-:S04]  /*c450*/  ULDC UR4, c[0x0][0xc3c] ;  /* 0x00030f0000047ab9 */ /* 0x000fc80000000800 */
[----:B------:R-:W-:-:S13]  /*c460*/  ISETP.GE.OR P1, PT, R5, UR4, !P0 ;  /* 0x0000000405007c0c */ /* 0x000fda000c726670 */
[----:B------:R-:W0:Y:S02]  /*c470*/  @!P1 LDC.64 R2, c[0x0][0xc80] ;  /* 0x00032000ff029b82 */ /* 0x000e240000000a00 */
[----:B0-----:R-:W-:-:S06]  /*c480*/  @!P1 IMAD.WIDE R2, R5, 0x4, R2 ;  /* 0x0000000405029825 */ /* 0x001fcc00078e0202 */
[----:B------:R0:W2:Y:S01]  /*c490*/  @!P1 LDG.E R3, desc[UR36][R2.64] ;  /* 0x0000002402039981 */ /* 0x0000a2000c1e1900 */
[C---:B------:R-:W-:Y:S02]  /*c4a0*/  ISETP.GE.U32.AND P2, PT, R8.reuse, 0x2, PT ;  /* 0x000000020800780c */ /* 0x040fe40003f46070 */
[C---:B------:R-:W-:Y:S01]  /*c4b0*/  ISETP.GE.U32.AND P3, PT, R8.reuse, 0x4, PT ;  /* 0x000000040800780c */ /* 0x040fe20003f66070 */
[----:B------:R-:W-:Y:S01]  /*c4c0*/  SHFL.IDX PT, R0, R16, RZ, 0x1f ;  /* 0x00001fff10007589 */ /* 0x000fe200000e0000 */
[C---:B------:R-:W-:Y:S02]  /*c4d0*/  ISETP.GE.U32.AND P4, PT, R8.reuse, 0x8, PT ;  /* 0x000000080800780c */ /* 0x040fe40003f86070 */
[C---:B------:R-:W-:Y:S01]  /*c4e0*/  ISETP.GE.U32.AND P5, PT, R8.reuse, 0x10, PT ;  /* 0x000000100800780c */ /* 0x040fe20003fa6070 */
[----:B------:R-:W-:Y:S01]  /*c4f0*/  SHFL.IDX PT, R4, R16, 0x1, 0x1f ;  /* 0x00201f0010047f89 */ /* 0x000fe200000e0000 */
[----:B0-----:R-:W-:Y:S02]  /*c500*/  IMAD.MOV.U32 R2, RZ, RZ, RZ ;  /* 0x000000ffff027224 */ /* 0x001fe400078e00ff */
[----:B--2---:R-:W-:Y:S01]  /*c510*/  @!P1 IMAD.MOV.U32 R2, RZ, RZ, R3 ;  /* 0x000000ffff029224 */ /* 0x004fe200078e0003 */
[----:B------:R-:W-:-:S04]  /*c520*/  ISETP.NE.AND P1, PT, R8, RZ, PT ;  /* 0x000000ff0800720c */ /* 0x000fc80003f25270 */
        /* <DEDUP_REMOVED lines=15> */
[----:B------:R0:W1:Y:S02]  /*c620*/  SHFL.IDX PT, R14, R3, 0x1f, 0x1f ;  /* 0x03e01f00030e7f89 */ /* 0x00006400000e0000 */
.L_x_358:
[----:B------:R-:W-:Y:S02]  /*c630*/  ULDC UR4, c[0x0][0xc38] ;  /* 0x00030e0000047ab9 */ /* 0x000fe40000000800 */
[----:B------:R-:W-:-:S04]  /*c640*/  IMAD.U32 R16, RZ, RZ, UR4 ;  /* 0x00000004ff107e24 */ /* 0x000fc8000f8e00ff */
[----:B-1----:R-:W-:-:S04]  /*c650*/  IMAD R5, R14, R16, RZ ;  /* 0x000000100e057224 */ /* 0x002fc800078e02ff */
[----:B------:R-:W-:-:S05]  /*c660*/  IMAD.IADD R4, R4, 0x1, R5 ;  /* 0x0000000104047824 */ /* 0x000fca00078e0205 */
[----:B------:R-:W-:-:S13]  /*c670*/  ISETP.GT.AND P6, PT, R4, R0, PT ;  /* 0x000000000400720c */ /* 0x000fda0003fc4270 */
[----:B------:R-:W-:Y:S05]  /*c680*/  @P6 BRA `(.L_x_263) ;  /* 0x00000000009c6947 */ /* 0x000fea0003800000 */
.L_x_268:
[----:B------:R-:W1:Y:S01]  /*c690*/  LDC R6, c[0x0][0xc3c] ;  /* 0x00030f00ff067b82 */ /* 0x000e620000000800 */
[----:B------:R-:W-:-:S05]  /*c6a0*/  VIADD R19, R19, 0x1f ;  /* 0x0000001f13137836 */ /* 0x000fca0000000000 */
[----:B-1----:R-:W-:-:S13]  /*c6b0*/  ISETP.GE.AND P6, PT, R19, R6, PT ;  /* 0x000000061300720c */ /* 0x002fda0003fc6270 */
[----:B------:R-:W-:Y:S05]  /*c6c0*/  @P6 BRA `(.L_x_264) ;  /* 0x0000000400446947 */ /* 0x000fea0003800000 */
[----:B------:R-:W1:Y:S01]  /*c6d0*/  S2R R2, SR_TID.X ;  /* 0x0000000000027919 */ /* 0x000e620000002100 */
[----:B------:R-:W-:Y:S01]  /*c6e0*/  BSSY B0, `(.L_x_265) ;  /* 0x0000009000007945 */ /* 0x000fe20003800000 */
[----:B-1----:R-:W-:-:S05]  /*c6f0*/  LOP3.LUT R2, R2, 0x1f, RZ, 0xc0, !PT ;  /* 0x0000001f02027812 */ /* 0x002fca00078ec0ff */
[----:B------:R-:W-:Y:S02]  /*c700*/  IMAD.IADD R5, R19, 0x1, R2 ;  /* 0x0000000113057824 */ /* 0x000fe400078e0202 */
[----:B------:R-:W-:-:S03]  /*c710*/  IMAD.MOV.U32 R2, RZ, RZ, RZ ;  /* 0x000000ffff027224 */ /* 0x000fc600078e00ff */
[----:B------:R-:W-:-:S13]  /*c720*/  ISETP.GE.OR P6, PT, R5, R6, !P0 ;  /* 0x000000060500720c */ /* 0x000fda00047c6670 */
[----:B------:R-:W-:Y:S05]  /*c730*/  @P6 BRA `(.L_x_266) ;  /* 0x00000000000c6947 */ /* 0x000fea0003800000 */
[----:B0-----:R-:W0:Y:S02]  /*c740*/  LDC.64 R2, c[0x0][0xc80] ;  /* 0x00032000ff027b82 */ /* 0x001e240000000a00 */
[----:B0-----:R-:W-:-:S06]  /*c750*/  IMAD.WIDE R2, R5, 0x4, R2 ;  /* 0x0000000405027825 */ /* 0x001fcc00078e0202 */
[----:B------:R1:W5:Y:S02]  /*c760*/  LDG.E R2, desc[UR36][R2.64] ;  /* 0x0000002402027981 */ /* 0x000364000c1e1900 */
.L_x_266:
[----:B------:R-:W-:Y:S05]  /*c770*/  BSYNC B0 ;  /* 0x0000000000007941 */ /* 0x000fea0003800000 */
.L_x_265:
[----:B------:R-:W-:-:S03]  /*c780*/  UMOV UR4, 0xffffffff ;  /* 0xffffffff00047882 */ /* 0x000fc60000000000 */
[----:B------:R-:W-:Y:S05]  /*c790*/  BRA.DIV UR4, `(.L_x_267) ;  /* 0x00000032040c7947 */ /* 0x000fea000b800000 */
[----:B-----5:R-:W2:Y:S02]  /*c7a0*/  SHFL.UP PT, R14, R2, 0x1, RZ ;  /* 0x04200000020e7989 */ /* 0x020ea400000e00ff */
[----:B--2---:R-:W-:-:S05]  /*c7b0*/  SEL R13, R14, RZ, P1 ;  /* 0x000000ff0e0d7207 */ /* 0x004fca0000800000 */
[----:B------:R-:W-:-:S05]  /*c7c0*/  IMAD.IADD R13, R2, 0x1, R13 ;  /* 0x00000001020d7824 */ /* 0x000fca00078e020d */
[----:B------:R-:W2:Y:S02]  /*c7d0*/  SHFL.UP PT, R14, R13, 0x2, RZ ;  /* 0x044000000d0e7989 */ /* 0x000ea400000e00ff */
[----:B--2---:R-:W-:-:S05]  /*c7e0*/  SEL R14, R14, RZ, P2 ;  /* 0x000000ff0e0e7207 */ /* 0x004fca0001000000 */
[----:B01----:R-:W-:-:S05]  /*c7f0*/  IMAD.IADD R3, R13, 0x1, R14 ;  /* 0x000000010d037824 */ /* 0x003fca00078e020e */
        /* <DEDUP_REMOVED lines=9> */
[----:B------:R0:W1:Y:S02]  /*c890*/  SHFL.IDX PT, R14, R3, 0x1f, 0x1f ;  /* 0x03e01f00030e7f89 */ /* 0x00006400000e0000 */
.L_x_366:
[----:B------:R-:W-:Y:S02]  /*c8a0*/  ULDC UR4, c[0x0][0xc38] ;  /* 0x00030e0000047ab9 */ /* 0x000fe40000000800 */
[----:B------:R-:W-:-:S04]  /*c8b0*/  IMAD.U32 R16, RZ, RZ, UR4 ;  /* 0x00000004ff107e24 */ /* 0x000fc8000f8e00ff */
[----:B-1----:R-:W-:-:S04]  /*c8c0*/  IMAD R5, R14, R16, RZ ;  /* 0x000000100e057224 */ /* 0x002fc800078e02ff */
[----:B------:R-:W-:-:S05]  /*c8d0*/  IMAD.IADD R4, R5, 0x1, R4 ;  /* 0x0000000105047824 */ /* 0x000fca00078e0204 */
[----:B------:R-:W-:-:S13]  /*c8e0*/  ISETP.GT.AND P6, PT, R4, R0, PT ;  /* 0x000000000400720c */ /* 0x000fda0003fc4270 */
[----:B------:R-:W-:Y:S05]  /*c8f0*/  @!P6 BRA `(.L_x_268) ;  /* 0xfffffffc0064e947 */ /* 0x000fea000383ffff */
.L_x_263:
[----:B------:R-:W-:Y:S01]  /*c900*/  IMAD.IADD R5, R4, 0x1, -R5 ;  /* 0x0000000104057824 */ /* 0x000fe200078e0a05 */
[----:B------:R-:W-:-:S03]  /*c910*/  UMOV UR4, 0xffffffff ;  /* 0xffffffff00047882 */ /* 0x000fc60000000000 */
[----:B------:R-:W-:-:S05]  /*c920*/  IMAD R7, R3, R16, R5 ;  /* 0x0000001003077224 */ /* 0x000fca00078e0205 */
[----:B------:R-:W-:Y:S01]  /*c930*/  ISETP.GT.AND P6, PT, R7, R0, PT ;  /* 0x000000000700720c */ /* 0x000fe20003fc4270 */
[----:B------:R-:W-:-:S12]  /*c940*/  BRA.DIV UR4, `(.L_x_269) ;  /* 0x00000032045c7947 */ /* 0x000fd8000b800000 */
[----:B------:R-:W-:-:S04]  /*c950*/  VOTE.ANY R6, PT, !P6 ;  /* 0x0000000000067806 */ /* 0x000fc800070e0100 */
[----:B------:R-:W1:Y:S02]  /*c960*/  POPC R4, R6 ;  /* 0x0000000600047309 */ /* 0x000e640000000000 */
[----:B-1----:R1:W2:Y:S02]  /*c970*/  SHFL.IDX PT, R17, R2, R4, 0x1f ;  /* 0x00001f0402117589 */ /* 0x0022a400000e0000 */
.L_x_370:
[----:B------:R-:W-:Y:S01]  /*c980*/  ISETP.NE.AND P0, PT, R6, RZ, PT ;  /* 0x000000ff0600720c */ /* 0x000fe20003f05270 */
[----:B------:R-:W-:-:S12]  /*c990*/  IMAD.MOV.U32 R14, RZ, RZ, RZ ;  /* 0x000000ffff0e7224 */ /* 0x000fd800078e00ff */
[----:B------:R-:W-:Y:S05]  /*c9a0*/  @!P0 BRA `(.L_x_270) ;  /* 0x0000000000108947 */ /* 0x000fea0003800000 */
[----:B------:R-:W-:Y:S01]  /*c9b0*/  UMOV UR4, 0xffffffff ;  /* 0xffffffff00047882 */ /* 0x000fe20000000000 */
[----:B------:R-:W-:Y:S02]  /*c9c0*/  VIADD R12, R4, 0xffffffff ;  /* 0xffffffff040c7836 */ /* 0x000fe40000000000 */
[----:B------:R-:W-:Y:S05]  /*c9d0*/  BRA.DIV UR4, `(.L_x_271) ;  /* 0x0000003204807947 */ /* 0x000fea000b800000 */
[----:B------:R3:W4:Y:S02]  /*c9e0*/  SHFL.IDX PT, R14, R3, R12, 0x1f ;  /* 0x00001f0c030e7589 */ /* 0x00072400000e0000 */
.L_x_270:
[----:B--2---:R-:W-:Y:S01]  /*c9f0*/  IABS R6, R17 ;  /* 0x0000001100067213 */ /* 0x004fe20000000000 */
[----:B----4-:R-:W-:Y:S01]  /*ca00*/  IMAD R16, R14, R16, R5 ;  /* 0x000000100e107224 */ /* 0x010fe200078e0205 */
[----:B------:R-:W-:Y:S01]  /*ca10*/  IADD3 R19, R4, R19, RZ ;  /* 0x0000001304137210 */ /* 0x000fe20007ffe0ff */
[----:B-1----:R-:W-:Y:S01]  /*ca20*/  IMAD.MOV.U32 R2, RZ, RZ, RZ ;  /* 0x000000ffff027224 */ /* 0x002fe200078e00ff */
[----:B------:R-:W1:Y:S01]  /*ca30*/  I2F.RP R7, R6 ;  /* 0x0000000600077306 */ /* 0x000e620000209400 */
[----:B------:R-:W-:-:S07]  /*ca40*/  IMAD.IADD R0, R0, 0x1, -R16 ;  /* 0x0000000100007824 */ /* 0x000fce00078e0a10 */
[----:B-1----:R-:W0:Y:S02]  /*ca50*/  MUFU.RCP R7, R7 ;  /* 0x0000000700077308 */ /* 0x002e240000001000 */
[----:B0--3--:R-:W-:-:S06]  /*ca60*/  VIADD R3, R7, 0xffffffe ;  /* 0x0ffffffe07037836 */ /* 0x009fcc0000000000 */
[----:B------:R-:W0:Y:S02]  /*ca70*/  F2I.FTZ.U32.TRUNC.NTZ R3, R3 ;  /* 0x0000000300037305 */ /* 0x000e24000021f000 */
[----:B0-----:R-:W-:-:S05]  /*ca80*/  IADD3 R5, RZ, -R3, RZ ;  /* 0x80000003ff057210 */ /* 0x001fca0007ffe0ff */
[----:B------:R-:W-:-:S04]  /*ca90*/  IMAD R5, R5, R6, RZ ;  /* 0x0000000605057224 */ /* 0x000fc800078e02ff */
[----:B------:R-:W-:Y:S01]  /*caa0*/  IMAD.HI.U32 R2, R3, R5, R2 ;  /* 0x0000000503027227 */ /* 0x000fe200078e0002 */
[----:B------:R-:W-:Y:S02]  /*cab0*/  IABS R5, R17 ;  /* 0x0000001100057213 */ /* 0x000fe40000000000 */
[----:B------:R-:W-:-:S03]  /*cac0*/  IABS R3, R0 ;  /* 0x0000000000037213 */ /* 0x000fc60000000000 */
[----:B------:R-:W-:Y:S02]  /*cad0*/  IMAD.MOV R5, RZ, RZ, -R5 ;  /* 0x000000ffff057224 */ /* 0x000fe400078e0a05 */
        /* <DEDUP_REMOVED lines=11> */
[----:B------:R-:W-:-:S05]  /*cb90*/  @!P1 LOP3.LUT R2, RZ, R17, RZ, 0x33, !PT ;  /* 0x00000011ff029212 */ /* 0x000fca00078e33ff */
[--C-:B------:R-:W-:Y:S02]  /*cba0*/  IMAD.MOV R3, RZ, RZ, -R2.reuse ;  /* 0x000000ffff037224 */ /* 0x100fe400078e0a02 */
[----:B------:R-:W-:Y:S02]  /*cbb0*/  IMAD.MOV.U32 R18, RZ, RZ, R2 ;  /* 0x000000ffff127224 */ /* 0x000fe400078e0002 */
[----:B------:R-:W-:Y:S01]  /*cbc0*/  IMAD R17, R17, R3, R0 ;  /* 0x0000000311117224 */ /* 0x000fe200078e0200 */
[----:B------:R-:W-:Y:S06]  /*cbd0*/  BRA `(.L_x_272) ;  /* 0x00000000001c7947 */ /* 0x000fec0003800000 */
.L_x_264:
[----:B------:R-:W-:Y:S01]  /*cbe0*/  UMOV UR4, URZ ;  /* 0x0000003f00047c82 */ /* 0x000fe20008000000 */
[----:B------:R-:W-:Y:S01]  /*cbf0*/  UMOV UR5, URZ ;  /* 0x0000003f00057c82 */ /* 0x000fe20008000000 */
[----:B------:R-:W-:Y:S01]  /*cc00*/  ULDC UR6, c[0x0][0xc3c] ;  /* 0x00030f0000067ab9 */ /* 0x000fe20000000800 */
[----:B------:R-:W-:Y:S02]  /*cc10*/  IMAD.MOV.U32 R16, RZ, RZ, R0 ;  /* 0x000000ffff107224 */ /* 0x000fe400078e0000 */
[----:B------:R-:W-:Y:S02]  /*cc20*/  IMAD.U32 R17, RZ, RZ, UR4 ;  /* 0x00000004ff117e24 */ /* 0x000fe4000f8e00ff */
[----:B------:R-:W-:Y:S02]  /*cc30*/  IMAD.U32 R18, RZ, RZ, UR5 ;  /* 0x00000005ff127e24 */ /* 0x000fe4000f8e00ff */
[----:B------:R-:W-:-:S07]  /*cc40*/  IMAD.U32 R19, RZ, RZ, UR6 ;  /* 0x00000006ff137e24 */ /* 0x000fce000f8e00ff */
.L_x_272:
[----:B------:R-:W1:Y:S01]  /*cc50*/  S2R R0, SR_TID.X ;  /* 0x0000000000007919 */ /* 0x000e620000002100 */
[----:B------:R-:W-:Y:S05]  /*cc60*/  WARPSYNC.ALL ;  /* 0x0000000000007948 */ /* 0x000fea0003800000 */
[----:B------:R-:W-:Y:S01]  /*cc70*/  BAR.SYNC.DEFER_BLOCKING 0x4, 0x200 ;  /* 0x0108000000007b1d */ /* 0x000fe20000010000 */
[----:B-1----:R-:W-:-:S04]  /*cc80*/  LOP3.LUT R0, R0, 0x1f, RZ, 0xc0, !PT ;  /* 0x0000001f00007812 */ /* 0x002fc800078ec0ff */
[----:B------:R-:W-:-:S13]  /*cc90*/  ISETP.NE.AND P0, PT, R0, RZ, PT ;  /* 0x000000ff0000720c */ /* 0x000fda0003f05270 */
[----:B0-----:R-:W0:Y:S01]  /*cca0*/  @!P0 S2R R3, SR_CgaCtaId ;  /* 0x0000000000038919 */ /* 0x001e220000008800 */
[----:B------:R-:W-:-:S04]  /*ccb0*/  @!P0 MOV R0, 0x400 ;  /* 0x0000040000008802 */ /* 0x000fc80000000f00 */
[----:B0-----:R-:W-:-:S05]  /*ccc0*/  @!P0 LEA R23, R3, R0, 0x18 ;  /* 0x0000000003178211 */ /* 0x001fca00078ec0ff */
[----:B------:R0:W-:Y:S01]  /*ccd0*/  @!P0 STS.128 [R23+0x2d8d0], R16 ;  /* 0x02d8d01017008388 */ /* 0x0001e20000000c00 */
[----:B------:R-:W-:Y:S06]  /*cce0*/  BAR.ARV 0x5, 0x200 ;  /* 0x0148000000007b1d */ /* 0x000fec0000002000 */
.L_x_261:
[----:B------:R-:W-:Y:S02]  /*ccf0*/  ULDC UR4, c[0x0][0xc3c] ;  /* 0x00030f0000047ab9 */ /* 0x000fe40000000800 */
[----:B--2---:R-:W-:-:S13]  /*cd00*/  ISETP.GE.AND P0, PT, R19, UR4, PT ;  /* 0x0000000413007c0c */ /* 0x004fda000bf06270 */
[----:B------:R-:W-:Y:S05]  /*cd10*/  @!P0 BRA `(.L_x_273) ;  /* 0xffffffb800f48947 */ /* 0x000fea000383ffff */
[----:B------:R-:W-:Y:S05]  /*cd20*/  BSYNC B8 ;  /* 0x0000000000087941 */ /* 0x000fea0003800000 */
.L_x_212:
[----:B0-----:R-:W2:Y:S01]  /*cd30*/  LDL.LU R0, [R1+0x30] ;  /* 0x0000300001007983 */ /* 0x001ea20000300800 */
[----:B------:R-:W-:Y:S01]  /*cd40*/  BSSY B0, `(.L_x_274) ;  /* 0x000000b000007945 */ /* 0x000fe20003800000 */
[----:B------:R-:W0:Y:S01]  /*cd50*/  S2R R5, SR_CgaCtaId ;  /* 0x0000000000057919 */ /* 0x000e220000008800 */
[----:B--2---:R-:W-:-:S05]  /*cd60*/  VIADD R0, R0, 0x1 ;  /* 0x0000000100007836 */ /* 0x004fca0000000000 */
[----:B------:R-:W-:-:S04]  /*cd70*/  LEA.HI R2, R0, R0, RZ, 0x1 ;  /* 0x0000000000027211 */ /* 0x000fc800078f08ff */
[----:B------:R-:W-:Y:S02]  /*cd80*/  LOP3.LUT R3, R2, 0xfffffffe, RZ, 0xc0, !PT ;  /* 0xfffffffe02037812 */ /* 0x000fe400078ec0ff */
[----:B------:R-:W-:-:S03]  /*cd90*/  MOV R2, 0x400 ;  /* 0x0000040000027802 */ /* 0x000fc60000000f00 */
[----:B------:R-:W-:Y:S01]  /*cda0*/  IMAD.IADD R0, R0, 0x1, -R3 ;  /* 0x0000000100007824 */ /* 0x000fe200078e0a03 */
[----:B0-----:R-:W-:-:S04]  /*cdb0*/  LEA R5, R5, R2, 0x18 ;  /* 0x0000000205057211 */ /* 0x001fc800078ec0ff */
[----:B------:R-:W-:-:S04]  /*cdc0*/  SHF.L.U32 R0, R0, 0x1f, RZ ;  /* 0x0000001f00007819 */ /* 0x000fc800000006ff */
[----:B------:R-:W0:Y:S02]  /*cdd0*/  SYNCS.PHASECHK.TRANS64.TRYWAIT P0, [R5+URZ+0x2d820], R0 ;  /* 0x02d82000050075a7 */ /* 0x000e24000800017f */
[----:B0-----:R-:W-:Y:S05]  /*cde0*/  @!P0 BRA `(.L_x_275) ;  /* 0x0000002c00a08947 */ /* 0x001fea0003800000 */
.L_x_373:
[----:B------:R-:W-:Y:S05]  /*cdf0*/  BSYNC B0 ;  /* 0x0000000000007941 */ /* 0x000fea0003800000 */
.L_x_274:
[----:B------:R-:W-:-:S03]  /*ce00*/  UMOV UR4, 0xffffffff ;  /* 0xffffffff00047882 */ /* 0x000fc60000000000 */
[----:B------:R-:W-:Y:S05]  /*ce10*/  BRA.DIV UR4, `(.L_x_276) ;  /* 0x0000002e04a87947 */ /* 0x000fea000b800000 */
[----:B0-----:R-:W0:Y:S02]  /*ce20*/  S2R R0, SR_TID.X ;  /* 0x0000000000007919 */ /* 0x001e240000002100 */
[----:B0-----:R-:W-:-:S04]  /*ce30*/  SHF.R.U32.HI R0, RZ, 0x5, R0 ;  /* 0x00000005ff007819 */ /* 0x001fc80000011600 */
[----:B------:R-:W-:-:S05]  /*ce40*/  LOP3.LUT R0, R0, 0x3, RZ, 0xc0, !PT ;  /* 0x0000000300007812 */ /* 0x000fca00078ec0ff */
[----:B------:R0:W2:Y:S02]  /*ce50*/  SHFL.IDX PT, R14, R0, RZ, 0x1f ;  /* 0x00001fff000e7589 */ /* 0x0000a400000e0000 */
.L_x_376:
[----:B--2---:R-:W-:Y:S01]  /*ce60*/  ISETP.NE.AND P0, PT, R14, RZ, PT ;  /* 0x000000ff0e00720c */ /* 0x004fe20003f05270 */
[----:B------:R-:W-:-:S12]  /*ce70*/  BSSY B0, `(.L_x_277) ;  /* 0x0000024000007945 */ /* 0x000fd80003800000 */
[----:B------:R-:W-:Y:S05]  /*ce80*/  @P0 BRA `(.L_x_278) ;  /* 0x0000000000880947 */ /* 0x000fea0003800000 */
[----:B------:R-:W-:-:S03]  /*ce90*/  UMOV UR4, 0xffffffff ;  /* 0xffffffff00047882 */ /* 0x000fc60000000000 */
[----:B------:R-:W-:Y:S05]  /*cea0*/  BRA.DIV UR4, `(.L_x_279) ;  /* 0x0000002e04b87947 */ /* 0x000fea000b800000 */
[----:B------:R-:W-:-:S13]  /*ceb0*/  ELECT P6, URZ, PT ;  /* 0x00000000003f782f */ /* 0x000fda00038c0000 */
.L_x_379:
[----:B------:R-:W-:Y:S05]  /*cec0*/  @!P6 BRA `(.L_x_278) ;  /* 0x000000000078e947 */ /* 0x000fea0003800000 */
[----:B0-----:R-:W2:Y:S02]  /*ced0*/  LDL.LU R0, [R1+0x1c] ;  /* 0x00001c0001007983 */ /* 0x001ea40000300800 */
[----:B--2---:R-:W-:-:S04]  /*cee0*/  LOP3.LUT R0, R0, 0x2, RZ, 0xfc, !PT ;  /* 0x0000000200007812 */ /* 0x004fc800078efcff */
[----:B------:R-:W-:-:S13]  /*cef0*/  ISETP.NE.AND P0, PT, R0, 0x3, PT ;  /* 0x000000030000780c */ /* 0x000fda0003f05270 */
[----:B------:R-:W-:Y:S05]  /*cf00*/  @!P0 BRA `(.L_x_280) ;  /* 0x0000000000048947 */ /* 0x000fea0003800000 */
[----:B------:R-:W-:Y:S01]  /*cf10*/  BPT.TRAP 0x1 ;  /* 0x000000040000795c */ /* 0x000fe20000300000 */
.L_x_280:
[C---:B------:R-:W-:Y:S01]  /*cf20*/  IMAD R3, R26.reuse, 0x8, R5 ;  /* 0x000000081a037824 */ /* 0x040fe200078e0205 */
[----:B------:R-:W-:Y:S02]  /*cf30*/  SHF.L.U32 R2, R29, 0x1f, RZ ;  /* 0x0000001f1d027819 */ /* 0x000fe400000006ff */
[----:B------:R-:W-:Y:S02]  /*cf40*/  IADD3 R26, R26, 0x1, RZ ;  /* 0x000000011a1a7810 */ /* 0x000fe40007ffe0ff */
[----:B------:R-:W0:Y:S02]  /*cf50*/  SYNCS.PHASECHK.TRANS64.TRYWAIT P1, [R3+URZ+0x2d840], R2 ;  /* 0x02d84002030075a7 */ /* 0x000e24000802017f */
[----:B------:R-:W-:-:S04]  /*cf60*/  ISETP.NE.AND P2, PT, R26, 0x2, PT ;  /* 0x000000021a00780c */ /* 0x000fc80003f45270 */
[----:B------:R-:W-:Y:S01]  /*cf70*/  SEL R0, RZ, 0x1, P2 ;  /* 0x00000001ff007807 */ /* 0x000fe20001000000 */
[----:B0-----:R-:W-:Y:S08]  /*cf80*/  @!P1 BRA `(.L_x_281) ;  /* 0x0000002c00a09947 */ /* 0x001ff00003800000 */
.L_x_380:
[----:B------:R-:W-:Y:S02]  /*cf90*/  SEL R26, R26, RZ, P2 ;  /* 0x000000ff1a1a7207 */ /* 0x000fe40001000000 */
[----:B------:R-:W-:Y:S01]  /*cfa0*/  LOP3.LUT R0, R29, R0, RZ, 0x3c, !PT ;  /* 0x000000001d007212 */ /* 0x000fe200078e3cff */
[----:B------:R-:W-:Y:S06]  /*cfb0*/  @!P0 BRA `(.L_x_282) ;  /* 0x0000000000048947 */ /* 0x000fec0003800000 */
[----:B------:R-:W-:Y:S01]  /*cfc0*/  BPT.TRAP 0x1 ;  /* 0x000000040000795c */ /* 0x000fe20000300000 */
.L_x_282:
[----:B------:R-:W-:Y:S01]  /*cfd0*/  IMAD R5, R26, 0x8, R5 ;  /* 0x000000081a057824 */ /* 0x000fe200078e0205 */
[----:B------:R-:W-:-:S04]  /*cfe0*/  SHF.L.U32 R0, R0, 0x1f, RZ ;  /* 0x0000001f00007819 */ /* 0x000fc800000006ff */
[----:B------:R-:W2:Y:S02]  /*cff0*/  SYNCS.PHASECHK.TRANS64.TRYWAIT P1, [R5+URZ+0x2d840], R0 ;  /* 0x02d84000050075a7 */ /* 0x000ea4000802017f */
[----:B--2---:R-:W-:Y:S05]  /*d000*/  @!P1 BRA `(.L_x_283) ;  /* 0x0000002c00949947 */ /* 0x004fea0003800000 */
.L_x_381:
[----:B------:R-:W-:Y:S05]  /*d010*/  @!P0 BRA `(.L_x_284) ;  /* 0x0000000000048947 */ /* 0x000fea0003800000 */
[----:B------:R-:W-:Y:S01]  /*d020*/  BPT.TRAP 0x1 ;  /* 0x000000040000795c */ /* 0x000fe20000300000 */
.L_x_284:
[----:B------:R-:W3:Y:S02]  /*d030*/  SYNCS.PHASECHK.TRANS64.TRYWAIT P1, [R3+URZ+0x2d860], R2 ;  /* 0x02d86002030075a7 */ /* 0x000ee4000802017f */
[----:B---3--:R-:W-:Y:S05]  /*d040*/  @!P1 BRA `(.L_x_285) ;  /* 0x0000002c00989947 */ /* 0x008fea0003800000 */
.L_x_382:
[----:B------:R-:W-:Y:S05]  /*d050*/  @!P0 BRA `(.L_x_286) ;  /* 0x0000000000048947 */ /* 0x000fea0003800000 */
[----:B------:R-:W-:Y:S01]  /*d060*/  BPT.TRAP 0x1 ;  /* 0x000000040000795c */ /* 0x000fe20000300000 */
.L_x_286:
[----:B----4-:R4:W0:Y:S02]  /*d070*/  SYNCS.PHASECHK.TRANS64.TRYWAIT P0, [R5+URZ+0x2d860], R0 ;  /* 0x02d86000050075a7 */ /* 0x010824000800017f */
[----:B0-----:R-:W-:Y:S05]  /*d080*/  @!P0 NANOSLEEP.SYNCS 0x989680 ;  /* 0x009896800000895d */ /* 0x001fea0003900000 */
[----:B------:R-:W0:Y:S02]  /*d090*/  @!P0 SYNCS.PHASECHK.TRANS64 P0, [R5+URZ+0x2d860], R0 ;  /* 0x02d86000050085a7 */ /* 0x000e24000800007f */
[----:B0-----:R-:W-:Y:S05]  /*d0a0*/  @!P0 BRA `(.L_x_286) ;  /* 0xfffffffc00f08947 */ /* 0x001fea000383ffff */
.L_x_278:
[----:B------:R-:W-:Y:S05]  /*d0b0*/  BSYNC B0 ;  /* 0x0000000000007941 */ /* 0x000fea0003800000 */
.L_x_277:
[----:B------:R-:W-:Y:S05]  /*d0c0*/  EXIT ;  /* 0x000000000000794d */ /* 0x000fea0003800000 */
.L_x_168:
[----:B0-----:R-:W-:-:S04]  /*d0d0*/  IMAD.U32 R3, RZ, RZ, UR40 ;  /* 0x00000028ff037e24 */ /* 0x001fc8000f8e00ff */
[----:B------:R0:W1:Y:S03]  /*d0e0*/  SYNCS.PHASECHK.TRANS64.TRYWAIT P1, [R3+URZ+0x2d800], R0 ;  /* 0x02d80000030075a7 */ /* 0x000066000802017f */
[----:B-1----:R-:W-:Y:S05]  /*d0f0*/  @!P1 NANOSLEEP.SYNCS 0x989680 ;  /* 0x009896800000995d */ /* 0x002fea0003900000 */
[----:B------:R-:W1:Y:S02]  /*d100*/  @!P1 SYNCS.PHASECHK.TRANS64 P1, [R3+URZ+0x2d800], R0 ;  /* 0x02d80000030095a7 */ /* 0x000e64000802007f */
[----:B-1----:R-:W-:Y:S05]  /*d110*/  @!P1 BRA `(.L_x_168) ;  /* 0xfffffffc00ec9947 */ /* 0x002fea000383ffff */
[----:B------:R-:W-:Y:S05]  /*d120*/  BRA `(.L_x_287) ;  /* 0xffffff4400087947 */ /* 0x000fea000383ffff */
.L_x_172:
[----:B-1----:R1:W2:Y:S02]  /*d130*/  SYNCS.PHASECHK.TRANS64.TRYWAIT P1, [R4+URZ+0x2d830], R3 ;  /* 0x02d83003040075a7 */ /* 0x0022a4000802017f */
[----:B--2---:R-:W-:Y:S05]  /*d140*/  @!P1 NANOSLEEP.SYNCS 0x989680 ;  /* 0x009896800000995d */ /* 0x004fea0003900000 */
[----:B------:R-:W2:Y:S02]  /*d150*/  @!P1 SYNCS.PHASECHK.TRANS64 P1, [R4+URZ+0x2d830], R3 ;  /* 0x02d83003040095a7 */ /* 0x000ea4000802007f */
[----:B--2---:R-:W-:Y:S05]  /*d160*/  @!P1 BRA `(.L_x_172) ;  /* 0xfffffffc00f09947 */ /* 0x004fea000383ffff */
[----:B------:R-:W-:Y:S05]  /*d170*/  BRA `(.L_x_171) ;  /* 0xffffff4400247947 */ /* 0x000fea000383ffff */
.L_x_178:
[----:B-1----:R-:W-:-:S04]  /*d180*/  IMAD.U32 R3, RZ, RZ, UR7 ;  /* 0x00000007ff037e24 */ /* 0x002fc8000f8e00ff */
[----:B------:R1:W2:Y:S03]  /*d190*/  SYNCS.PHASECHK.TRANS64.TRYWAIT P1, [R3+URZ+0x2d830], R0 ;  /* 0x02d83000030075a7 */ /* 0x0002a6000802017f */
[----:B--2---:R-:W-:Y:S05]  /*d1a0*/  @!P1 NANOSLEEP.SYNCS 0x989680 ;  /* 0x009896800000995d */ /* 0x004fea0003900000 */
[----:B------:R-:W2:Y:S02]  /*d1b0*/  @!P1 SYNCS.PHASECHK.TRANS64 P1, [R3+URZ+0x2d830], R0 ;  /* 0x02d83000030095a7 */ /* 0x000ea4000802007f */
[----:B--2---:R-:W-:Y:S05]  /*d1c0*/  @!P1 BRA `(.L_x_178) ;  /* 0xfffffffc00ec9947 */ /* 0x004fea000383ffff */
[----:B------:R-:W-:Y:S05]  /*d1d0*/  BRA `(.L_x_175) ;  /* 0xffffff6800087947 */ /* 0x000fea000383ffff */
.L_x_182:
[----:B-1----:R-:W-:-:S04]  /*d1e0*/  IMAD.U32 R3, RZ, RZ, UR7 ;  /* 0x00000007ff037e24 */ /* 0x002fc8000f8e00ff */
[----:B------:R1:W2:Y:S03]  /*d1f0*/  SYNCS.PHASECHK.TRANS64.TRYWAIT P1, [R3+URZ+0x2d850], R0 ;  /* 0x02d85000030075a7 */ /* 0x0002a6000802017f */
[----:B--2---:R-:W-:Y:S05]  /*d200*/  @!P1 NANOSLEEP.SYNCS 0x989680 ;  /* 0x009896800000995d */ /* 0x004fea0003900000 */
[----:B------:R-:W2:Y:S02]  /*d210*/  @!P1 SYNCS.PHASECHK.TRANS64 P1, [R3+URZ+0x2d850], R0 ;  /* 0x02d85000030095a7 */ /* 0x000ea4000802007f */
[----:B--2---:R-:W-:Y:S05]  /*d220*/  @!P1 BRA `(.L_x_182) ;  /* 0xfffffffc00ec9947 */ /* 0x004fea000383ffff */
[----:B------:R-:W-:Y:S05]  /*d230*/  BRA `(.L_x_179) ;  /* 0xffffff6800b87947 */ /* 0x000fea000383ffff */
.L_x_189:
[----:B-1----:R-:W-:-:S04]  /*d240*/  IMAD.U32 R9, RZ, RZ, UR4 ;  /* 0x00000004ff097e24 */ /* 0x002fc8000f8e00ff */
[----:B------:R1:W2:Y:S03]  /*d250*/  SYNCS.PHASECHK.TRANS64.TRYWAIT P1, [R9+URZ+0x2d850], R4 ;  /* 0x02d85004090075a7 */ /* 0x0002a6000802017f */
[----:B--2---:R-:W-:Y:S05]  /*d260*/  @!P1 NANOSLEEP.SYNCS 0x989680 ;  /* 0x009896800000995d */ /* 0x004fea0003900000 */
[----:B------:R-:W2:Y:S02]  /*d270*/  @!P1 SYNCS.PHASECHK.TRANS64 P1, [R9+URZ+0x2d850], R4 ;  /* 0x02d85004090095a7 */ /* 0x000ea4000802007f */
[----:B--2---:R-:W-:Y:S05]  /*d280*/  @!P1 BRA `(.L_x_189) ;  /* 0xfffffffc00ec9947 */ /* 0x004fea000383ffff */
[----:B------:R-:W-:Y:S05]  /*d290*/  BRA `(.L_x_188) ;  /* 0xffffff8400e87947 */ /* 0x000fea000383ffff */
.L_x_224:
[----:B------:R-:W0:Y:S01]  /*d2a0*/  S2R R20, SR_TID.X ;  /* 0x0000000000147919 */ /* 0x000e220000002100 */
[----:B------:R-:W-:Y:S01]  /*d2b0*/  BSSY B0, `(.L_x_288) ;  /* 0x000000a000007945 */ /* 0x000fe20003800000 */
[----:B------:R-:W-:Y:S01]  /*d2c0*/  IMAD.MOV.U32 R12, RZ, RZ, RZ ;  /* 0x000000ffff0c7224 */ /* 0x000fe200078e00ff */
[----:B------:R-:W-:Y:S01]  /*d2d0*/  MOV R15, 0xffffffff ;  /* 0xffffffff000f7802 */ /* 0x000fe20000000f00 */
[----:B------:R-:W-:Y:S01]  /*d2e0*/  IMAD.MOV.U32 R11, RZ, RZ, 0x1f ;  /* 0x0000001fff0b7424 */ /* 0x000fe200078e00ff */
[----:B0-----:R-:W-:-:S04]  /*d2f0*/  SHF.R.U32.HI R9, RZ, 0x5, R20 ;  /* 0x00000005ff097819 */ /* 0x001fc80000011614 */
[----:B------:R-:W-:-:S05]  /*d300*/  LOP3.LUT R9, R9, 0x3, RZ, 0xc0, !PT ;  /* 0x0000000309097812 */ /* 0x000fca00078ec0ff */
[----:B------:R-:W-:-:S07]  /*d310*/  IMAD.MOV.U32 R13, RZ, RZ, R9 ;  /* 0x000000ffff0d7224 */ /* 0x000fce00078e0009 */
[----:B-----5:R-:W-:Y:S05]  /*d320*/  WARPSYNC.COLLECTIVE R15, `(.L_x_289) ;  /* 0x000000000f087348 */ /* 0x020fea0003c00000 */
[----:B------:R0:W1:Y:S02]  /*d330*/  SHFL.IDX P6, R14, R13, R12, R11 ;  /* 0x0000000c0d0e7389 */ /* 0x00006400000c000b */
[----:B01---5:R-:W-:Y:S01]  /*d340*/  ENDCOLLECTIVE ;  /* 0x000000000000791b */ /* 0x023fe20003800000 */
.L_x_289:
[----:B------:R-:W-:Y:S05]  /*d350*/  BSYNC B0 ;  /* 0x0000000000007941 */ /* 0x000fea0003800000 */
.L_x_288:
[----:B------:R-:W-:Y:S05]  /*d360*/  BRA `(.L_x_290) ;  /* 0xffffffc000cc7947 */ /* 0x000fea000383ffff */
.L_x_227:
[----:B-1----:R1:W2:Y:S02]  /*d370*/  SYNCS.PHASECHK.TRANS64.TRYWAIT P0, [R2+URZ+0x2d840], R3 ;  /* 0x02d84003020075a7 */ /* 0x0022a4000800017f */
[----:B--2---:R-:W-:Y:S05]  /*d380*/  @!P0 NANOSLEEP.SYNCS 0x989680 ;  /* 0x009896800000895d */ /* 0x004fea0003900000 */
[----:B------:R-:W2:Y:S02]  /*d390*/  @!P0 SYNCS.PHASECHK.TRANS64 P0, [R2+URZ+0x2d840], R3 ;  /* 0x02d84003020085a7 */ /* 0x000ea4000800007f */
[----:B--2---:R-:W-:Y:S05]  /*d3a0*/  @!P0 BRA `(.L_x_227) ;  /* 0xfffffffc00f08947 */ /* 0x004fea000383ffff */
[----:B------:R-:W-:Y:S05]  /*d3b0*/  BRA `(.L_x_291) ;  /* 0xffffffc4002c7947 */ /* 0x000fea000383ffff */
.L_x_228:
        /* <DEDUP_REMOVED lines=8> */
.L_x_293:
[----:B------:R-:W-:Y:S05]  /*d440*/  BSYNC B0 ;  /* 0x0000000000007941 */ /* 0x000fea0003800000 */
.L_x_292:
[----:B------:R-:W-:Y:S01]  /*d450*/  IMAD.MOV.U32 R13, RZ, RZ, R0 ;  /* 0x000000ffff0d7224 */ /* 0x000fe200078e0000 */
[----:B------:R-:W-:Y:S01]  /*d460*/  MOV R15, 0xffffffff ;  /* 0xffffffff000f7802 */ /* 0x000fe20000000f00 */
[----:B------:R-:W-:Y:S02]  /*d470*/  IMAD.MOV.U32 R12, RZ, RZ, RZ ;  /* 0x000000ffff0c7224 */ /* 0x000fe400078e00ff */
[----:B------:R-:W-:Y:S02]  /*d480*/  IMAD.MOV.U32 R11, RZ, RZ, 0x1c1f ;  /* 0x00001c1fff0b7424 */ /* 0x000fe400078e00ff */
[----:B------:R-:W-:Y:S02]  /*d490*/  IMAD.MOV.U32 R4, RZ, RZ, R14 ;  /* 0x000000ffff047224 */ /* 0x000fe400078e000e */
[----:B------:R-:W-:-:S07]  /*d4a0*/  @P0 IMAD R8, R7, 0x2, R23 ;  /* 0x0000000207080824 */ /* 0x000fce00078e0217 */
[----:B------:R-:W-:Y:S05]  /*d4b0*/  WARPSYNC.COLLECTIVE R15, `(.L_x_294) ;  /* 0x000000000f087348 */ /* 0x000fea0003c00000 */
[----:B------:R0:W1:Y:S02]  /*d4c0*/  SHFL.IDX P6, R14, R13, R12, R11 ;  /* 0x0000000c0d0e7389 */ /* 0x00006400000c000b */
[----:B01----:R-:W-:Y:S01]  /*d4d0*/  ENDCOLLECTIVE ;  /* 0x000000000000791b */ /* 0x003fe20003800000 */
.L_x_294:
[----:B------:R-:W-:Y:S02]  /*d4e0*/  IMAD.MOV.U32 R13, RZ, RZ, R6 ;  /* 0x000000ffff0d7224 */ /* 0x000fe400078e0006 */
[----:B------:R-:W-:Y:S02]  /*d4f0*/  IMAD.MOV.U32 R12, RZ, RZ, 0x1 ;  /* 0x00000001ff0c7424 */ /* 0x000fe400078e00ff */
[----:B------:R-:W-:-:S07]  /*d500*/  IMAD.MOV.U32 R5, RZ, RZ, R14 ;  /* 0x000000ffff057224 */ /* 0x000fce00078e000e */
[----:B------:R-:W-:Y:S05]  /*d510*/  WARPSYNC.COLLECTIVE R15, `(.L_x_295) ;  /* 0x000000000f087348 */ /* 0x000fea0003c00000 */
[----:B------:R0:W1:Y:S02]  /*d520*/  SHFL.IDX P6, R14, R13, R12, R11 ;  /* 0x0000000c0d0e7389 */ /* 0x00006400000c000b */
[----:B01----:R-:W-:Y:S01]  /*d530*/  ENDCOLLECTIVE ;  /* 0x000000000000791b */ /* 0x003fe20003800000 */
.L_x_295:
[----:B------:R-:W-:-:S05]  /*d540*/  @P0 LEA R5, P1, R9, R5, 0x1 ;  /* 0x0000000509050211 */ /* 0x000fca00078208ff */
[----:B------:R-:W-:Y:S01]  /*d550*/  @P0 IMAD.X R4, RZ, RZ, R4, P1 ;  /* 0x000000ffff040224 */ /* 0x000fe200008e0604 */
[----:B------:R-:W-:-:S04]  /*d560*/  ISETP.GE.AND P1, PT, R3, 0x21, PT ;  /* 0x000000210300780c */ /* 0x000fc80003f26270 */
        /* <DEDUP_REMOVED lines=9> */
[----:B------:R0:W-:Y:S02]  /*d600*/  @P0 LDGSTS.E.BYPASS.LTC128B.128 [R8+0x19400], desc[UR36][R4.64+0x80], !P2 ;  /* 0x1940008004080fae */ /* 0x0001e4000d101d64 */
[----:B0-----:R-:W-:-:S07]  /*d610*/  IMAD.MOV.U32 R4, RZ, RZ, R14 ;  /* 0x000000ffff047224 */ /* 0x001fce00078e000e */
[----:B------:R-:W-:Y:S05]  /*d620*/  WARPSYNC.COLLECTIVE R15, `(.L_x_296) ;  /* 0x000000000f087348 */ /* 0x000fea0003c00000 */
[----:B------:R0:W1:Y:S02]  /*d630*/  SHFL.IDX P6, R14, R13, R12, R11 ;  /* 0x0000000c0d0e7389 */ /* 0x00006400000c000b */
[----:B01----:R-:W-:Y:S01]  /*d640*/  ENDCOLLECTIVE ;  /* 0x000000000000791b */ /* 0x003fe20003800000 */
.L_x_296:
[----:B------:R-:W-:Y:S02]  /*d650*/  @P1 IMAD R8, R7, 0x2, R23 ;  /* 0x0000000207081824 */ /* 0x000fe400078e0217 */
[----:B------:R-:W-:Y:S02]  /*d660*/  IMAD.MOV.U32 R13, RZ, RZ, R6 ;  /* 0x000000ffff0d7224 */ /* 0x000fe400078e0006 */
[----:B------:R-:W-:Y:S02]  /*d670*/  IMAD.MOV.U32 R12, RZ, RZ, 0x2 ;  /* 0x00000002ff0c7424 */ /* 0x000fe400078e00ff */
[----:B------:R-:W-:-:S07]  /*d680*/  IMAD.MOV.U32 R5, RZ, RZ, R14 ;  /* 0x000000ffff057224 */ /* 0x000fce00078e000e */
[----:B------:R-:W-:Y:S05]  /*d690*/  WARPSYNC.COLLECTIVE R15, `(.L_x_297) ;  /* 0x000000000f087348 */ /* 0x000fea0003c00000 */
[----:B------:R0:W1:Y:S02]  /*d6a0*/  SHFL.IDX P6, R14, R13, R12, R11 ;  /* 0x0000000c0d0e7389 */ /* 0x00006400000c000b */
[----:B01----:R-:W-:Y:S01]  /*d6b0*/  ENDCOLLECTIVE ;  /* 0x000000000000791b */ /* 0x003fe20003800000 */
.L_x_297:
[----:B------:R-:W-:-:S04]  /*d6c0*/  @P1 LEA R5, P0, R9, R5, 0x1 ;  /* 0x0000000509051211 */ /* 0x000fc800078008ff */
[----:B------:R-:W-:-:S04]  /*d6d0*/  @P1 IADD3.X R4, RZ, R4, RZ, P0, !PT ;  /* 0x00000004ff041210 */ /* 0x000fc800007fe4ff */
        /* <DEDUP_REMOVED lines=15> */
.L_x_298:
[----:B------:R-:W-:Y:S01]  /*d7d0*/  @P1 IMAD R8, R7, 0x2, R23 ;  /* 0x0000000207081824 */ /* 0x000fe200078e0217 */
[----:B------:R-:W-:Y:S01]  /*d7e0*/  MOV R13, R6 ;  /* 0x00000006000d7202 */ /* 0x000fe20000000f00 */
[----:B------:R-:W-:Y:S02]  /*d7f0*/  IMAD.MOV.U32 R12, RZ, RZ, 0x3 ;  /* 0x00000003ff0c7424 */ /* 0x000fe400078e00ff */
[----:B------:R-:W-:-:S07]  /*d800*/  IMAD.MOV.U32 R5, RZ, RZ, R14 ;  /* 0x000000ffff057224 */ /* 0x000fce00078e000e */
[----:B------:R-:W-:Y:S05]  /*d810*/  WARPSYNC.COLLECTIVE R15, `(.L_x_299) ;  /* 0x000000000f087348 */ /* 0x000fea0003c00000 */
[----:B------:R0:W1:Y:S02]  /*d820*/  SHFL.IDX P6, R14, R13, R12, R11 ;  /* 0x0000000c0d0e7389 */ /* 0x00006400000c000b */
[----:B01----:R-:W-:Y:S01]  /*d830*/  ENDCOLLECTIVE ;  /* 0x000000000000791b */ /* 0x003fe20003800000 */
.L_x_299:
[----:B------:R-:W-:-:S05]  /*d840*/  @P1 LEA R5, P0, R9, R5, 0x1 ;  /* 0x0000000509051211 */ /* 0x000fca00078008ff */
[----:B------:R-:W-:-:S05]  /*d850*/  @P1 IMAD.X R4, RZ, RZ, R4, P0 ;  /* 0x000000ffff041224 */ /* 0x000fca00000e0604 */
[----:B------:R-:W-:Y:S01]  /*d860*/  @P1 LOP3.LUT R5, R5, R4, RZ, 0x3c, !PT ;  /* 0x0000000405051212 */ /* 0x000fe200078e3cff */
[----:B------:R-:W-:-:S03]  /*d870*/  IMAD.MOV.U32 R13, RZ, RZ, R0 ;  /* 0x000000ffff0d7224 */ /* 0x000fc600078e0000 */
[----:B------:R-:W-:-:S04]  /*d880*/  @P1 LOP3.LUT R4, R5, R4, RZ, 0x3c, !PT ;  /* 0x0000000405041212 */ /* 0x000fc800078e3cff */
[----:B------:R-:W-:Y:S01]  /*d890*/  @P1 LOP3.LUT R5, R5, R4, RZ, 0x3c, !PT ;  /* 0x0000000405051212 */ /* 0x000fe200078e3cff */
[----:B------:R-:W-:-:S07]  /*d8a0*/  IMAD.MOV.U32 R6, RZ, RZ, R14 ;  /* 0x000000ffff067224 */ /* 0x000fce00078e000e */
[----:B------:R-:W-:Y:S05]  /*d8b0*/  WARPSYNC.COLLECTIVE R15, `(.L_x_300) ;  /* 0x000000000f087348 */ /* 0x000fea0003c00000 */
[----:B------:R0:W1:Y:S02]  /*d8c0*/  SHFL.IDX P6, R14, R13, R12, R11 ;  /* 0x0000000c0d0e7389 */ /* 0x00006400000c000b */
[----:B01----:R-:W-:Y:S01]  /*d8d0*/  ENDCOLLECTIVE ;  /* 0x000000000000791b */ /* 0x003fe20003800000 */
.L_x_300:
[----:B------:R-:W-:Y:S01]  /*d8e0*/  @!PT LDS RZ, [RZ] ;  /* 0x00000000fffff984 */ /* 0x000fe20000000800 */
[----:B------:R-:W-:Y:S01]  /*d8f0*/  @!PT LDS RZ, [RZ] ;  /* 0x00000000fffff984 */ /* 0x000fe20000000800 */
[----:B------:R-:W-:Y:S01]  /*d900*/  @!PT LDS RZ, [RZ] ;  /* 0x00000000fffff984 */ /* 0x000fe20000000800 */
[----:B------:R0:W-:Y:S04]  /*d910*/  @P1 LDGSTS.E.BYPASS.LTC128B.128 [R8+0x16400], desc[UR36][R4.64], !P4 ;  /* 0x1640000004081fae */ /* 0x0001e8000e101d64 */
[----:B------:R0:W-:Y:S04]  /*d920*/  @P1 LDGSTS.E.BYPASS.LTC128B.128 [R8+0x18400], desc[UR36][R4.64+0x40], !P3 ;  /* 0x1840004004081fae */ /* 0x0001e8000d901d64 */
[----:B------:R0:W-:Y:S01]  /*d930*/  @P1 LDGSTS.E.BYPASS.LTC128B.128 [R8+0x1a400], desc[UR36][R4.64+0x80], !P2 ;  /* 0x1a40008004081fae */ /* 0x0001e2000d101d64 */
[----:B------:R-:W-:Y:S01]  /*d940*/  IMAD.MOV.U32 R0, RZ, RZ, R14 ;  /* 0x000000ffff007224 */ /* 0x000fe200078e000e */
[----:B------:R-:W-:Y:S06]  /*d950*/  BRA `(.L_x_301) ;  /* 0xffffffc000fc7947 */ /* 0x000fec000383ffff */
.L_x_233:
[----:B------:R-:W2:Y:S04]  /*d960*/  LDL.LU R11, [R1+0x28] ;  /* 0x00002800010b7983 */ /* 0x000ea80000300800 */
[----:B------:R0:W5:Y:S01]  /*d970*/  LDL R9, [R1+0x18] ;  /* 0x0000180001097983 */ /* 0x0001620000100800 */
[----:B------:R-:W-:Y:S02]  /*d980*/  IMAD.MOV.U32 R13, RZ, RZ, R0 ;  /* 0x000000ffff0d7224 */ /* 0x000fe400078e0000 */
[----:B------:R-:W-:Y:S02]  /*d990*/  IMAD.MOV.U32 R12, RZ, RZ, RZ ;  /* 0x000000ffff0c7224 */ /* 0x000fe400078e00ff */
[----:B------:R-:W-:Y:S02]  /*d9a0*/  IMAD.MOV.U32 R15, RZ, RZ, -0x1 ;  /* 0xffffffffff0f7424 */ /* 0x000fe400078e00ff */
[----:B------:R-:W-:-:S02]  /*d9b0*/  IMAD R17, R17, 0xc0, R21 ;  /* 0x000000c011117824 */ /* 0x000fc400078e0215 */
[----:B--2---:R-:W-:Y:S02]  /*d9c0*/  IMAD R2, R11, R10, RZ ;  /* 0x0000000a0b027224 */ /* 0x004fe400078e02ff */
[----:B0-----:R-:W-:-:S07]  /*d9d0*/  IMAD.MOV.U32 R11, RZ, RZ, 0x1c1f ;  /* 0x00001c1fff0b7424 */ /* 0x001fce00078e00ff */
[----:B-----5:R-:W-:Y:S05]  /*d9e0*/  WARPSYNC.COLLECTIVE R15, `(.L_x_302) ;  /* 0x000000000f087348 */ /* 0x020fea0003c00000 */
[----:B------:R0:W1:Y:S02]  /*d9f0*/  SHFL.IDX P6, R14, R13, R12, R11 ;  /* 0x0000000c0d0e7389 */ /* 0x00006400000c000b */
[----:B01---5:R-:W-:Y:S01]  /*da00*/  ENDCOLLECTIVE ;  /* 0x000000000000791b */ /* 0x023fe20003800000 */
.L_x_302:
[----:B------:R-:W-:Y:S01]  /*da10*/  IMAD.MOV.U32 R13, RZ, RZ, R4 ;  /* 0x000000ffff0d7224 */ /* 0x000fe200078e0004 */
[----:B------:R-:W-:-:S07]  /*da20*/  MOV R6, R14 ;  /* 0x0000000e00067202 */ /* 0x000fce0000000f00 */
[----:B------:R-:W-:Y:S05]  /*da30*/  WARPSYNC.COLLECTIVE R15, `(.L_x_303) ;  /* 0x000000000f087348 */ /* 0x000fea0003c00000 */
[----:B------:R0:W1:Y:S02]  /*da40*/  SHFL.IDX P6, R14, R13, R12, R11 ;  /* 0x0000000c0d0e7389 */ /* 0x00006400000c000b */
[----:B01----:R-:W-:Y:S01]  /*da50*/  ENDCOLLECTIVE ;  /* 0x000000000000791b */ /* 0x003fe20003800000 */
.L_x_303:
[----:B------:R-:W-:Y:S01]  /*da60*/  ISETP.GE.AND P2, PT, R17, R2, PT ;  /* 0x000000021100720c */ /* 0x000fe20003f46270 */
[----:B------:R-:W-:Y:S02]  /*da70*/  IMAD.MOV.U32 R13, RZ, RZ, R0 ;  /* 0x000000ffff0d7224 */ /* 0x000fe400078e0000 */
[----:B------:R-:W-:Y:S02]  /*da80*/  IMAD.MOV.U32 R12, RZ, RZ, 0x1 ;  /* 0x00000001ff0c7424 */ /* 0x000fe400078e00ff */
[----:B------:R-:W-:-:S08]  /*da90*/  IMAD.MOV.U32 R5, RZ, RZ, R14 ;  /* 0x000000ffff057224 */ /* 0x000fd000078e000e */
[----:B------:R-:W-:Y:S05]  /*daa0*/  WARPSYNC.COLLECTIVE R15, `(.L_x_304) ;  /* 0x000000000f087348 */ /* 0x000fea0003c00000 */
[----:B------:R0:W1:Y:S02]  /*dab0*/  SHFL.IDX P6, R14, R13, R12, R11 ;  /* 0x0000000c0d0e7389 */ /* 0x00006400000c000b */
[----:B01----:R-:W-:Y:S01]  /*dac0*/  ENDCOLLECTIVE ;  /* 0x000000000000791b */ /* 0x003fe20003800000 */
.L_x_304:
[----:B------:R-:W-:-:S05]  /*dad0*/  @!P2 LEA R5, P4, R20, R5, 0x1 ;  /* 0x000000051405a211 */ /* 0x000fca00078808ff */
[----:B------:R-:W-:-:S04]  /*dae0*/  @!P2 IMAD.X R6, RZ, RZ, R6, P4 ;  /* 0x000000ffff06a224 */ /* 0x000fc800020e0606 */
[----:B------:R-:W-:Y:S02]  /*daf0*/  @!P2 IMAD.MOV.U32 R7, RZ, RZ, R6 ;  /* 0x000000ffff07a224 */ /* 0x000fe400078e0006 */
[----:B------:R-:W-:Y:S02]  /*db00*/  @!P2 IMAD.MOV.U32 R6, RZ, RZ, R5 ;  /* 0x000000ffff06a224 */ /* 0x000fe400078e0005 */
[----:B------:R-:W-:-:S03]  /*db10*/  IMAD.MOV.U32 R13, RZ, RZ, R4 ;  /* 0x000000ffff0d7224 */ /* 0x000fc600078e0004 */
[----:B------:R-:W-:Y:S01]  /*db20*/  @!PT LDS RZ, [RZ] ;  /* 0x00000000fffff984 */ /* 0x000fe20000000800 */
[----:B------:R-:W-:Y:S01]  /*db30*/  @!PT LDS RZ, [RZ] ;  /* 0x00000000fffff984 */ /* 0x000fe20000000800 */
[----:B------:R-:W-:Y:S01]  /*db40*/  @!PT LDS RZ, [RZ] ;  /* 0x00000000fffff984 */ /* 0x000fe20000000800 */
[----:B------:R-:W-:Y:S04]  /*db50*/  @!P2 LDGSTS.E.BYPASS.LTC128B.128 [R9+0xc400], desc[UR36][R6.64], !P3 ;  /* 0x0c4000000609afae */ /* 0x000fe8000d901d64 */
[----:B------:R-:W-:Y:S04]  /*db60*/  @!P2 LDGSTS.E.BYPASS.LTC128B.128 [R9+0xf400], desc[UR36][R6.64+0x40], !P0 ;  /* 0x0f4000400609afae */ /* 0x000fe8000c101d64 */
[----:B------:R0:W-:Y:S02]  /*db70*/  @!P2 LDGSTS.E.BYPASS.LTC128B.128 [R9+0x12400], desc[UR36][R6.64+0x80], !P1 ;  /* 0x124000800609afae */ /* 0x0001e4000c901d64 */
[----:B0-----:R-:W-:-:S07]  /*db80*/  MOV R7, R14 ;  /* 0x0000000e00077202 */ /* 0x001fce0000000f00 */
[----:B------:R-:W-:Y:S05]  /*db90*/  WARPSYNC.COLLECTIVE R15, `(.L_x_305) ;  /* 0x000000000f087348 */ /* 0x000fea0003c00000 */
[----:B------:R0:W1:Y:S02]  /*dba0*/  SHFL.IDX P6, R14, R13, R12, R11 ;  /* 0x0000000c0d0e7389 */ /* 0x00006400000c000b */
[----:B01----:R-:W-:Y:S01]  /*dbb0*/  ENDCOLLECTIVE ;  /* 0x000000000000791b */ /* 0x003fe20003800000 */
.L_x_305:
[----:B------:R-:W-:-:S05]  /*dbc0*/  VIADD R5, R17, 0x20 ;  /* 0x0000002011057836 */ /* 0x000fca0000000000 */
[----:B------:R-:W-:Y:S01]  /*dbd0*/  ISETP.GE.AND P2, PT, R5, R2, PT ;  /* 0x000000020500720c */ /* 0x000fe20003f46270 */
[----:B------:R-:W-:Y:S02]  /*dbe0*/  IMAD.MOV.U32 R13, RZ, RZ, R0 ;  /* 0x000000ffff0d7224 */ /* 0x000fe400078e0000 */
[----:B------:R-:W-:Y:S02]  /*dbf0*/  IMAD.MOV.U32 R12, RZ, RZ, 0x2 ;  /* 0x00000002ff0c7424 */ /* 0x000fe400078e00ff */
[----:B------:R-:W-:-:S08]  /*dc00*/  IMAD.MOV.U32 R5, RZ, RZ, R14 ;  /* 0x000000ffff057224 */ /* 0x000fd000078e000e */
[----:B------:R-:W-:Y:S05]  /*dc10*/  WARPSYNC.COLLECTIVE R15, `(.L_x_306) ;  /* 0x000000000f087348 */ /* 0x000fea0003c00000 */
[----:B------:R0:W1:Y:S02]  /*dc20*/  SHFL.IDX P6, R14, R13, R12, R11 ;  /* 0x0000000c0d0e7389 */ /* 0x00006400000c000b */
[----:B01----:R-:W-:Y:S01]  /*dc30*/  ENDCOLLECTIVE ;  /* 0x000000000000791b */ /* 0x003fe20003800000 */
.L_x_306:
[----:B------:R-:W-:-:S05]  /*dc40*/  @!P2 LEA R5, P4, R20, R5, 0x1 ;  /* 0x000000051405a211 */ /* 0x000fca00078808ff */
[----:B------:R-:W-:Y:S02]  /*dc50*/  @!P2 IMAD.X R7, RZ, RZ, R7, P4 ;  /* 0x000000ffff07a224 */ /* 0x000fe400020e0607 */
[----:B------:R-:W-:Y:S01]  /*dc60*/  @!P2 IMAD.MOV.U32 R6, RZ, RZ, R5 ;  /* 0x000000ffff06a224 */ /* 0x000fe200078e0005 */
[----:B------:R-:W-:-:S04]  /*dc70*/  MOV R13, R4 ;  /* 0x00000004000d7202 */ /* 0x000fc80000000f00 */
[----:B------:R-:W-:Y:S01]  /*dc80*/  @!PT LDS RZ, [RZ] ;  /* 0x00000000fffff984 */ /* 0x000fe20000000800 */
[----:B------:R-:W-:Y:S01]  /*dc90*/  @!PT LDS RZ, [RZ] ;  /* 0x00000000fffff984 */ /* 0x000fe20000000800 */
[----:B------:R-:W-:Y:S01]  /*dca0*/  @!PT LDS RZ, [RZ] ;  /* 0x00000000fffff984 */ /* 0x000fe20000000800 */
[----:B------:R-:W-:Y:S04]  /*dcb0*/  @!P2 LDGSTS.E.BYPASS.LTC128B.128 [R9+0xcc00], desc[UR36][R6.64], !P3 ;  /* 0x0cc000000609afae */ /* 0x000fe8000d901d64 */
[----:B------:R-:W-:Y:S04]  /*dcc0*/  @!P2 LDGSTS.E.BYPASS.LTC128B.128 [R9+0xfc00], desc[UR36][R6.64+0x40], !P0 ;  /* 0x0fc000400609afae */ /* 0x000fe8000c101d64 */
[----:B------:R0:W-:Y:S02]  /*dcd0*/  @!P2 LDGSTS.E.BYPASS.LTC128B.128 [R9+0x12c00], desc[UR36][R6.64+0x80], !P1 ;  /* 0x12c000800609afae */ /* 0x0001e4000c901d64 */
[----:B0-----:R-:W-:-:S07]  /*dce0*/  IMAD.MOV.U32 R7, RZ, RZ, R14 ;  /* 0x000000ffff077224 */ /* 0x001fce00078e000e */
[----:B------:R-:W-:Y:S05]  /*dcf0*/  WARPSYNC.COLLECTIVE R15, `(.L_x_307) ;  /* 0x000000000f087348 */ /* 0x000fea0003c00000 */
[----:B------:R0:W1:Y:S02]  /*dd00*/  SHFL.IDX P6, R14, R13, R12, R11 ;  /* 0x0000000c0d0e7389 */ /* 0x00006400000c000b */
[----:B01----:R-:W-:Y:S01]  /*dd10*/  ENDCOLLECTIVE ;  /* 0x000000000000791b */ /* 0x003fe20003800000 */
.L_x_307:
        /* <DEDUP_REMOVED lines=8> */
.L_x_308:
[----:B------:R-:W-:Y:S01]  /*dda0*/  @!P2 LEA R5, P4, R20, R5, 0x1 ;  /* 0x000000051405a211 */ /* 0x000fe200078808ff */
[----:B------:R-:W-:Y:S02]  /*ddb0*/  IMAD.MOV.U32 R13, RZ, RZ, R4 ;  /* 0x000000ffff0d7224 */ /* 0x000fe400078e0004 */
[----:B------:R-:W-:-:S10]  /*ddc0*/  IMAD.MOV.U32 R0, RZ, RZ, R14 ;  /* 0x000000ffff007224 */ /* 0x000fd400078e000e */
[----:B------:R-:W-:Y:S05]  /*ddd0*/  WARPSYNC.COLLECTIVE R15, `(.L_x_309) ;  /* 0x000000000f087348 */ /* 0x000fea0003c00000 */
[----:B------:R0:W1:Y:S02]  /*dde0*/  SHFL.IDX P6, R14, R13, R12, R11 ;  /* 0x0000000c0d0e7389 */ /* 0x00006400000c000b */
[----:B01----:R-:W-:Y:S01]  /*ddf0*/  ENDCOLLECTIVE ;  /* 0x000000000000791b */ /* 0x003fe20003800000 */
.L_x_309:
[----:B------:R-:W-:Y:S02]  /*de00*/  @!P2 IMAD.X R7, RZ, RZ, R7, P4 ;  /* 0x000000ffff07a224 */ /* 0x000fe400020e0607 */
[----:B------:R-:W-:Y:S01]  /*de10*/  @!P2 IMAD.MOV.U32 R6, RZ, RZ, R5 ;  /* 0x000000ffff06a224 */ /* 0x000fe200078e0005 */
[----:B------:R-:W-:-:S04]  /*de20*/  IADD3 R5, R17, 0x60, RZ ;  /* 0x0000006011057810 */ /* 0x000fc80007ffe0ff */
[----:B------:R-:W-:Y:S01]  /*de30*/  @!PT LDS RZ, [RZ] ;  /* 0x00000000fffff984 */ /* 0x000fe20000000800 */
[----:B------:R-:W-:Y:S01]  /*de40*/  @!PT LDS RZ, [RZ] ;  /* 0x00000000fffff984 */ /* 0x000fe20000000800 */
[----:B------:R-:W-:Y:S01]  /*de50*/  @!PT LDS RZ, [RZ] ;  /* 0x00000000fffff984 */ /* 0x000fe20000000800 */
[----:B------:R0:W-:Y:S04]  /*de60*/  @!P2 LDGSTS.E.BYPASS.LTC128B.128 [R9+0xd400], desc[UR36][R6.64], !P3 ;  /* 0x0d4000000609afae */ /* 0x0001e8000d901d64 */
[----:B------:R0:W-:Y:S04]  /*de70*/  @!P2 LDGSTS.E.BYPASS.LTC128B.128 [R9+0x10400], desc[UR36][R6.64+0x40], !P0 ;  /* 0x104000400609afae */ /* 0x0001e8000c101d64 */
[----:B------:R0:W-:Y:S01]  /*de80*/  @!P2 LDGSTS.E.BYPASS.LTC128B.128 [R9+0x13400], desc[UR36][R6.64+0x80], !P1 ;  /* 0x134000800609afae */ /* 0x0001e2000c901d64 */
[----:B------:R-:W-:Y:S01]  /*de90*/  ISETP.GE.AND P2, PT, R5, R2, PT ;  /* 0x000000020500720c */ /* 0x000fe20003f46270 */
[----:B------:R-:W-:-:S02]  /*dea0*/  IMAD.MOV.U32 R13, RZ, RZ, R3 ;  /* 0x000000ffff0d7224 */ /* 0x000fc400078e0003 */
[----:B------:R-:W-:Y:S02]  /*deb0*/  IMAD.MOV.U32 R12, RZ, RZ, RZ ;  /* 0x000000ffff0c7224 */ /* 0x000fe400078e00ff */
[----:B------:R-:W-:-:S08]  /*dec0*/  IMAD.MOV.U32 R4, RZ, RZ, R14 ;  /* 0x000000ffff047224 */ /* 0x000fd000078e000e */
[----:B0-----:R-:W-:Y:S05]  /*ded0*/  WARPSYNC.COLLECTIVE R15, `(.L_x_310) ;  /* 0x000000000f087348 */ /* 0x001fea0003c00000 */
[----:B------:R1:W2:Y:S02]  /*dee0*/  SHFL.IDX P6, R14, R13, R12, R11 ;  /* 0x0000000c0d0e7389 */ /* 0x0002a400000c000b */
[----:B012---:R-:W-:Y:S01]  /*def0*/  ENDCOLLECTIVE ;  /* 0x000000000000791b */ /* 0x007fe20003800000 */
.L_x_310:
[----:B------:R-:W-:-:S05]  /*df00*/  @!P2 LEA R4, P4, R20, R4, 0x1 ;  /* 0x000000041404a211 */ /* 0x000fca00078808ff */
[----:B------:R-:W-:-:S04]  /*df10*/  @!P2 IMAD.X R0, RZ, RZ, R0, P4 ;  /* 0x000000ffff00a224 */ /* 0x000fc800020e0600 */
[----:B------:R-:W-:Y:S02]  /*df20*/  @!P2 IMAD.MOV.U32 R5, RZ, RZ, R0 ;  /* 0x000000ffff05a224 */ /* 0x000fe400078e0000 */
[----:B------:R-:W-:Y:S02]  /*df30*/  VIADD R0, R17, 0x80 ;  /* 0x0000008011007836 */ /* 0x000fe40000000000 */
[----:B------:R-:W-:Y:S01]  /*df40*/  IMAD.MOV.U32 R13, RZ, RZ, R8 ;  /* 0x000000ffff0d7224 */ /* 0x000fe200078e0008 */
[----:B------:R-:W-:Y:S01]  /*df50*/  @!PT LDS RZ, [RZ] ;  /* 0x00000000fffff984 */ /* 0x000fe20000000800 */
[----:B------:R-:W-:Y:S01]  /*df60*/  @!PT LDS RZ, [RZ] ;  /* 0x00000000fffff984 */ /* 0x000fe20000000800 */
[----:B------:R-:W-:Y:S01]  /*df70*/  @!PT LDS RZ, [RZ] ;  /* 0x00000000fffff984 */ /* 0x000fe20000000800 */
[----:B------:R0:W-:Y:S04]  /*df80*/  @!P2 LDGSTS.E.BYPASS.LTC128B.128 [R9+0xdc00], desc[UR36][R4.64], !P3 ;  /* 0x0dc000000409afae */ /* 0x0001e8000d901d64 */
[----:B------:R0:W-:Y:S04]  /*df90*/  @!P2 LDGSTS.E.BYPASS.LTC128B.128 [R9+0x10c00], desc[UR36][R4.64+0x40], !P0 ;  /* 0x10c000400409afae */ /* 0x0001e8000c101d64 */
[----:B------:R0:W-:Y:S01]  /*dfa0*/  @!P2 LDGSTS.E.BYPASS.LTC128B.128 [R9+0x13c00], desc[UR36][R4.64+0x80], !P1 ;  /* 0x13c000800409afae */ /* 0x0001e2000c901d64 */
[----:B------:R-:W-:Y:S01]  /*dfb0*/  ISETP.GE.AND P2, PT, R0, R2, PT ;  /* 0x000000020000720c */ /* 0x000fe20003f46270 */
[----:B------:R-:W-:-:S12]  /*dfc0*/  IMAD.MOV.U32 R0, RZ, RZ, R14 ;  /* 0x000000ffff007224 */ /* 0x000fd800078e000e */
[----:B0-----:R-:W-:Y:S05]  /*dfd0*/  WARPSYNC.COLLECTIVE R15, `(.L_x_311) ;  /* 0x000000000f087348 */ /* 0x001fea0003c00000 */
[----:B------:R1:W2:Y:S02]  /*dfe0*/  SHFL.IDX P6, R14, R13, R12, R11 ;  /* 0x0000000c0d0e7389 */ /* 0x0002a400000c000b */
[----:B012---:R-:W-:Y:S01]  /*dff0*/  ENDCOLLECTIVE ;  /* 0x000000000000791b */ /* 0x007fe20003800000 */
.L_x_311:
[----:B------:R-:W-:Y:S02]  /*e000*/  IMAD.MOV.U32 R13, RZ, RZ, R3 ;  /* 0x000000ffff0d7224 */ /* 0x000fe400078e0003 */
[----:B------:R-:W-:Y:S02]  /*e010*/  IMAD.MOV.U32 R12, RZ, RZ, 0x1 ;  /* 0x00000001ff0c7424 */ /* 0x000fe400078e00ff */
[----:B------:R-:W-:-:S07]  /*e020*/  IMAD.MOV.U32 R4, RZ, RZ, R14 ;  /* 0x000000ffff047224 */ /* 0x000fce00078e000e */
[----:B------:R-:W-:Y:S05]  /*e030*/  WARPSYNC.COLLECTIVE R15, `(.L_x_312) ;  /* 0x000000000f087348 */ /* 0x000fea0003c00000 */
[----:B------:R0:W1:Y:S02]  /*e040*/  SHFL.IDX P6, R14, R13, R12, R11 ;  /* 0x0000000c0d0e7389 */ /* 0x00006400000c000b */
[----:B01----:R-:W-:Y:S01]  /*e050*/  ENDCOLLECTIVE ;  /* 0x000000000000791b */ /* 0x003fe20003800000 */
.L_x_312:
[----:B------:R-:W-:-:S04]  /*e060*/  @!P2 LEA R4, P4, R20, R4, 0x1 ;  /* 0x000000041404a211 */ /* 0x000fc800078808ff */
[----:B------:R-:W-:-:S05]  /*e070*/  @!P2 IADD3.X R0, RZ, R0, RZ, P4, !PT ;  /* 0x00000000ff00a210 */ /* 0x000fca00027fe4ff */
[----:B------:R-:W-:Y:S02]  /*e080*/  @!P2 IMAD.MOV.U32 R5, RZ, RZ, R0 ;  /* 0x000000ffff05a224 */ /* 0x000fe400078e0000 */
[----:B------:R-:W-:-:S03]  /*e090*/  IMAD.MOV.U32 R13, RZ, RZ, R8 ;  /* 0x000000ffff0d7224 */ /* 0x000fc600078e0008 */
[----:B------:R-:W-:Y:S01]  /*e0a0*/  @!PT LDS RZ, [RZ] ;  /* 0x00000000fffff984 */ /* 0x000fe20000000800 */
[----:B------:R-:W-:Y:S01]  /*e0b0*/  @!PT LDS RZ, [RZ] ;  /* 0x00000000fffff984 */ /* 0x000fe20000000800 */
[----:B------:R-:W-:Y:S01]  /*e0c0*/  @!PT LDS RZ, [RZ] ;  /* 0x00000000fffff984 */ /* 0x000fe20000000800 */
[----:B------:R0:W-:Y:S04]  /*e0d0*/  @!P2 LDGSTS.E.BYPASS.LTC128B.128 [R9+0xe400], desc[UR36][R4.64], !P3 ;  /* 0x0e4000000409afae */ /* 0x0001e8000d901d64 */
[----:B------:R0:W-:Y:S01]  /*e0e0*/  @!P2 LDGSTS.E.BYPASS.LTC128B.128 [R9+0x11400], desc[UR36][R4.64+0x40], !P0 ;  /* 0x114000400409afae */ /* 0x0001e2000c101d64 */
[----:B------:R-:W-:-:S03]  /*e0f0*/  IMAD.MOV.U32 R3, RZ, RZ, R14 ;  /* 0x000000ffff037224 */ /* 0x000fc600078e000e */
[----:B------:R0:W-:Y:S04]  /*e100*/  @!P2 LDGSTS.E.BYPASS.LTC128B.128 [R9+0x14400], desc[UR36][R4.64+0x80], !P1 ;  /* 0x144000800409afae */ /* 0x0001e8000c901d64 */
[----:B0-----:R-:W-:Y:S05]  /*e110*/  WARPSYNC.COLLECTIVE R15, `(.L_x_313) ;  /* 0x000000000f087348 */ /* 0x001fea0003c00000 */
[----:B------:R1:W2:Y:S02]  /*e120*/  SHFL.IDX P6, R14, R13, R12, R11 ;  /* 0x0000000c0d0e7389 */ /* 0x0002a400000c000b */
[----:B012---:R-:W-:Y:S01]  /*e130*/  ENDCOLLECTIVE ;  /* 0x000000000000791b */ /* 0x007fe20003800000 */
.L_x_313:
[----:B------:R-:W-:Y:S01]  /*e140*/  IMAD.MOV.U32 R8, RZ, RZ, R14 ;  /* 0x000000ffff087224 */ /* 0x000fe200078e000e */
[----:B------:R-:W-:Y:S06]  /*e150*/  BRA `(.L_x_314) ;  /* 0xffffffc8001c7947 */ /* 0x000fec000383ffff */
.L_x_236:
[----:B-1----:R1:W2:Y:S02]  /*e160*/  SYNCS.PHASECHK.TRANS64.TRYWAIT P0, [R23+URZ+0x2d820], R0 ;  /* 0x02d82000170075a7 */ /* 0x0022a4000800017f */
[----:B--2---:R-:W-:Y:S05]  /*e170*/  @!P0 NANOSLEEP.SYNCS 0x989680 ;  /* 0x009896800000895d */ /* 0x004fea0003900000 */
[----:B------:R-:W2:Y:S02]  /*e180*/  @!P0 SYNCS.PHASECHK.TRANS64 P0, [R23+URZ+0x2d820], R0 ;  /* 0x02d82000170085a7 */ /* 0x000ea4000800007f */
[----:B--2---:R-:W-:Y:S05]  /*e190*/  @!P0 BRA `(.L_x_236) ;  /* 0xfffffffc00f08947 */ /* 0x004fea000383ffff */
[----:B------:R-:W-:Y:S05]  /*e1a0*/  BRA `(.L_x_315) ;  /* 0xffffffc800847947 */ /* 0x000fea000383ffff */
.L_x_241:
[----:B0-----:R0:W1:Y:S02]  /*e1b0*/  SYNCS.PHASECHK.TRANS64.TRYWAIT P0, [R5+URZ+0x2d840], R0 ;  /* 0x02d84000050075a7 */ /* 0x001064000800017f */
[----:B-1----:R-:W-:Y:S05]  /*e1c0*/  @!P0 NANOSLEEP.SYNCS 0x989680 ;  /* 0x009896800000895d */ /* 0x002fea0003900000 */
[----:B------:R-:W1:Y:S02]  /*e1d0*/  @!P0 SYNCS.PHASECHK.TRANS64 P0, [R5+URZ+0x2d840], R0 ;  /* 0x02d84000050085a7 */ /* 0x000e64000800007f */
[----:B-1----:R-:W-:Y:S05]  /*e1e0*/  @!P0 BRA `(.L_x_241) ;  /* 0xfffffffc00f08947 */ /* 0x002fea000383ffff */
[----:B------:R-:W-:Y:S05]  /*e1f0*/  BRA `(.L_x_316) ;  /* 0xffffffcc00787947 */ /* 0x000fea000383ffff */
.L_x_242:
[----:B------:R-:W-:Y:S01]  /*e200*/  BSSY B1, `(.L_x_317) ;  /* 0x0000008000017945 */ /* 0x000fe20003800000 */
[----:B------:R-:W-:Y:S01]  /*e210*/  IMAD.MOV.U32 R13, RZ, RZ, R7 ;  /* 0x000000ffff0d7224 */ /* 0x000fe200078e0007 */
[----:B------:R-:W-:Y:S01]  /*e220*/  MOV R11, 0x1c1f ;  /* 0x00001c1f000b7802 */ /* 0x000fe20000000f00 */
[----:B------:R-:W-:Y:S02]  /*e230*/  IMAD.MOV.U32 R12, RZ, RZ, RZ ;  /* 0x000000ffff0c7224 */ /* 0x000fe400078e00ff */
[----:B------:R-:W-:-:S07]  /*e240*/  IMAD.MOV.U32 R15, RZ, RZ, -0x1 ;  /* 0xffffffffff0f7424 */ /* 0x000fce00078e00ff */
[----:B------:R-:W-:Y:S05]  /*e250*/  WARPSYNC.COLLECTIVE R15, `(.L_x_318) ;  /* 0x000000000f087348 */ /* 0x000fea0003c00000 */
[----:B------:R0:W1:Y:S02]  /*e260*/  SHFL.IDX P6, R14, R13, R12, R11 ;  /* 0x0000000c0d0e7389 */ /* 0x00006400000c000b */
[----:B01----:R-:W-:Y:S01]  /*e270*/  ENDCOLLECTIVE ;  /* 0x000000000000791b */ /* 0x003fe20003800000 */
.L_x_318:
[----:B------:R-:W-:Y:S05]  /*e280*/  BSYNC B1 ;  /* 0x0000000000017941 */ /* 0x000fea0003800000 */
.L_x_317:
[----:B------:R-:W0:Y:S01]  /*e290*/  S2R R21, SR_TID.X ;  /* 0x0000000000157919 */ /* 0x000e220000002100 */
[----:B------:R-:W-:Y:S01]  /*e2a0*/  IMAD.MOV.U32 R13, RZ, RZ, R6 ;  /* 0x000000ffff0d7224 */ /* 0x000fe200078e0006 */
[----:B------:R-:W-:Y:S01]  /*e2b0*/  LOP3.LUT R22, R22, 0xffffff7f, RZ, 0xc0, !PT ;  /* 0xffffff7f16167812 */ /* 0x000fe200078ec0ff */
[----:B------:R-:W-:Y:S02]  /*e2c0*/  IMAD.MOV.U32 R12, RZ, RZ, RZ ;  /* 0x000000ffff0c7224 */ /* 0x000fe400078e00ff */
[----:B------:R-:W-:Y:S01]  /*e2d0*/  IMAD.MOV.U32 R11, RZ, RZ, 0x1c1f ;  /* 0x00001c1fff0b7424 */ /* 0x000fe200078e00ff */
[----:B------:R-:W-:Y:S01]  /*e2e0*/  @P1 LOP3.LUT R22, R22, 0x80, RZ, 0xfc, !PT ;  /* 0x0000008016161812 */ /* 0x000fe200078efcff */
[----:B------:R-:W-:Y:S02]  /*e2f0*/  IMAD.MOV.U32 R15, RZ, RZ, -0x1 ;  /* 0xffffffffff0f7424 */ /* 0x000fe400078e00ff */
[----:B------:R-:W-:Y:S01]  /*e300*/  IMAD.MOV.U32 R3, RZ, RZ, R14 ;  /* 0x000000ffff037224 */ /* 0x000fe200078e000e */
[----:B------:R-:W-:Y:S01]  /*e310*/  LOP3.LUT P1, RZ, R22, 0x4, RZ, 0xc0, !PT ;  /* 0x0000000416ff7812 */ /* 0x000fe2000782c0ff */
[----:B------:R-:W-:-:S12]  /*e320*/  IMAD R4, R4, 0x2, R23 ;  /* 0x0000000204047824 */ /* 0x000fd800078e0217 */
[----:B0-----:R-:W-:Y:S05]  /*e330*/  WARPSYNC.COLLECTIVE R15, `(.L_x_319) ;  /* 0x000000000f087348 */ /* 0x001fea0003c00000 */
[----:B------:R1:W2:Y:S02]  /*e340*/  SHFL.IDX P6, R14, R13, R12, R11 ;  /* 0x0000000c0d0e7389 */ /* 0x0002a400000c000b */
[----:B012---:R-:W-:Y:S01]  /*e350*/  ENDCOLLECTIVE ;  /* 0x000000000000791b */ /* 0x007fe20003800000 */
.L_x_319:
        /* <DEDUP_REMOVED lines=8> */
.L_x_320:
[----:B------:R-:W-:-:S04]  /*e3e0*/  SHF.L.U32 R0, R21, 0x1, RZ ;  /* 0x0000000115007819 */ /* 0x000fc800000006ff */
[----:B------:R-:W-:-:S05]  /*e3f0*/  IADD3 R2, P0, R2, R0, RZ ;  /* 0x0000000002027210 */ /* 0x000fca0007f1e0ff */
[----:B------:R-:W-:Y:S02]  /*e400*/  IMAD.X R3, RZ, RZ, R3, P0 ;  /* 0x000000ffff037224 */ /* 0x000fe400000e0603 */
[----:B------:R-:W-:-:S03]  /*e410*/  IMAD.MOV.U32 R13, RZ, RZ, R6 ;  /* 0x000000ffff0d7224 */ /* 0x000fc600078e0006 */
        /* <DEDUP_REMOVED lines=10> */
.L_x_321:
[----:B------:R-:W-:Y:S01]  /*e4c0*/  MOV R13, R7 ;  /* 0x00000007000d7202 */ /* 0x000fe20000000f00 */
[----:B------:R-:W-:Y:S02]  /*e4d0*/  IMAD.MOV.U32 R12, RZ, RZ, 0x2 ;  /* 0x00000002ff0c7424 */ /* 0x000fe400078e00ff */
[----:B------:R-:W-:-:S07]  /*e4e0*/  IMAD.MOV.U32 R2, RZ, RZ, R14 ;  /* 0x000000ffff027224 */ /* 0x000fce00078e000e */
[----:B------:R-:W-:Y:S05]  /*e4f0*/  WARPSYNC.COLLECTIVE R15, `(.L_x_322) ;  /* 0x000000000f087348 */ /* 0x000fea0003c00000 */
[----:B------:R0:W1:Y:S02]  /*e500*/  SHFL.IDX P6, R14, R13, R12, R11 ;  /* 0x0000000c0d0e7389 */ /* 0x00006400000c000b */
[----:B01----:R-:W-:Y:S01]  /*e510*/  ENDCOLLECTIVE ;  /* 0x000000000000791b */ /* 0x003fe20003800000 */
.L_x_322:
        /* <DEDUP_REMOVED lines=13> */
.L_x_323:
[----:B------:R-:W-:Y:S02]  /*e5f0*/  IMAD.MOV.U32 R13, RZ, RZ, R7 ;  /* 0x000000ffff0d7224 */ /* 0x000fe400078e0007 */
[----:B------:R-:W-:Y:S02]  /*e600*/  IMAD.MOV.U32 R12, RZ, RZ, 0x3 ;  /* 0x00000003ff0c7424 */ /* 0x000fe400078e00ff */
[----:B------:R-:W-:-:S07]  /*e610*/  IMAD.MOV.U32 R2, RZ, RZ, R14 ;  /* 0x000000ffff027224 */ /* 0x000fce00078e000e */
[----:B------:R-:W-:Y:S05]  /*e620*/  WARPSYNC.COLLECTIVE R15, `(.L_x_324) ;  /* 0x000000000f087348 */ /* 0x000fea0003c00000 */
[----:B------:R0:W1:Y:S02]  /*e630*/  SHFL.IDX P6, R14, R13, R12, R11 ;  /* 0x0000000c0d0e7389 */ /* 0x00006400000c000b */
[----:B01----:R-:W-:Y:S01]  /*e640*/  ENDCOLLECTIVE ;  /* 0x000000000000791b */ /* 0x003fe20003800000 */
.L_x_324:
[----:B------:R-:W-:-:S05]  /*e650*/  IADD3 R2, P0, R2, R0, RZ ;  /* 0x0000000002027210 */ /* 0x000fca0007f1e0ff */
[----:B------:R-:W-:-:S05]  /*e660*/  IMAD.X R3, RZ, RZ, R21, P0 ;  /* 0x000000ffff037224 */ /* 0x000fca00000e0615 */
[----:B------:R-:W-:Y:S01]  /*e670*/  @!PT LDS RZ, [RZ] ;  /* 0x00000000fffff984 */ /* 0x000fe20000000800 */
[----:B------:R-:W-:Y:S01]  /*e680*/  @!PT LDS RZ, [RZ] ;  /* 0x00000000fffff984 */ /* 0x000fe20000000800 */
[----:B------:R-:W-:Y:S01]  /*e690*/  @!PT LDS RZ, [RZ] ;  /* 0x00000000fffff984 */ /* 0x000fe20000000800 */
[----:B------:R0:W-:Y:S01]  /*e6a0*/  LDGSTS.E.BYPASS.LTC128B.128 [R4+0x16400], desc[UR36][R2.64], !P1 ;  /* 0x1640000002047fae */ /* 0x0001e2000c901d64 */
[----:B------:R-:W-:Y:S02]  /*e6b0*/  MOV R13, R6 ;  /* 0x00000006000d7202 */ /* 0x000fe40000000f00 */
[----:B------:R-:W-:Y:S01]  /*e6c0*/  LOP3.LUT P1, RZ, R22, 0x80, RZ, 0xc0, !PT ;  /* 0x0000008016ff7812 */ /* 0x000fe2000782c0ff */
[----:B------:R0:W-:Y:S04]  /*e6d0*/  LDGSTS.E.BYPASS.LTC128B.128 [R4+0x18400], desc[UR36][R2.64+0x40], !P5 ;  /* 0x1840004002047fae */ /* 0x0001e8000e901d64 */
[----:B------:R0:W-:Y:S01]  /*e6e0*/  LDGSTS.E.BYPASS.LTC128B.128 [R4+0x1a400], desc[UR36][R2.64+0x80], !P4 ;  /* 0x1a40008002047fae */ /* 0x0001e2000e101d64 */
[----:B------:R-:W-:-:S07]  /*e6f0*/  IMAD.MOV.U32 R21, RZ, RZ, R14 ;  /* 0x000000ffff157224 */ /* 0x000fce00078e000e */
[----:B0-----:R-:W-:Y:S05]  /*e700*/  WARPSYNC.COLLECTIVE R15, `(.L_x_325) ;  /* 0x000000000f087348 */ /* 0x001fea0003c00000 */
[----:B------:R1:W2:Y:S02]  /*e710*/  SHFL.IDX P6, R14, R13, R12, R11 ;  /* 0x0000000c0d0e7389 */ /* 0x0002a400000c000b */
[----:B012---:R-:W-:Y:S01]  /*e720*/  ENDCOLLECTIVE ;  /* 0x000000000000791b */ /* 0x007fe20003800000 */
.L_x_325:
[----:B------:R-:W-:Y:S01]  /*e730*/  IMAD.MOV.U32 R2, RZ, RZ, R14 ;  /* 0x000000ffff027224 */ /* 0x000fe200078e000e */
[----:B------:R-:W-:Y:S06]  /*e740*/  BRA `(.L_x_326) ;  /* 0xffffffcc00187947 */ /* 0x000fec000383ffff */
.L_x_247:
[----:B-1----:R1:W2:Y:S02]  /*e750*/  SYNCS.PHASECHK.TRANS64.TRYWAIT P0, [R5+URZ+0x2d860], R2 ;  /* 0x02d86002050075a7 */ /* 0x0022a4000800017f */
[----:B--2---:R-:W-:Y:S05]  /*e760*/  @!P0 NANOSLEEP.SYNCS 0x989680 ;  /* 0x009896800000895d */ /* 0x004fea0003900000 */
[----:B------:R-:W2:Y:S02]  /*e770*/  @!P0 SYNCS.PHASECHK.TRANS64 P0, [R5+URZ+0x2d860], R2 ;  /* 0x02d86002050085a7 */ /* 0x000ea4000800007f */
[----:B--2---:R-:W-:Y:S05]  /*e780*/  @!P0 BRA `(.L_x_247) ;  /* 0xfffffffc00f08947 */ /* 0x004fea000383ffff */
[----:B------:R-:W-:Y:S05]  /*e790*/  BRA `(.L_x_327) ;  /* 0xffffffcc007c7947 */ /* 0x000fea000383ffff */
.L_x_248:
[----:B------:R-:W-:Y:S01]  /*e7a0*/  BSSY B1, `(.L_x_328) ;  /* 0x0000008000017945 */ /* 0x000fe20003800000 */
[----:B------:R-:W-:Y:S02]  /*e7b0*/  IMAD.MOV.U32 R13, RZ, RZ, R25 ;  /* 0x000000ffff0d7224 */ /* 0x000fe400078e0019 */
[----:B------:R-:W-:Y:S02]  /*e7c0*/  IMAD.MOV.U32 R12, RZ, RZ, RZ ;  /* 0x000000ffff0c7224 */ /* 0x000fe400078e00ff */
[----:B------:R-:W-:Y:S02]  /*e7d0*/  IMAD.MOV.U32 R11, RZ, RZ, 0x1c1f ;  /* 0x00001c1fff0b7424 */ /* 0x000fe400078e00ff */
[----:B------:R-:W-:-:S07]  /*e7e0*/  IMAD.MOV.U32 R15, RZ, RZ, -0x1 ;  /* 0xffffffffff0f7424 */ /* 0x000fce00078e00ff */
[----:B-1----:R-:W-:Y:S05]  /*e7f0*/  WARPSYNC.COLLECTIVE R15, `(.L_x_329) ;  /* 0x000000000f087348 */ /* 0x002fea0003c00000 */
[----:B------:R0:W2:Y:S02]  /*e800*/  SHFL.IDX P6, R14, R13, R12, R11 ;  /* 0x0000000c0d0e7389 */ /* 0x0000a400000c000b */
[----:B012---:R-:W-:Y:S01]  /*e810*/  ENDCOLLECTIVE ;  /* 0x000000000000791b */ /* 0x007fe20003800000 */
.L_x_329:
[----:B------:R-:W-:Y:S05]  /*e820*/  BSYNC B1 ;  /* 0x0000000000017941 */ /* 0x000fea0003800000 */
.L_x_328:
[----:B------:R-:W-:Y:S01]  /*e830*/  IMAD.MOV.U32 R13, RZ, RZ, R24 ;  /* 0x000000ffff0d7224 */ /* 0x000fe200078e0018 */
[----:B------:R-:W-:Y:S01]  /*e840*/  MOV R11, 0x1c1f ;  /* 0x00001c1f000b7802 */ /* 0x000fe20000000f00 */
[----:B------:R-:W-:Y:S02]  /*e850*/  IMAD.MOV.U32 R12, RZ, RZ, RZ ;  /* 0x000000ffff0c7224 */ /* 0x000fe400078e00ff */
[----:B------:R-:W-:Y:S02]  /*e860*/  IMAD.MOV.U32 R15, RZ, RZ, -0x1 ;  /* 0xffffffffff0f7424 */ /* 0x000fe400078e00ff */
[----:B------:R-:W-:Y:S02]  /*e870*/  IMAD.MOV.U32 R3, RZ, RZ, R14 ;  /* 0x000000ffff037224 */ /* 0x000fe400078e000e */
[----:B------:R-:W-:-:S07]  /*e880*/  IMAD R4, R4, 0x2, R23 ;  /* 0x0000000204047824 */ /* 0x000fce00078e0217 */
[----:B------:R-:W-:Y:S05]  /*e890*/  WARPSYNC.COLLECTIVE R15, `(.L_x_330) ;  /* 0x000000000f087348 */ /* 0x000fea0003c00000 */
[----:B------:R0:W1:Y:S02]  /*e8a0*/  SHFL.IDX P6, R14, R13, R12, R11 ;  /* 0x0000000c0d0e7389 */ /* 0x00006400000c000b */
[----:B01----:R-:W-:Y:S01]  /*e8b0*/  ENDCOLLECTIVE ;  /* 0x000000000000791b */ /* 0x003fe20003800000 */
.L_x_330:
[----:B------:R-:W-:Y:S02]  /*e8c0*/  IMAD.MOV.U32 R13, RZ, RZ, R25 ;  /* 0x000000ffff0d7224 */ /* 0x000fe400078e0019 */
[----:B------:R-:W-:Y:S02]  /*e8d0*/  IMAD.MOV.U32 R12, RZ, RZ, 0x1 ;  /* 0x00000001ff0c7424 */ /* 0x000fe400078e00ff */
[----:B------:R-:W-:-:S07]  /*e8e0*/  IMAD.MOV.U32 R2, RZ, RZ, R14 ;  /* 0x000000ffff027224 */ /* 0x000fce00078e000e */
[----:B------:R-:W-:Y:S05]  /*e8f0*/  WARPSYNC.COLLECTIVE R15, `(.L_x_331) ;  /* 0x000000000f087348 */ /* 0x000fea0003c00000 */
[----:B------:R0:W1:Y:S02]  /*e900*/  SHFL.IDX P6, R14, R13, R12, R11 ;  /* 0x0000000c0d0e7389 */ /* 0x00006400000c000b */
[----:B01----:R-:W-:Y:S01]  /*e910*/  ENDCOLLECTIVE ;  /* 0x000000000000791b */ /* 0x003fe20003800000 */
.L_x_331:
        /* <DEDUP_REMOVED lines=16> */
.L_x_332:
[----:B------:R-:W-:Y:S02]  /*ea20*/  IMAD.MOV.U32 R13, RZ, RZ, R25 ;  /* 0x000000ffff0d7224 */ /* 0x000fe400078e0019 */
[----:B------:R-:W-:Y:S01]  /*ea30*/  IMAD.MOV.U32 R12, RZ, RZ, 0x2 ;  /* 0x00000002ff0c7424 */ /* 0x000fe200078e00ff */
[----:B------:R-:W-:-:S07]  /*ea40*/  MOV R2, R14 ;  /* 0x0000000e00027202 */ /* 0x000fce0000000f00 */
[----:B------:R-:W-:Y:S05]  /*ea50*/  WARPSYNC.COLLECTIVE R15, `(.L_x_333) ;  /* 0x000000000f087348 */ /* 0x000fea0003c00000 */
[----:B------:R0:W1:Y:S02]  /*ea60*/  SHFL.IDX P6, R14, R13, R12, R11 ;  /* 0x0000000c0d0e7389 */ /* 0x00006400000c000b */
[----:B01----:R-:W-:Y:S01]  /*ea70*/  ENDCOLLECTIVE ;  /* 0x000000000000791b */ /* 0x003fe20003800000 */
.L_x_333:
        /* <DEDUP_REMOVED lines=16> */
.L_x_334:
[----:B------:R-:W-:Y:S01]  /*eb80*/  IMAD.MOV.U32 R13, RZ, RZ, R25 ;  /* 0x000000ffff0d7224 */ /* 0x000fe200078e0019 */
[----:B------:R-:W-:Y:S01]  /*eb90*/  MOV R12, 0x3 ;  /* 0x00000003000c7802 */ /* 0x000fe20000000f00 */
[----:B------:R-:W-:-:S07]  /*eba0*/  IMAD.MOV.U32 R2, RZ, RZ, R14 ;  /* 0x000000ffff027224 */ /* 0x000fce00078e000e */
[----:B------:R-:W-:Y:S05]  /*ebb0*/  WARPSYNC.COLLECTIVE R15, `(.L_x_335) ;  /* 0x000000000f087348 */ /* 0x000fea0003c00000 */
[----:B------:R0:W1:Y:S02]  /*ebc0*/  SHFL.IDX P6, R14, R13, R12, R11 ;  /* 0x0000000c0d0e7389 */ /* 0x00006400000c000b */
[----:B01----:R-:W-:Y:S01]  /*ebd0*/  ENDCOLLECTIVE ;  /* 0x000000000000791b */ /* 0x003fe20003800000 */
.L_x_335:
        /* <DEDUP_REMOVED lines=13> */
.L_x_336:
        /* <DEDUP_REMOVED lines=8> */
.L_x_256:
[----:B-1----:R1:W2:Y:S02]  /*ed30*/  SYNCS.PHASECHK.TRANS64.TRYWAIT P0, [R0+URZ+0x2d860], R3 ;  /* 0x02d86003000075a7 */ /* 0x0022a4000800017f */
[----:B--2---:R-:W-:Y:S05]  /*ed40*/  @!P0 NANOSLEEP.SYNCS 0x989680 ;  /* 0x009896800000895d */ /* 0x004fea0003900000 */
[----:B------:R-:W2:Y:S02]  /*ed50*/  @!P0 SYNCS.PHASECHK.TRANS64 P0, [R0+URZ+0x2d860], R3 ;  /* 0x02d86003000085a7 */ /* 0x000ea4000800007f */
[----:B--2---:R-:W-:Y:S05]  /*ed60*/  @!P0 BRA `(.L_x_256) ;  /* 0xfffffffc00f08947 */ /* 0x004fea000383ffff */
[----:B------:R-:W-:Y:S05]  /*ed70*/  BRA `(.L_x_338) ;  /* 0xffffffd000107947 */ /* 0x000fea000383ffff */
.L_x_257:
        /* <DEDUP_REMOVED lines=8> */
.L_x_340:
[----:B------:R-:W-:Y:S05]  /*ee00*/  BSYNC B0 ;  /* 0x0000000000007941 */ /* 0x000fea0003800000 */
.L_x_339:
[----:B------:R-:W0:Y:S01]  /*ee10*/  S2R R2, SR_TID.X ;  /* 0x0000000000027919 */ /* 0x000e220000002100 */
[----:B------:R-:W-:Y:S01]  /*ee20*/  MOV R13, R24 ;  /* 0x00000018000d7202 */ /* 0x000fe20000000f00 */
[----:B------:R-:W-:Y:S02]  /*ee30*/  IMAD.MOV.U32 R12, RZ, RZ, RZ ;  /* 0x000000ffff0c7224 */ /* 0x000fe400078e00ff */
[----:B------:R-:W-:Y:S02]  /*ee40*/  IMAD.MOV.U32 R11, RZ, RZ, 0x1c1f ;  /* 0x00001c1fff0b7424 */ /* 0x000fe400078e00ff */
[----:B------:R-:W-:Y:S02]  /*ee50*/  IMAD.MOV.U32 R15, RZ, RZ, -0x1 ;  /* 0xffffffffff0f7424 */ /* 0x000fe400078e00ff */
[----:B------:R-:W-:Y:S02]  /*ee60*/  IMAD.MOV.U32 R3, RZ, RZ, R14 ;  /* 0x000000ffff037224 */ /* 0x000fe400078e000e */
[----:B------:R-:W-:-:S07]  /*ee70*/  IMAD R4, R4, 0x2, R23 ;  /* 0x0000000204047824 */ /* 0x000fce00078e0217 */
[----:B0-----:R-:W-:Y:S05]  /*ee80*/  WARPSYNC.COLLECTIVE R15, `(.L_x_341) ;  /* 0x000000000f087348 */ /* 0x001fea0003c00000 */
[----:B------:R1:W2:Y:S02]  /*ee90*/  SHFL.IDX P6, R14, R13, R12, R11 ;  /* 0x0000000c0d0e7389 */ /* 0x0002a400000c000b */
[----:B012---:R-:W-:Y:S01]  /*eea0*/  ENDCOLLECTIVE ;  /* 0x000000000000791b */ /* 0x007fe20003800000 */
.L_x_341:
[----:B------:R-:W-:Y:S01]  /*eeb0*/  ULDC UR4, c[0x0][0x2f4] ;  /* 0x0000bd0000047ab9 */ /* 0x000fe20000000800 */
[----:B------:R-:W-:Y:S01]  /*eec0*/  IMAD.MOV.U32 R13, RZ, RZ, R25 ;  /* 0x000000ffff0d7224 */ /* 0x000fe200078e0019 */
[----:B------:R-:W-:Y:S01]  /*eed0*/  MOV R12, 0x1 ;  /* 0x00000001000c7802 */ /* 0x000fe20000000f00 */
[----:B------:R-:W-:-:S05]  /*eee0*/  IMAD.SHL.U32 R7, R2, 0x8, RZ ;  /* 0x0000000802077824 */ /* 0x000fca00078e00ff */
[----:B------:R-:W-:-:S04]  /*eef0*/  LOP3.LUT R7, R7, 0x18, RZ, 0xc0, !PT ;  /* 0x0000001807077812 */ /* 0x000fc800078ec0ff */
[C---:B------:R-:W-:Y:S01]  /*ef00*/  ISETP.GE.AND P2, PT, R7.reuse, UR4, PT ;  /* 0x0000000407007c0c */ /* 0x040fe2000bf46270 */
[C---:B------:R-:W-:Y:S01]  /*ef10*/  IMAD.SHL.U32 R5, R7.reuse, 0x2, RZ ;  /* 0x0000000207057824 */ /* 0x040fe200078e00ff */
[C---:B------:R-:W-:Y:S02]  /*ef20*/  LOP3.LUT R8, R7.reuse, 0x20, RZ, 0xfc, !PT ;  /* 0x0000002007087812 */ /* 0x040fe400078efcff */
[----:B------:R-:W-:Y:S02]  /*ef30*/  LOP3.LUT R7, R7, 0x40, RZ, 0xfc, !PT ;  /* 0x0000004007077812 */ /* 0x000fe400078efcff */
[----:B------:R-:W-:Y:S02]  /*ef40*/  IADD3 R2, P0, R14, R5, RZ ;  /* 0x000000050e027210 */ /* 0x000fe40007f1e0ff */
[----:B------:R-:W-:Y:S02]  /*ef50*/  ISETP.LT.OR P3, PT, R6, 0x1, P2 ;  /* 0x000000010600780c */ /* 0x000fe40001761670 */
[----:B------:R-:W-:Y:S01]  /*ef60*/  ISETP.GE.AND P1, PT, R8, UR4, PT ;  /* 0x0000000408007c0c */ /* 0x000fe2000bf26270 */
[----:B------:R-:W-:Y:S01]  /*ef70*/  IMAD.X R3, RZ, RZ, R3, P0 ;  /* 0x000000ffff037224 */ /* 0x000fe200000e0603 */
[----:B------:R-:W-:-:S13]  /*ef80*/  ISETP.GE.AND P0, PT, R7, UR4, PT ;  /* 0x0000000407007c0c */ /* 0x000fda000bf06270 */
[----:B------:R-:W-:Y:S05]  /*ef90*/  WARPSYNC.COLLECTIVE R15, `(.L_x_342) ;  /* 0x000000000f087348 */ /* 0x000fea0003c00000 */
[----:B------:R0:W1:Y:S02]  /*efa0*/  SHFL.IDX P6, R14, R13, R12, R11 ;  /* 0x0000000c0d0e7389 */ /* 0x00006400000c000b */
[----:B01----:R-:W-:Y:S01]  /*efb0*/  ENDCOLLECTIVE ;  /* 0x000000000000791b */ /* 0x003fe20003800000 */
.L_x_342:
[C---:B------:R-:W-:Y:S01]  /*efc0*/  ISETP.LT.OR P4, PT, R6.reuse, 0x1, P1 ;  /* 0x000000010600780c */ /* 0x040fe20000f81670 */
[----:B------:R-:W-:Y:S01]  /*efd0*/  @!PT LDS RZ, [RZ] ;  /* 0x00000000fffff984 */ /* 0x000fe20000000800 */
[----:B------:R-:W-:Y:S01]  /*efe0*/  @!PT LDS RZ, [RZ] ;  /* 0x00000000fffff984 */ /* 0x000fe20000000800 */
[----:B------:R-:W-:Y:S01]  /*eff0*/  @!PT LDS RZ, [RZ] ;  /* 0x00000000fffff984 */ /* 0x000fe20000000800 */
[----:B------:R-:W-:Y:S01]  /*f000*/  LDGSTS.E.BYPASS.LTC128B.128 [R4+0x400], desc[UR36][R2.64], !P3 ;  /* 0x0040000002047fae */ /* 0x000fe2000d901d64 */
[----:B------:R-:W-:Y:S01]  /*f010*/  ISETP.LT.OR P3, PT, R6, 0x1, P0 ;  /* 0x000000010600780c */ /* 0x000fe20000761670 */
[----:B------:R-:W-:-:S10]  /*f020*/  IMAD.MOV.U32 R13, RZ, RZ, R24 ;  /* 0x000000ffff0d7224 */ /* 0x000fd400078e0018 */
[----:B------:R-:W-:Y:S04]  /*f030*/  LDGSTS.E.BYPASS.LTC128B.128 [R4+0x2400], desc[UR36][R2.64+0x40], !P4 ;  /* 0x0240004002047fae */ /* 0x000fe8000e101d64 */
[----:B------:R0:W-:Y:S01]  /*f040*/  LDGSTS.E.BYPASS.LTC128B.128 [R4+0x4400], desc[UR36][R2.64+0x80], !P3 ;  /* 0x0440008002047fae */ /* 0x0001e2000d901d64 */
[----:B------:R-:W-:Y:S01]  /*f050*/  ISETP.LT.OR P3, PT, R6, 0x21, P2 ;  /* 0x000000210600780c */ /* 0x000fe20001761670 */
[----:B0-----:R-:W-:-:S12]  /*f060*/  IMAD.MOV.U32 R3, RZ, RZ, R14 ;  /* 0x000000ffff037224 */ /* 0x001fd800078e000e */
[----:B------:R-:W-:Y:S05]  /*f070*/  WARPSYNC.COLLECTIVE R15, `(.L_x_343) ;  /* 0x000000000f087348 */ /* 0x000fea0003c00000 */
[----:B------:R0:W1:Y:S02]  /*f080*/  SHFL.IDX P6, R14, R13, R12, R11 ;  /* 0x0000000c0d0e7389 */ /* 0x00006400000c000b */
[----:B01----:R-:W-:Y:S01]  /*f090*/  ENDCOLLECTIVE ;  /* 0x000000000000791b */ /* 0x003fe20003800000 */
.L_x_343:
[----:B------:R-:W-:Y:S02]  /*f0a0*/  IMAD.MOV.U32 R13, RZ, RZ, R25 ;  /* 0x000000ffff0d7224 */ /* 0x000fe400078e0019 */
[----:B------:R-:W-:Y:S01]  /*f0b0*/  IMAD.MOV.U32 R12, RZ, RZ, 0x2 ;  /* 0x00000002ff0c7424 */ /* 0x000fe200078e00ff */
[----:B------:R-:W-:-:S13]  /*f0c0*/  IADD3 R2, P4, R14, R5, RZ ;  /* 0x000000050e027210 */ /* 0x000fda0007f9e0ff */
[----:B------:R-:W-:Y:S05]  /*f0d0*/  WARPSYNC.COLLECTIVE R15, `(.L_x_344) ;  /* 0x000000000f087348 */ /* 0x000fea0003c00000 */
[----:B------:R0:W1:Y:S02]  /*f0e0*/  SHFL.IDX P6, R14, R13, R12, R11 ;  /* 0x0000000c0d0e7389 */ /* 0x00006400000c000b */
[----:B01----:R-:W-:Y:S01]  /*f0f0*/  ENDCOLLECTIVE ;  /* 0x000000000000791b */ /* 0x003fe20003800000 */
.L_x_344:
[----:B------:R-:W-:Y:S01]  /*f100*/  IMAD.X R3, RZ, RZ, R3, P4 ;  /* 0x000000ffff037224 */ /* 0x000fe200020e0603 */
[----:B------:R-:W-:-:S04]  /*f110*/  ISETP.LT.OR P4, PT, R6, 0x21, P1 ;  /* 0x000000210600780c */ /* 0x000fc80000f81670 */
[----:B------:R-:W-:Y:S01]  /*f120*/  @!PT LDS RZ, [RZ] ;  /* 0x00000000fffff984 */ /* 0x000fe20000000800 */
[----:B------:R-:W-:Y:S01]  /*f130*/  @!PT LDS RZ, [RZ] ;  /* 0x00000000fffff984 */ /* 0x000fe20000000800 */
[----:B------:R-:W-:Y:S01]  /*f140*/  @!PT LDS RZ, [RZ] ;  /* 0x00000000fffff984 */ /* 0x000fe20000000800 */
[----:B------:R-:W-:Y:S01]  /*f150*/  LDGSTS.E.BYPASS.LTC128B.128 [R4+0xc00], desc[UR36][R2.64], !P3 ;  /* 0x00c0000002047fae */ /* 0x000fe2000d901d64 */
[----:B------:R-:W-:Y:S01]  /*f160*/  ISETP.LT.OR P3, PT, R6, 0x21, P0 ;  /* 0x000000210600780c */ /* 0x000fe20000761670 */
[----:B------:R-:W-:-:S07]  /*f170*/  IMAD.MOV.U32 R13, RZ, RZ, R24 ;  /* 0x000000ffff0d7224 */ /* 0x000fce00078e0018 */
[----:B------:R-:W-:Y:S05]  /*f180*/  LDGSTS.E.BYPASS.LTC128B.128 [R4+0x2c00], desc[UR36][R2.64+0x40], !P4 ;  /* 0x02c0004002047fae */ /* 0x000fea000e101d64 */
[----:B------:R0:W-:Y:S01]  /*f190*/  LDGSTS.E.BYPASS.LTC128B.128 [R4+0x4c00], desc[UR36][R2.64+0x80], !P3 ;  /* 0x04c0008002047fae */ /* 0x0001e2000d901d64 */
[----:B------:R-:W-:Y:S01]  /*f1a0*/  ISETP.LT.OR P3, PT, R6, 0x41, P2 ;  /* 0x000000410600780c */ /* 0x000fe20001761670 */
[----:B0-----:R-:W-:-:S12]  /*f1b0*/  IMAD.MOV.U32 R3, RZ, RZ, R14 ;  /* 0x000000ffff037224 */ /* 0x001fd800078e000e */
[----:B------:R-:W-:Y:S05]  /*f1c0*/  WARPSYNC.COLLECTIVE R15, `(.L_x_345) ;  /* 0x000000000f087348 */ /* 0x000fea0003c00000 */
[----:B------:R0:W1:Y:S02]  /*f1d0*/  SHFL.IDX P6, R14, R13, R12, R11 ;  /* 0x0000000c0d0e7389 */ /* 0x00006400000c000b */
[----:B01----:R-:W-:Y:S01]  /*f1e0*/  ENDCOLLECTIVE ;  /* 0x000000000000791b */ /* 0x003fe20003800000 */
.L_x_345:
[----:B------:R-:W-:Y:S01]  /*f1f0*/  MOV R13, R25 ;  /* 0x00000019000d7202 */ /* 0x000fe20000000f00 */
[----:B------:R-:W-:Y:S01]  /*f200*/  IMAD.MOV.U32 R12, RZ, RZ, 0x3 ;  /* 0x00000003ff0c7424 */ /* 0x000fe200078e00ff */
[----:B------:R-:W-:-:S13]  /*f210*/  IADD3 R2, P4, R14, R5, RZ ;  /* 0x000000050e027210 */ /* 0x000fda0007f9e0ff */
[----:B------:R-:W-:Y:S05]  /*f220*/  WARPSYNC.COLLECTIVE R15, `(.L_x_346) ;  /* 0x000000000f087348 */ /* 0x000fea0003c00000 */
[----:B------:R0:W1:Y:S02]  /*f230*/  SHFL.IDX P6, R14, R13, R12, R11 ;  /* 0x0000000c0d0e7389 */ /* 0x00006400000c000b */
[----:B01----:R-:W-:Y:S01]  /*f240*/  ENDCOLLECTIVE ;  /* 0x000000000000791b */ /* 0x003fe20003800000 */
.L_x_346:
[----:B------:R-:W-:Y:S01]  /*f250*/  IMAD.X R3, RZ, RZ, R3, P4 ;  /* 0x000000ffff037224 */ /* 0x000fe200020e0603 */
[----:B------:R-:W-:-:S04]  /*f260*/  ISETP.LT.OR P4, PT, R6, 0x41, P1 ;  /* 0x000000410600780c */ /* 0x000fc80000f81670 */
[----:B------:R-:W-:Y:S01]  /*f270*/  @!PT LDS RZ, [RZ] ;  /* 0x00000000fffff984 */ /* 0x000fe20000000800 */
[----:B------:R-:W-:Y:S01]  /*f280*/  @!PT LDS RZ, [RZ] ;  /* 0x00000000fffff984 */ /* 0x000fe20000000800 */
[----:B------:R-:W-:Y:S01]  /*f290*/  @!PT LDS RZ, [RZ] ;  /* 0x00000000fffff984 */ /* 0x000fe20000000800 */
[----:B------:R0:W-:Y:S01]  /*f2a0*/  LDGSTS.E.BYPASS.LTC128B.128 [R4+0x1400], desc[UR36][R2.64], !P3 ;  /* 0x0140000002047fae */ /* 0x0001e2000d901d64 */
[----:B------:R-:W-:Y:S01]  /*f2b0*/  ISETP.LT.OR P3, PT, R6, 0x41, P0 ;  /* 0x000000410600780c */ /* 0x000fe20000761670 */
[----:B------:R-:W-:-:S07]  /*f2c0*/  IMAD.MOV.U32 R13, RZ, RZ, R24 ;  /* 0x000000ffff0d7224 */ /* 0x000fce00078e0018 */
[----:B------:R0:W-:Y:S05]  /*f2d0*/  LDGSTS.E.BYPASS.LTC128B.128 [R4+0x3400], desc[UR36][R2.64+0x40], !P4 ;  /* 0x0340004002047fae */ /* 0x0001ea000e101d64 */
[----:B------:R0:W-:Y:S01]  /*f2e0*/  LDGSTS.E.BYPASS.LTC128B.128 [R4+0x5400], desc[UR36][R2.64+0x80], !P3 ;  /* 0x0540008002047fae */ /* 0x0001e2000d901d64 */
[----:B------:R-:W-:-:S07]  /*f2f0*/  IMAD.MOV.U32 R25, RZ, RZ, R14 ;  /* 0x000000ffff197224 */ /* 0x000fce00078e000e */
[----:B0-----:R-:W-:Y:S05]  /*f300*/  WARPSYNC.COLLECTIVE R15, `(.L_x_347) ;  /* 0x000000000f087348 */ /* 0x001fea0003c00000 */
[----:B------:R1:W2:Y:S02]  /*f310*/  SHFL.IDX P6, R14, R13, R12, R11 ;  /* 0x0000000c0d0e7389 */ /* 0x0002a400000c000b */
[----:B012---:R-:W-:Y:S01]  /*f320*/  ENDCOLLECTIVE ;  /* 0x000000000000791b */ /* 0x007fe20003800000 */
.L_x_347:
[----:B------:R-:W-:Y:S05]  /*f330*/  BRA `(.L_x_348) ;  /* 0xffffffcc00847947 */ /* 0x000fea000383ffff */
.L_x_262:
        /* <DEDUP_REMOVED lines=8> */
.L_x_350:
[----:B------:R-:W-:Y:S05]  /*f3c0*/  BSYNC B0 ;  /* 0x0000000000007941 */ /* 0x000fea0003800000 */
.L_x_349:
[----:B------:R-:W-:Y:S01]  /*f3d0*/  MOV R13, R16 ;  /* 0x00000010000d7202 */ /* 0x000fe20000000f00 */
[----:B------:R-:W-:Y:S02]  /*f3e0*/  IMAD.MOV.U32 R12, RZ, RZ, 0x1 ;  /* 0x00000001ff0c7424 */ /* 0x000fe400078e00ff */
[----:B------:R-:W-:Y:S02]  /*f3f0*/  IMAD.MOV.U32 R11, RZ, RZ, 0x1f ;  /* 0x0000001fff0b7424 */ /* 0x000fe400078e00ff */
[----:B------:R-:W-:Y:S02]  /*f400*/  IMAD.MOV.U32 R15, RZ, RZ, -0x1 ;  /* 0xffffffffff0f7424 */ /* 0x000fe400078e00ff */
[----:B------:R-:W-:Y:S02]  /*f410*/  IMAD.IADD R5, R19, 0x1, R8 ;  /* 0x0000000113057824 */ /* 0x000fe400078e0208 */
[----:B------:R-:W-:-:S07]  /*f420*/  IMAD.MOV.U32 R0, RZ, RZ, R14 ;  /* 0x000000ffff007224 */ /* 0x000fce00078e000e */
[----:B------:R-:W-:Y:S05]  /*f430*/  WARPSYNC.COLLECTIVE R15, `(.L_x_351) ;  /* 0x000000000f087348 */ /* 0x000fea0003c00000 */
[----:B------:R0:W1:Y:S02]  /*f440*/  SHFL.IDX P6, R14, R13, R12, R11 ;  /* 0x0000000c0d0e7389 */ /* 0x00006400000c000b */
[----:B01----:R-:W-:Y:S01]  /*f450*/  ENDCOLLECTIVE ;  /* 0x000000000000791b */ /* 0x003fe20003800000 */
.L_x_351:
[----:B------:R-:W-:Y:S02]  /*f460*/  ULDC UR4, c[0x0][0xc3c] ;  /* 0x00030f0000047ab9 */ /* 0x000fe40000000800 */
[----:B------:R-:W-:-:S13]  /*f470*/  ISETP.GE.OR P1, PT, R5, UR4, !P0 ;  /* 0x0000000405007c0c */ /* 0x000fda000c726670 */
[----:B------:R-:W0:Y:S01]  /*f480*/  @!P1 LDC.64 R2, c[0x0][0xc80] ;  /* 0x00032000ff029b82 */ /* 0x000e220000000a00 */
[----:B------:R-:W-:Y:S01]  /*f490*/  MOV R11, RZ ;  /* 0x000000ff000b7202 */ /* 0x000fe20000000f00 */
[----:B------:R-:W-:Y:S02]  /*f4a0*/  IMAD.MOV.U32 R4, RZ, RZ, R14 ;  /* 0x000000ffff047224 */ /* 0x000fe400078e000e */
[----:B0-----:R-:W-:-:S06]  /*f4b0*/  @!P1 IMAD.WIDE R2, R5, 0x4, R2 ;  /* 0x0000000405029825 */ /* 0x001fcc00078e0202 */
[----:B------:R0:W2:Y:S01]  /*f4c0*/  @!P1 LDG.E R3, desc[UR36][R2.64] ;  /* 0x0000002402039981 */ /* 0x0000a2000c1e1900 */
[C---:B------:R-:W-:Y:S02]  /*f4d0*/  ISETP.GE.U32.AND P2, PT, R8.reuse, 0x2, PT ;  /* 0x000000020800780c */ /* 0x040fe40003f46070 */
[C---:B------:R-:W-:Y:S02]  /*f4e0*/  ISETP.GE.U32.AND P3, PT, R8.reuse, 0x4, PT ;  /* 0x000000040800780c */ /* 0x040fe40003f66070 */
[C---:B------:R-:W-:Y:S02]  /*f4f0*/  ISETP.GE.U32.AND P4, PT, R8.reuse, 0x8, PT ;  /* 0x000000080800780c */ /* 0x040fe40003f86070 */
[C---:B------:R-:W-:Y:S01]  /*f500*/  ISETP.GE.U32.AND P5, PT, R8.reuse, 0x10, PT ;  /* 0x000000100800780c */ /* 0x040fe20003fa6070 */
[----:B0-----:R-:W-:Y:S02]  /*f510*/  IMAD.MOV.U32 R2, RZ, RZ, RZ ;  /* 0x000000ffff027224 */ /* 0x001fe400078e00ff */
[----:B--2---:R-:W-:Y:S01]  /*f520*/  @!P1 IMAD.MOV.U32 R2, RZ, RZ, R3 ;  /* 0x000000ffff029224 */ /* 0x004fe200078e0003 */
[----:B------:R-:W-:-:S03]  /*f530*/  ISETP.NE.AND P1, PT, R8, RZ, PT ;  /* 0x000000ff0800720c */ /* 0x000fc60003f25270 */
[----:B------:R-:W-:-:S10]  /*f540*/  IMAD.MOV.U32 R13, RZ, RZ, R2 ;  /* 0x000000ffff0d7224 */ /* 0x000fd400078e0002 */
[----:B------:R-:W-:Y:S05]  /*f550*/  WARPSYNC.COLLECTIVE R15, `(.L_x_352) ;  /* 0x000000000f087348 */ /* 0x000fea0003c00000 */
[----:B------:R0:W1:Y:S02]  /*f560*/  SHFL.UP P6, R14, R13, R12, R11 ;  /* 0x0400000c0d0e7389 */ /* 0x00006400000c000b */
[----:B01----:R-:W-:Y:S01]  /*f570*/  ENDCOLLECTIVE ;  /* 0x000000000000791b */ /* 0x003fe20003800000 */
.L_x_352:
[----:B------:R-:W-:Y:S01]  /*f580*/  IMAD.MOV.U32 R12, RZ, RZ, 0x2 ;  /* 0x00000002ff0c7424 */ /* 0x000fe200078e00ff */
[----:B------:R-:W-:-:S05]  /*f590*/  SEL R5, R14, RZ, P1 ;  /* 0x000000ff0e057207 */ /* 0x000fca0000800000 */
[----:B------:R-:W-:-:S04]  /*f5a0*/  IMAD.IADD R5, R2, 0x1, R5 ;  /* 0x0000000102057824 */ /* 0x000fc800078e0205 */
[----:B------:R-:W-:-:S07]  /*f5b0*/  IMAD.MOV.U32 R13, RZ, RZ, R5 ;  /* 0x000000ffff0d7224 */ /* 0x000fce00078e0005 */
[----:B------:R-:W-:Y:S05]  /*f5c0*/  WARPSYNC.COLLECTIVE R15, `(.L_x_353) ;  /* 0x000000000f087348 */ /* 0x000fea0003c00000 */
[----:B------:R0:W1:Y:S02]  /*f5d0*/  SHFL.UP P6, R14, R13, R12, R11 ;  /* 0x0400000c0d0e7389 */ /* 0x00006400000c000b */
[----:B01----:R-:W-:Y:S01]  /*f5e0*/  ENDCOLLECTIVE ;  /* 0x000000000000791b */ /* 0x003fe20003800000 */
.L_x_353:
[----:B------:R-:W-:Y:S01]  /*f5f0*/  IMAD.MOV.U32 R12, RZ, RZ, 0x4 ;  /* 0x00000004ff0c7424 */ /* 0x000fe200078e00ff */
[----:B------:R-:W-:-:S05]  /*f600*/  SEL R6, R14, RZ, P2 ;  /* 0x000000ff0e067207 */ /* 0x000fca0001000000 */
[----:B------:R-:W-:-:S04]  /*f610*/  IMAD.IADD R6, R5, 0x1, R6 ;  /* 0x0000000105067824 */ /* 0x000fc800078e0206 */
[----:B------:R-:W-:-:S07]  /*f620*/  IMAD.MOV.U32 R13, RZ, RZ, R6 ;  /* 0x000000ffff0d7224 */ /* 0x000fce00078e0006 */
[----:B------:R-:W-:Y:S05]  /*f630*/  WARPSYNC.COLLECTIVE R15, `(.L_x_354) ;  /* 0x000000000f087348 */ /* 0x000fea0003c00000 */
[----:B------:R0:W1:Y:S02]  /*f640*/  SHFL.UP P6, R14, R13, R12, R11 ;  /* 0x0400000c0d0e7389 */ /* 0x00006400000c000b */
[----:B01----:R-:W-:Y:S01]  /*f650*/  ENDCOLLECTIVE ;  /* 0x000000000000791b */ /* 0x003fe20003800000 */
.L_x_354:
[----:B------:R-:W-:Y:S02]  /*f660*/  MOV R12, 0x8 ;  /* 0x00000008000c7802 */ /* 0x000fe40000000f00 */
[----:B------:R-:W-:-:S05]  /*f670*/  SEL R7, R14, RZ, P3 ;  /* 0x000000ff0e077207 */ /* 0x000fca0001800000 */
[----:B------:R-:W-:-:S04]  /*f680*/  IMAD.IADD R7, R6, 0x1, R7 ;  /* 0x0000000106077824 */ /* 0x000fc800078e0207 */
[----:B------:R-:W-:-:S07]  /*f690*/  IMAD.MOV.U32 R13, RZ, RZ, R7 ;  /* 0x000000ffff0d7224 */ /* 0x000fce00078e0007 */
[----:B------:R-:W-:Y:S05]  /*f6a0*/  WARPSYNC.COLLECTIVE R15, `(.L_x_355) ;  /* 0x000000000f087348 */ /* 0x000fea0003c00000 */
[----:B------:R0:W1:Y:S02]  /*f6b0*/  SHFL.UP P6, R14, R13, R12, R11 ;  /* 0x0400000c0d0e7389 */ /* 0x00006400000c000b */
[----:B01----:R-:W-:Y:S01]  /*f6c0*/  ENDCOLLECTIVE ;  /* 0x000000000000791b */ /* 0x003fe20003800000 */
.L_x_355:
[----:B------:R-:W-:Y:S01]  /*f6d0*/  IMAD.MOV.U32 R12, RZ, RZ, 0x10 ;  /* 0x00000010ff0c7424 */ /* 0x000fe200078e00ff */
[----:B------:R-:W-:-:S05]  /*f6e0*/  SEL R14, R14, RZ, P4 ;  /* 0x000000ff0e0e7207 */ /* 0x000fca0002000000 */
[----:B------:R-:W-:-:S04]  /*f6f0*/  IMAD.IADD R5, R7, 0x1, R14 ;  /* 0x0000000107057824 */ /* 0x000fc800078e020e */
[----:B------:R-:W-:-:S07]  /*f700*/  IMAD.MOV.U32 R13, RZ, RZ, R5 ;  /* 0x000000ffff0d7224 */ /* 0x000fce00078e0005 */
[----:B------:R-:W-:Y:S05]  /*f710*/  WARPSYNC.COLLECTIVE R15, `(.L_x_356) ;  /* 0x000000000f087348 */ /* 0x000fea0003c00000 */
[----:B------:R0:W1:Y:S02]  /*f720*/  SHFL.UP P6, R14, R13, R12, R11 ;  /* 0x0400000c0d0e7389 */ /* 0x00006400000c000b */
[----:B01----:R-:W-:Y:S01]  /*f730*/  ENDCOLLECTIVE ;  /* 0x000000000000791b */ /* 0x003fe20003800000 */
.L_x_356:
[----:B------:R-:W-:Y:S02]  /*f740*/  IMAD.MOV.U32 R12, RZ, RZ, 0x1f ;  /* 0x0000001fff0c7424 */ /* 0x000fe400078e00ff */
[----:B------:R-:W-:Y:S01]  /*f750*/  IMAD.MOV.U32 R11, RZ, RZ, 0x1f ;  /* 0x0000001fff0b7424 */ /* 0x000fe200078e00ff */
[----:B------:R-:W-:-:S05]  /*f760*/  SEL R14, R14, RZ, P5 ;  /* 0x000000ff0e0e7207 */ /* 0x000fca0002800000 */
[----:B------:R-:W-:-:S04]  /*f770*/  IMAD.IADD R3, R5, 0x1, R14 ;  /* 0x0000000105037824 */ /* 0x000fc800078e020e */
[----:B------:R-:W-:-:S07]  /*f780*/  IMAD.MOV.U32 R13, RZ, RZ, R3 ;  /* 0x000000ffff0d7224 */ /* 0x000fce00078e0003 */
[----:B------:R-:W-:Y:S05]  /*f790*/  WARPSYNC.COLLECTIVE R15, `(.L_x_357) ;  /* 0x000000000f087348 */ /* 0x000fea0003c00000 */
[----:B------:R0:W1:Y:S02]  /*f7a0*/  SHFL.IDX P6, R14, R13, R12, R11 ;  /* 0x0000000c0d0e7389 */ /* 0x00006400000c000b */
[----:B01----:R-:W-:Y:S01]  /*f7b0*/  ENDCOLLECTIVE ;  /* 0x000000000000791b */ /* 0x003fe20003800000 */
.L_x_357:
[----:B------:R-:W-:Y:S05]  /*f7c0*/  BRA `(.L_x_358) ;  /* 0xffffffcc00987947 */ /* 0x000fea000383ffff */
.L_x_267:
[----:B------:R-:W-:Y:S01]  /*f7d0*/  BSSY B0, `(.L_x_359) ;  /* 0x0000008000007945 */ /* 0x000fe20003800000 */
[----:B-----5:R-:W-:Y:S01]  /*f7e0*/  IMAD.MOV.U32 R13, RZ, RZ, R2 ;  /* 0x000000ffff0d7224 */ /* 0x020fe200078e0002 */
[----:B------:R-:W-:Y:S01]  /*f7f0*/  MOV R12, 0x1 ;  /* 0x00000001000c7802 */ /* 0x000fe20000000f00 */
[----:B------:R-:W-:Y:S02]  /*f800*/  IMAD.MOV.U32 R11, RZ, RZ, RZ ;  /* 0x000000ffff0b7224 */ /* 0x000fe400078e00ff */
[----:B------:R-:W-:-:S07]  /*f810*/  IMAD.MOV.U32 R15, RZ, RZ, -0x1 ;  /* 0xffffffffff0f7424 */ /* 0x000fce00078e00ff */
[----:B01----:R-:W-:Y:S05]  /*f820*/  WARPSYNC.COLLECTIVE R15, `(.L_x_360) ;  /* 0x000000000f087348 */ /* 0x003fea0003c00000 */
[----:B------:R2:W3:Y:S02]  /*f830*/  SHFL.UP P6, R14, R13, R12, R11 ;  /* 0x0400000c0d0e7389 */ /* 0x0004e400000c000b */
[----:B0123--:R-:W-:Y:S01]  /*f840*/  ENDCOLLECTIVE ;  /* 0x000000000000791b */ /* 0x00ffe20003800000 */
.L_x_360:
[----:B------:R-:W-:Y:S05]  /*f850*/  BSYNC B0 ;  /* 0x0000000000007941 */ /* 0x000fea0003800000 */
.L_x_359:
[----:B------:R-:W-:Y:S01]  /*f860*/  SEL R13, R14, RZ, P1 ;  /* 0x000000ff0e0d7207 */ /* 0x000fe20000800000 */
[----:B------:R-:W-:Y:S02]  /*f870*/  IMAD.MOV.U32 R12, RZ, RZ, 0x2 ;  /* 0x00000002ff0c7424 */ /* 0x000fe400078e00ff */
[----:B------:R-:W-:Y:S02]  /*f880*/  IMAD.MOV.U32 R11, RZ, RZ, RZ ;  /* 0x000000ffff0b7224 */ /* 0x000fe400078e00ff */
[----:B------:R-:W-:Y:S02]  /*f890*/  IMAD.IADD R13, R2, 0x1, R13 ;  /* 0x00000001020d7824 */ /* 0x000fe400078e020d */
[----:B------:R-:W-:-:S07]  /*f8a0*/  IMAD.MOV.U32 R15, RZ, RZ, -0x1 ;  /* 0xffffffffff0f7424 */ /* 0x000fce00078e00ff */
[----:B------:R-:W-:Y:S05]  /*f8b0*/  WARPSYNC.COLLECTIVE R15, `(.L_x_361) ;  /* 0x000000000f087348 */ /* 0x000fea0003c00000 */
[----:B------:R0:W1:Y:S02]  /*f8c0*/  SHFL.UP P6, R14, R13, R12, R11 ;  /* 0x0400000c0d0e7389 */ /* 0x00006400000c000b */
[----:B01----:R-:W-:Y:S01]  /*f8d0*/  ENDCOLLECTIVE ;  /* 0x000000000000791b */ /* 0x003fe20003800000 */
.L_x_361:
[----:B------:R-:W-:Y:S02]  /*f8e0*/  MOV R12, 0x4 ;  /* 0x00000004000c7802 */ /* 0x000fe40000000f00 */
[----:B------:R-:W-:-:S05]  /*f8f0*/  SEL R14, R14, RZ, P2 ;  /* 0x000000ff0e0e7207 */ /* 0x000fca0001000000 */
[----:B------:R-:W-:-:S04]  /*f900*/  IMAD.IADD R3, R13, 0x1, R14 ;  /* 0x000000010d037824 */ /* 0x000fc800078e020e */
[----:B------:R-:W-:-:S07]  /*f910*/  IMAD.MOV.U32 R13, RZ, RZ, R3 ;  /* 0x000000ffff0d7224 */ /* 0x000fce00078e0003 */
[----:B------:R-:W-:Y:S05]  /*f920*/  WARPSYNC.COLLECTIVE R15, `(.L_x_362) ;  /* 0x000000000f087348 */ /* 0x000fea0003c00000 */
[----:B------:R0:W1:Y:S02]  /*f930*/  SHFL.UP P6, R14, R13, R12, R11 ;  /* 0x0400000c0d0e7389 */ /* 0x00006400000c000b */
[----:B01----:R-:W-:Y:S01]  /*f940*/  ENDCOLLECTIVE ;  /* 0x000000000000791b */ /* 0x003fe20003800000 */
.L_x_362:
[----:B------:R-:W-:Y:S01]  /*f950*/  IMAD.MOV.U32 R12, RZ, RZ, 0x8 ;  /* 0x00000008ff0c7424 */ /* 0x000fe200078e00ff */
[----:B------:R-:W-:-:S05]  /*f960*/  SEL R14, R14, RZ, P3 ;  /* 0x000000ff0e0e7207 */ /* 0x000fca0001800000 */
[----:B------:R-:W-:-:S04]  /*f970*/  IMAD.IADD R5, R3, 0x1, R14 ;  /* 0x0000000103057824 */ /* 0x000fc800078e020e */
[----:B------:R-:W-:-:S07]  /*f980*/  IMAD.MOV.U32 R13, RZ, RZ, R5 ;  /* 0x000000ffff0d7224 */ /* 0x000fce00078e0005 */
[----:B------:R-:W-:Y:S05]  /*f990*/  WARPSYNC.COLLECTIVE R15, `(.L_x_363) ;  /* 0x000000000f087348 */ /* 0x000fea0003c00000 */
[----:B------:R0:W1:Y:S02]  /*f9a0*/  SHFL.UP P6, R14, R13, R12, R11 ;  /* 0x0400000c0d0e7389 */ /* 0x00006400000c000b */
[----:B01----:R-:W-:Y:S01]  /*f9b0*/  ENDCOLLECTIVE ;  /* 0x000000000000791b */ /* 0x003fe20003800000 */
.L_x_363:
[----:B------:R-:W-:Y:S01]  /*f9c0*/  IMAD.MOV.U32 R12, RZ, RZ, 0x10 ;  /* 0x00000010ff0c7424 */ /* 0x000fe200078e00ff */
[----:B------:R-:W-:-:S05]  /*f9d0*/  SEL R6, R14, RZ, P4 ;  /* 0x000000ff0e067207 */ /* 0x000fca0002000000 */
[----:B------:R-:W-:-:S04]  /*f9e0*/  IMAD.IADD R6, R5, 0x1, R6 ;  /* 0x0000000105067824 */ /* 0x000fc800078e0206 */
[----:B------:R-:W-:-:S07]  /*f9f0*/  IMAD.MOV.U32 R13, RZ, RZ, R6 ;  /* 0x000000ffff0d7224 */ /* 0x000fce00078e0006 */
[----:B------:R-:W-:Y:S05]  /*fa00*/  WARPSYNC.COLLECTIVE R15, `(.L_x_364) ;  /* 0x000000000f087348 */ /* 0x000fea0003c00000 */
[----:B------:R0:W1:Y:S02]  /*fa10*/  SHFL.UP P6, R14, R13, R12, R11 ;  /* 0x0400000c0d0e7389 */ /* 0x00006400000c000b */
[----:B01----:R-:W-:Y:S01]  /*fa20*/  ENDCOLLECTIVE ;  /* 0x000000000000791b */ /* 0x003fe20003800000 */
.L_x_364:
[----:B------:R-:W-:Y:S01]  /*fa30*/  MOV R12, 0x1f ;  /* 0x0000001f000c7802 */ /* 0x000fe20000000f00 */
[----:B------:R-:W-:Y:S01]  /*fa40*/  IMAD.MOV.U32 R11, RZ, RZ, 0x1f ;  /* 0x0000001fff0b7424 */ /* 0x000fe200078e00ff */
[----:B------:R-:W-:-:S05]  /*fa50*/  SEL R3, R14, RZ, P5 ;  /* 0x000000ff0e037207 */ /* 0x000fca0002800000 */
[----:B------:R-:W-:-:S04]  /*fa60*/  IMAD.IADD R3, R6, 0x1, R3 ;  /* 0x0000000106037824 */ /* 0x000fc800078e0203 */
[----:B------:R-:W-:-:S07]  /*fa70*/  IMAD.MOV.U32 R13, RZ, RZ, R3 ;  /* 0x000000ffff0d7224 */ /* 0x000fce00078e0003 */
[----:B------:R-:W-:Y:S05]  /*fa80*/  WARPSYNC.COLLECTIVE R15, `(.L_x_365) ;  /* 0x000000000f087348 */ /* 0x000fea0003c00000 */
[----:B------:R0:W1:Y:S02]  /*fa90*/  SHFL.IDX P6, R14, R13, R12, R11 ;  /* 0x0000000c0d0e7389 */ /* 0x00006400000c000b */
[----:B01----:R-:W-:Y:S01]  /*faa0*/  ENDCOLLECTIVE ;  /* 0x000000000000791b */ /* 0x003fe20003800000 */
.L_x_365:
[----:B------:R-:W-:Y:S05]  /*fab0*/  BRA `(.L_x_366) ;  /* 0xffffffcc00787947 */ /* 0x000fea000383ffff */
.L_x_269:
[----:B------:R-:W-:Y:S01]  /*fac0*/  BSSY B0, `(.L_x_367) ;  /* 0x0000006000007945 */ /* 0x000fe20003800000 */
[----:B------:R-:W-:Y:S01]  /*fad0*/  PLOP3.LUT P6, PT, P6, PT, PT, 0x8, 0x0 ;  /* 0x000000000000781c */ /* 0x000fe200037ce170 */
[----:B------:R-:W-:-:S12]  /*fae0*/  IMAD.MOV.U32 R15, RZ, RZ, -0x1 ;  /* 0xffffffffff0f7424 */ /* 0x000fd800078e00ff */
[----:B0-----:R-:W-:Y:S05]  /*faf0*/  WARPSYNC.COLLECTIVE R15, `(.L_x_368) ;  /* 0x000000000f087348 */ /* 0x001fea0003c00000 */
[----:B------:R-:W-:Y:S01]  /*fb00*/  VOTE.ANY R14, PT, P6 ;  /* 0x00000000000e7806 */ /* 0x000fe200030e0100 */
[----:B0-----:R-:W-:Y:S06]  /*fb10*/  ENDCOLLECTIVE ;  /* 0x000000000000791b */ /* 0x001fec0003800000 */
.L_x_368:
[----:B------:R-:W-:Y:S05]  /*fb20*/  BSYNC B0 ;  /* 0x0000000000007941 */ /* 0x000fea0003800000 */
.L_x_367:
[----:B------:R-:W-:Y:S02]  /*fb30*/  IMAD.MOV.U32 R6, RZ, RZ, R14 ;  /* 0x000000ffff067224 */ /* 0x000fe400078e000e */
[----:B------:R-:W-:Y:S02]  /*fb40*/  IMAD.MOV.U32 R13, RZ, RZ, R2 ;  /* 0x000000ffff0d7224 */ /* 0x000fe400078e0002 */
[----:B------:R-:W0:Y:S01]  /*fb50*/  POPC R4, R6 ;  /* 0x0000000600047309 */ /* 0x000e220000000000 */
[----:B------:R-:W-:Y:S02]  /*fb60*/  IMAD.MOV.U32 R11, RZ, RZ, 0x1f ;  /* 0x0000001fff0b7424 */ /* 0x000fe400078e00ff */
[----:B------:R-:W-:Y:S02]  /*fb70*/  IMAD.MOV.U32 R15, RZ, RZ, -0x1 ;  /* 0xffffffffff0f7424 */ /* 0x000fe400078e00ff */
[----:B0-----:R-:W-:-:S07]  /*fb80*/  IMAD.MOV.U32 R12, RZ, RZ, R4 ;  /* 0x000000ffff0c7224 */ /* 0x001fce00078e0004 */
[----:B------:R-:W-:Y:S05]  /*fb90*/  WARPSYNC.COLLECTIVE R15, `(.L_x_369) ;  /* 0x000000000f087348 */ /* 0x000fea0003c00000 */
[----:B------:R0:W1:Y:S02]  /*fba0*/  SHFL.IDX P6, R14, R13, R12, R11 ;  /* 0x0000000c0d0e7389 */ /* 0x00006400000c000b */
[----:B01----:R-:W-:Y:S01]  /*fbb0*/  ENDCOLLECTIVE ;  /* 0x000000000000791b */ /* 0x003fe20003800000 */
.L_x_369:
[----:B------:R-:W-:Y:S01]  /*fbc0*/  IMAD.MOV.U32 R17, RZ, RZ, R14 ;  /* 0x000000ffff117224 */ /* 0x000fe200078e000e */
[----:B------:R-:W-:Y:S06]  /*fbd0*/  BRA `(.L_x_370) ;  /* 0xffffffcc00687947 */ /* 0x000fec000383ffff */
.L_x_271:
[----:B------:R-:W-:Y:S01]  /*fbe0*/  BSSY B0, `(.L_x_371) ;  /* 0x0000007000007945 */ /* 0x000fe20003800000 */
[----:B------:R-:W-:Y:S01]  /*fbf0*/  MOV R13, R3 ;  /* 0x00000003000d7202 */ /* 0x000fe20000000f00 */
[----:B------:R-:W-:Y:S02]  /*fc00*/  IMAD.MOV.U32 R11, RZ, RZ, 0x1f ;  /* 0x0000001fff0b7424 */ /* 0x000fe400078e00ff */
[----:B------:R-:W-:-:S07]  /*fc10*/  IMAD.MOV.U32 R15, RZ, RZ, -0x1 ;  /* 0xffffffffff0f7424 */ /* 0x000fce00078e00ff */
[----:B012---:R-:W-:Y:S05]  /*fc20*/  WARPSYNC.COLLECTIVE R15, `(.L_x_372) ;  /* 0x000000000f087348 */ /* 0x007fea0003c00000 */
[----:B------:R3:W4:Y:S02]  /*fc30*/  SHFL.IDX P6, R14, R13, R12, R11 ;  /* 0x0000000c0d0e7389 */ /* 0x00072400000c000b */
[----:B01234-:R-:W-:Y:S01]  /*fc40*/  ENDCOLLECTIVE ;  /* 0x000000000000791b */ /* 0x01ffe20003800000 */
.L_x_372:
[----:B------:R-:W-:Y:S05]  /*fc50*/  BSYNC B0 ;  /* 0x0000000000007941 */ /* 0x000fea0003800000 */
.L_x_371:
[----:B------:R-:W-:Y:S05]  /*fc60*/  BRA `(.L_x_270) ;  /* 0xffffffcc00607947 */ /* 0x000fea000383ffff */
.L_x_275:
[----:B0-----:R0:W2:Y:S02]  /*fc70*/  SYNCS.PHASECHK.TRANS64.TRYWAIT P0, [R5+URZ+0x2d820], R0 ;  /* 0x02d82000050075a7 */ /* 0x0010a4000800017f */
[----:B--2---:R-:W-:Y:S05]  /*fc80*/  @!P0 NANOSLEEP.SYNCS 0x989680 ;  /* 0x009896800000895d */ /* 0x004fea0003900000 */
[----:B------:R-:W2:Y:S02]  /*fc90*/  @!P0 SYNCS.PHASECHK.TRANS64 P0, [R5+URZ+0x2d820], R0 ;  /* 0x02d82000050085a7 */ /* 0x000ea4000800007f */
[----:B--2---:R-:W-:Y:S05]  /*fca0*/  @!P0 BRA `(.L_x_275) ;  /* 0xfffffffc00f08947 */ /* 0x004fea000383ffff */
[----:B------:R-:W-:Y:S05]  /*fcb0*/  BRA `(.L_x_373) ;  /* 0xffffffd0004c7947 */ /* 0x000fea000383ffff */
.L_x_276:
[----:B------:R-:W2:Y:S01]  /*fcc0*/  S2R R2, SR_TID.X ;  /* 0x0000000000027919 */ /* 0x000ea20000002100 */
[----:B------:R-:W-:Y:S01]  /*fcd0*/  BSSY B0, `(.L_x_374) ;  /* 0x000000a000007945 */ /* 0x000fe20003800000 */
[----:B------:R-:W-:Y:S02]  /*fce0*/  IMAD.MOV.U32 R12, RZ, RZ, RZ ;  /* 0x000000ffff0c7224 */ /* 0x000fe400078e00ff */
[----:B------:R-:W-:Y:S02]  /*fcf0*/  IMAD.MOV.U32 R11, RZ, RZ, 0x1f ;  /* 0x0000001fff0b7424 */ /* 0x000fe400078e00ff */
[----:B------:R-:W-:Y:S01]  /*fd00*/  IMAD.MOV.U32 R15, RZ, RZ, -0x1 ;  /* 0xffffffffff0f7424 */ /* 0x000fe200078e00ff */
[----:B--2---:R-:W-:-:S04]  /*fd10*/  SHF.R.U32.HI R2, RZ, 0x5, R2 ;  /* 0x00000005ff027819 */ /* 0x004fc80000011602 */
[----:B------:R-:W-:-:S05]  /*fd20*/  LOP3.LUT R2, R2, 0x3, RZ, 0xc0, !PT ;  /* 0x0000000302027812 */ /* 0x000fca00078ec0ff */
[----:B------:R-:W-:-:S07]  /*fd30*/  IMAD.MOV.U32 R13, RZ, RZ, R2 ;  /* 0x000000ffff0d7224 */ /* 0x000fce00078e0002 */
[----:B01----:R-:W-:Y:S05]  /*fd40*/  WARPSYNC.COLLECTIVE R15, `(.L_x_375) ;  /* 0x000000000f087348 */ /* 0x003fea0003c00000 */
[----:B------:R2:W3:Y:S02]  /*fd50*/  SHFL.IDX P6, R14, R13, R12, R11 ;  /* 0x0000000c0d0e7389 */ /* 0x0004e400000c000b */
[----:B0123--:R-:W-:Y:S01]  /*fd60*/  ENDCOLLECTIVE ;  /* 0x000000000000791b */ /* 0x00ffe20003800000 */
.L_x_375:
[----:B------:R-:W-:Y:S05]  /*fd70*/  BSYNC B0 ;  /* 0x0000000000007941 */ /* 0x000fea0003800000 */
.L_x_374:
[----:B------:R-:W-:Y:S05]  /*fd80*/  BRA `(.L_x_376) ;  /* 0xffffffd000347947 */ /* 0x000fea000383ffff */
.L_x_279:
[----:B------:R-:W-:Y:S01]  /*fd90*/  BSSY B1, `(.L_x_377) ;  /* 0x0000006000017945 */ /* 0x000fe20003800000 */
[----:B------:R-:W-:-:S07]  /*fda0*/  IMAD.MOV.U32 R15, RZ, RZ, -0x1 ;  /* 0xffffffffff0f7424 */ /* 0x000fce00078e00ff */
[----:B01----:R-:W-:Y:S05]  /*fdb0*/  WARPSYNC.COLLECTIVE R15, `(.L_x_378) ;  /* 0x000000000f0c7348 */ /* 0x003fea0003c00000 */
[----:B------:R-:W-:Y:S02]  /*fdc0*/  ELECT P6, UR62, PT ;  /* 0x00000000003e782f */ /* 0x000fe400038c0000 */
[----:B------:R-:W-:Y:S01]  /*fdd0*/  MOV R14, UR62 ;  /* 0x0000003e000e7c02 */ /* 0x000fe20008000f00 */
[----:B01----:R-:W-:Y:S10]  /*fde0*/  ENDCOLLECTIVE ;  /* 0x000000000000791b */ /* 0x003ff40003800000 */
.L_x_378:
[----:B------:R-:W-:Y:S05]  /*fdf0*/  BSYNC B1 ;  /* 0x0000000000017941 */ /* 0x000fea0003800000 */
.L_x_377:
[----:B------:R-:W-:Y:S05]  /*fe00*/  BRA `(.L_x_379) ;  /* 0xffffffd0002c7947 */ /* 0x000fea000383ffff */
.L_x_281:
[----:B0-----:R0:W2:Y:S02]  /*fe10*/  SYNCS.PHASECHK.TRANS64.TRYWAIT P1, [R3+URZ+0x2d840], R2 ;  /* 0x02d84002030075a7 */ /* 0x0010a4000802017f */
[----:B--2---:R-:W-:Y:S05]  /*fe20*/  @!P1 NANOSLEEP.SYNCS 0x989680 ;  /* 0x009896800000995d */ /* 0x004fea0003900000 */
[----:B------:R-:W2:Y:S02]  /*fe30*/  @!P1 SYNCS.PHASECHK.TRANS64 P1, [R3+URZ+0x2d840], R2 ;  /* 0x02d84002030095a7 */ /* 0x000ea4000802007f */
[----:B--2---:R-:W-:Y:S05]  /*fe40*/  @!P1 BRA `(.L_x_281) ;  /* 0xfffffffc00f09947 */ /* 0x004fea000383ffff */
[----:B------:R-:W-:Y:S05]  /*fe50*/  BRA `(.L_x_380) ;  /* 0xffffffd0004c7947 */ /* 0x000fea000383ffff */
.L_x_283:
[----:B--2---:R2:W3:Y:S02]  /*fe60*/  SYNCS.PHASECHK.TRANS64.TRYWAIT P1, [R5+URZ+0x2d840], R0 ;  /* 0x02d84000050075a7 */ /* 0x0044e4000802017f */
[----:B---3--:R-:W-:Y:S05]  /*fe70*/  @!P1 NANOSLEEP.SYNCS 0x989680 ;  /* 0x009896800000995d */ /* 0x008fea0003900000 */
[----:B------:R-:W3:Y:S02]  /*fe80*/  @!P1 SYNCS.PHASECHK.TRANS64 P1, [R5+URZ+0x2d840], R0 ;  /* 0x02d84000050095a7 */ /* 0x000ee4000802007f */
[----:B---3--:R-:W-:Y:S05]  /*fe90*/  @!P1 BRA `(.L_x_283) ;  /* 0xfffffffc00f09947 */ /* 0x008fea000383ffff */
[----:B------:R-:W-:Y:S05]  /*fea0*/  BRA `(.L_x_381) ;  /* 0xffffffd000587947 */ /* 0x000fea000383ffff */
.L_x_285:
[----:B---3--:R3:W4:Y:S02]  /*feb0*/  SYNCS.PHASECHK.TRANS64.TRYWAIT P1, [R3+URZ+0x2d860], R2 ;  /* 0x02d86002030075a7 */ /* 0x008724000802017f */
[----:B----4-:R-:W-:Y:S05]  /*fec0*/  @!P1 NANOSLEEP.SYNCS 0x989680 ;  /* 0x009896800000995d */ /* 0x010fea0003900000 */
[----:B------:R-:W4:Y:S02]  /*fed0*/  @!P1 SYNCS.PHASECHK.TRANS64 P1, [R3+URZ+0x2d860], R2 ;  /* 0x02d86002030095a7 */ /* 0x000f24000802007f */
[----:B----4-:R-:W-:Y:S05]  /*fee0*/  @!P1 BRA `(.L_x_285) ;  /* 0xfffffffc00f09947 */ /* 0x010fea000383ffff */
[----:B------:R-:W-:Y:S05]  /*fef0*/  BRA `(.L_x_382) ;  /* 0xffffffd000547947 */ /* 0x000fea000383ffff */
.L_x_383:
        /* <DEDUP_REMOVED lines=16> */
.L_x_2729:


//--------------------- .text._ZN7cutlass13device_kernelIN5flash11enable_sm90INS1_16FlashAttnFwdSm90INS1_25CollectiveMainloopFwdSm90ILi2EN4cute5tupleIJNS5_1CILi1EEES8_S8_EEENS6_IJNS7_ILi192EEENS7_ILi128EEENS7_ILi96EEEEEELi96ENS_10bfloat16_tEfNS_4arch4Sm90ELb0ELb0ELb0ELb1ELb1ELb1ELb0ELb0ELb1ELb1ELb0ELb0EEENS1_21CollectiveEpilogueFwdINS6_IJSA_SC_SB_EEES9_SE_SG_Li384ELb1ELb1ELb0ELb0EEENS1_36VarlenDynamicPersistentTileSchedulerILi192ELi128ELi384ELi128ELb0ELb1ELb1ELb0ELb1ELb1EEEEEEEEEvNT_6ParamsE --------------------------
	.section	.text._ZN7cutlass13device_kernelIN5flash11enable_sm90INS1_16FlashAttnFwdSm90INS1_25CollectiveMainloopFwdSm90ILi2EN4cute5tupleIJNS5_1CILi1EEES8_S8_EEENS6_IJNS7_ILi192EEENS7_ILi128EEENS7_ILi96EEEEEELi96ENS_10bfloat16_tEfNS_4arch4Sm90ELb0ELb0ELb0ELb1ELb1ELb1ELb0ELb0ELb1ELb1ELb0ELb0EEENS1_21CollectiveEpilogueFwdINS6_IJSA_SC_SB_EEES9_SE_SG_Li384ELb1ELb1ELb0ELb0EEENS1_36VarlenDynamicPersistentTileSchedulerILi192ELi128ELi384ELi128ELb0ELb1ELb1ELb0ELb1ELb1EEEEEEEEEvNT_6ParamsE,"ax",@progbits
	.align	128
.text._ZN7cutlass13device_kernelIN5flash11enable_sm90INS1_16FlashAttnFwdSm90INS1_25CollectiveMainloopFwdSm90ILi2EN4cute5tupleIJNS5_1CILi1EEES8_S8_EEENS6_IJNS7_ILi192EEENS7_ILi128EEENS7_ILi96EEEEEELi96ENS_10bfloat16_tEfNS_4arch4Sm90ELb0ELb0ELb0ELb1ELb1ELb1ELb0ELb0ELb1ELb1ELb0ELb0EEENS1_21CollectiveEpilogueFwdINS6_IJSA_SC_SB_EEES9_SE_SG_Li384ELb1ELb1ELb0ELb0EEENS1_36VarlenDynamicPersistentTileSchedulerILi192ELi128ELi384ELi128ELb0ELb1ELb1ELb0ELb1ELb1EEEEEEEEEvNT_6ParamsE:
        .type           _ZN7cutlass13device_kernelIN5flash11enable_sm90INS1_16FlashAttnFwdSm90INS1_25CollectiveMainloopFwdSm90ILi2EN4cute5tupleIJNS5_1CILi1EEES8_S8_EEENS6_IJNS7_ILi192EEENS7_ILi128EEENS7_ILi96EEEEEELi96ENS_10bfloat16_tEfNS_4arch4Sm90ELb0ELb0ELb0ELb1ELb1ELb1ELb0ELb0ELb1ELb1ELb0ELb0EEENS1_21CollectiveEpilogueFwdINS6_IJSA_SC_SB_EEES9_SE_SG_Li384ELb1ELb1ELb0ELb0EEENS1_36VarlenDynamicPersistentTileSchedulerILi192ELi128ELi384ELi128ELb0ELb1ELb1ELb0ELb1ELb1EEEEEEEEEvNT_6ParamsE,@function
        .size           _ZN7cutlass13device_kernelIN5flash11enable_sm90INS1_16FlashAttnFwdSm90INS1_25CollectiveMainloopFwdSm90ILi2EN4cute5tupleIJNS5_1CILi1EEES8_S8_EEENS6_IJNS7_ILi192EEENS7_ILi128EEENS7_ILi96EEEEEELi96ENS_10bfloat16_tEfNS_4arch4Sm90ELb0ELb0ELb0ELb1ELb1ELb1ELb0ELb0ELb1ELb1ELb0ELb0EEENS1_21CollectiveEpilogueFwdINS6_IJSA_SC_SB_EEES9_SE_SG_Li384ELb1ELb1ELb0ELb0EEENS1_36VarlenDynamicPersistentTileSchedulerILi192ELi128ELi384ELi128ELb0ELb1ELb1ELb0ELb1ELb1EEEEEEEEEvNT_6ParamsE,(.L_x_2730 - _ZN7cutlass13device_kernelIN5flash11enable_sm90INS1_16FlashAttnFwdSm90INS1_25CollectiveMainloopFwdSm90ILi2EN4cute5tupleIJNS5_1CILi1EEES8_S8_EEENS6_IJNS7_ILi192EEENS7_ILi128EEENS7_ILi96EEEEEELi96ENS_10bfloat16_tEfNS_4arch4Sm90ELb0ELb0ELb0ELb1ELb1ELb1ELb0ELb0ELb1ELb1ELb0ELb0EEENS1_21CollectiveEpilogueFwdINS6_IJSA_SC_SB_EEES9_SE_SG_Li384ELb1ELb1ELb0ELb0EEENS1_36VarlenDynamicPersistentTileSchedulerILi192ELi128ELi384ELi128ELb0ELb1ELb1ELb0ELb1ELb1EEEEEEEEEvNT_6ParamsE)
        .other          _ZN7cutlass13device_kernelIN5flash11enable_sm90INS1_16FlashAttnFwdSm90INS1_25CollectiveMainloopFwdSm90ILi2EN4cute5tupleIJNS5_1CILi1EEES8_S8_EEENS6_IJNS7_ILi192EEENS7_ILi128EEENS7_ILi96EEEEEELi96ENS_10bfloat16_tEfNS_4arch4Sm90ELb0ELb0ELb0ELb1ELb1ELb1ELb0ELb0ELb1ELb1ELb0ELb0EEENS1_21CollectiveEpilogueFwdINS6_IJSA_SC_SB_EEES9_SE_SG_Li384ELb1ELb1ELb0ELb0EEENS1_36VarlenDynamicPersistentTileSchedulerILi192ELi128ELi384ELi128ELb0ELb1ELb1ELb0ELb1ELb1EEEEEEEEEvNT_6ParamsE,@"STO_CUDA_ENTRY STV_DEFAULT"
_ZN7cutlass13device_kernelIN5flash11enable_sm90INS1_16FlashAttnFwdSm90INS1_25CollectiveMainloopFwdSm90ILi2EN4cute5tupleIJNS5_1CILi1EEES8_S8_EEENS6_IJNS7_ILi192EEENS7_ILi128EEENS7_ILi96EEEEEELi96ENS_10bfloat16_tEfNS_4arch4Sm90ELb0ELb0ELb0ELb1ELb1ELb1ELb0ELb0ELb1ELb1ELb0ELb0EEENS1_21CollectiveEpilogueFwdINS6_IJSA_SC_SB_EEES9_SE_SG_Li384ELb1ELb1ELb0ELb0EEENS1_36VarlenDynamicPersistentTileSchedulerILi192ELi128ELi384ELi128ELb0ELb1ELb1ELb0ELb1ELb1EEEEEEEEEvNT_6ParamsE:
[----:B------:R-:W0:Y:S02]  /*0000*/  LDC R1, c[0x0][0x28] ;  /* 0x00000a00ff017b82 */ /* 0x000e240000000800 */
[----:B0-----:R-:W-:Y:S01]  /*0010*/  VIADD R1, R1, 0xffffff68 ;  /* 0xffffff6801017836 */ /* 0x001fe20000000000 */
[----:B------:R-:W0:Y:S01]  /*0020*/  S2R R3, SR_TID.X ;  /* 0x0000000000037919 */ /* 0x000e220000002100 */
[----:B------:R-:W-:Y:S01]  /*0030*/  ELECT P0, URZ, PT ;  /* 0x00000000003f782f */ /* 0x000fe20003800000 */
[----:B------:R-:W-:Y:S01]  /*0040*/  BSSY B0, `(.L_x_384) ;  /* 0x000000e000007945 */ /* 0x000fe20003800000 */
[--C-:B0-----:R-:W-:Y:S02]  /*0050*/  SHF.R.U32.HI R0, RZ, 0x5, R3.reuse ;  /* 0x00000005ff007819 */ /* 0x101fe40000011603 */
[----:B------:R-:W-:-:S03]  /*0060*/  SHF.R.U32.HI R3, RZ, 0x7, R3 ;  /* 0x00000007ff037819 */ /* 0x000fc60000011603 */
[----:B------:R-:W0:Y:S02]  /*0070*/  SHFL.IDX PT, R2, R0, RZ, 0x1f ;  /* 0x00001fff00027589 */ /* 0x000e2400000e0000 */
[----:B0-----:R-:W-:-:S13]  /*0080*/  ISETP.EQ.AND P0, PT, R2, RZ, P0 ;  /* 0x000000ff0200720c */ /* 0x001fda0000702270 */
[----:B------:R-:W-:Y:S05]  /*0090*/  @!P0 BRA `(.L_x_385) ;  /* 0x0000000000208947 */ /* 0x000fea0003800000 */
[----:B------:R-:W-:Y:S02]  /*00a0*/  ULDC.64 UR4, c[0x0][0x198] ;  /* 0x0000660000047ab9 */ /* 0x000fe40000000a00 */
[----:B------:R-:W-:Y:S02]  /*00b0*/  UIADD3 UR6, UP0, UR4, 0x570, URZ ;  /* 0x0000057004067890 */ /* 0x000fe4000ff1e03f */
[----:B------:R-:W-:Y:S02]  /*00c0*/  UIADD3 UR4, UP1, UR4, 0x670, URZ ;  /* 0x0000067004047890 */ /* 0x000fe4000ff3e03f */
[----:B------:R-:W-:Y:S02]  /*00d0*/  UIADD3.X UR7, URZ, UR5, URZ, UP0, !UPT ;  /* 0x000000053f077290 */ /* 0x000fe400087fe43f */
[----:B------:R-:W-:-:S07]  /*00e0*/  UIADD3.X UR5, URZ, UR5, URZ, UP1, !UPT ;  /* 0x000000053f057290 */ /* 0x000fce0008ffe43f */
[----:B------:R0:W-:Y:S02]  /*00f0*/  UTMACCTL.PF [UR6] ;  /* 0x00000000060079b9 */ /* 0x0001e40008040000 */
[----:B------:R0:W-:Y:S02]  /*0100*/  UTMACCTL.PF [UR4] ;  /* 0x00000000040079b9 */ /* 0x0001e40008040000 */
[----:B0-----:R-:W-:Y:S01]  /*0110*/  NOP ;  /* 0x0000000000007918 */ /* 0x001fe20000000000 */
.L_x_385:
[----:B------:R-:W-:Y:S05]  /*0120*/  BSYNC B0 ;  /* 0x0000000000007941 */ /* 0x000fea0003800000 */
.L_x_384:
[----:B------:R-:W-:Y:S01]  /*0130*/  VOTEU.ANY UP0, P0 ;  /* 0x00000000003f7886 */ /* 0x000fe20000000100 */
[----:B------:R-:W0:Y:S01]  /*0140*/  SHFL.IDX PT, R3, R3, RZ, 0x1f ;  /* 0x00001fff03037589 */ /* 0x000e2200000e0000 */
[----:B------:R-:W-:Y:S01]  /*0150*/  UMOV UR4, 0x80 ;  /* 0x0000008000047882 */ /* 0x000fe20000000000 */
[----:B------:R-:W-:Y:S01]  /*0160*/  UMOV UR7, 0x180 ;  /* 0x0000018000077882 */ /* 0x000fe20000000000 */
[----:B------:R-:W-:Y:S01]  /*0170*/  VOTEU.ANY UP1, P0 ;  /* 0x00000000003f7886 */ /* 0x000fe20000020100 */
[----:B------:R-:W1:Y:S01]  /*0180*/  @UP0 S2UR UR8, SR_CgaCtaId ;  /* 0x00000000000809c3 */ /* 0x000e620000008800 */
[----:B------:R-:W2:Y:S01]  /*0190*/  SHFL.IDX PT, R2, R0, RZ, 0x1f ;  /* 0x00001fff00027589 */ /* 0x000ea200000e0000 */
[----:B------:R-:W-:Y:S01]  /*01a0*/  @UP0 UMOV UR6, 0x400 ;  /* 0x0000040000060882 */ /* 0x000fe20000000000 */
[----:B------:R-:W-:-:S04]  /*01b0*/  @UP0 UIADD3 UR4, -UR4, 0x100000, URZ ;  /* 0x0010000004040890 */ /* 0x000fc8000fffe13f */
[----:B------:R-:W-:Y:S02]  /*01c0*/  @UP0 USHF.L.U32 UR5, UR4, 0xb, URZ ;  /* 0x0000000b04050899 */ /* 0x000fe4000800063f */
[----:B------:R-:W-:Y:S01]  /*01d0*/  @UP0 USHF.L.U32 UR4, UR4, 0x1, URZ ;  /* 0x0000000104040899 */ /* 0x000fe2000800063f */
[----:B------:R-:W-:Y:S01]  /*01e0*/  VOTEU.ANY UP2, P0 ;  /* 0x00000000003f7886 */ /* 0x000fe20000040100 */
[----:B0-----:R-:W-:Y:S01]  /*01f0*/  R2UR UR9, R3 ;  /* 0x00000000030972ca */ /* 0x001fe200000e0000 */
[----:B-1----:R-:W-:Y:S01]  /*0200*/  @UP0 ULEA UR8, UR8, UR6, 0x18 ;  /* 0x0000000608080291 */ /* 0x002fe2000f8ec03f */
[----:B--2---:R-:W-:Y:S01]  /*0210*/  ISETP.NE.AND P1, PT, R2, RZ, PT ;  /* 0x000000ff0200720c */ /* 0x004fe20003f25270 */
[----:B------:R-:W-:-:S04]  /*0220*/  @UP0 UIADD3 UR6, -UR7, 0x100000, URZ ;  /* 0x0010000007060890 */ /* 0x000fc8000fffe13f */
[----:B------:R-:W-:Y:S02]  /*0230*/  @UP0 USHF.L.U32 UR7, UR6, 0xb, URZ ;  /* 0x0000000b06070899 */ /* 0x000fe4000800063f */
[----:B------:R-:W-:-:S04]  /*0240*/  @UP0 USHF.L.U32 UR6, UR6, 0x1, URZ ;  /* 0x0000000106060899 */ /* 0x000fc8000800063f */
[----:B------:R-:W-:Y:S01]  /*0250*/  UISETP.NE.AND UP0, UPT, UR9, URZ, UPT ;  /* 0x0000003f0900728c */ /* 0x000fe2000bf05270 */
[----:B------:R-:W0:Y:S02]  /*0260*/  FENCE.VIEW.ASYNC.S ;  /* 0x00000000000073c6 */ /* 0x000e240000000000 */
[----:B0-----:R0:W1:Y:S05]  /*0270*/  @UP1 SYNCS.EXCH.64 URZ, [UR8+0x2d800], UR4 ;  /* 0x02d80004083f15b2 */ /* 0x00106a0008000100 */
[----:B------:R0:W2:Y:S01]  /*0280*/  @UP2 SYNCS.EXCH.64 URZ, [UR8+0x2d820], UR6 ;  /* 0x02d82006083f25b2 */ /* 0x0000a20008000100 */
        /* <DEDUP_REMOVED lines=14> */
[----:B0-----:R3:W4:Y:S08]  /*0370*/  SYNCS.EXCH.64 URZ, [UR8+0x2d830], UR4 ;  /* 0x02d83004083f75b2 */ /* 0x0017300008000100 */
[----:B------:R3:W0:Y:S01]  /*0380*/  SYNCS.EXCH.64 URZ, [UR8+0x2d840], UR6 ;  /* 0x02d84006083f75b2 */ /* 0x0006220008000100 */
[----:B------:R3:W0:Y:S01]  /*0390*/  SYNCS.EXCH.64 URZ, [UR8+0x2d838], UR4 ;  /* 0x02d83804083f75b2 */ /* 0x0006220008000100 */
[----:B------:R3:W0:Y:S02]  /*03a0*/  SYNCS.EXCH.64 URZ, [UR8+0x2d848], UR6 ;  /* 0x02d84806083f75b2 */ /* 0x0006240008000100 */
[----:B---3--:R-:W-:Y:S01]  /*03b0*/  NOP ;  /* 0x0000000000007918 */ /* 0x008fe20000000000 */
.L_x_386:
[----:B------:R-:W3:Y:S01]  /*03c0*/  SHFL.IDX PT, R2, R0, RZ, 0x1f ;  /* 0x00001fff00027589 */ /* 0x000ee200000e0000 */
[----:B------:R-:W-:Y:S01]  /*03d0*/  NOP ;  /* 0x0000000000007918 */ /* 0x000fe20000000000 */
[----:B---3--:R-:W-:-:S13]  /*03e0*/  ISETP.NE.AND P0, PT, R2, RZ, PT ;  /* 0x000000ff0200720c */ /* 0x008fda0003f05270 */
        /* <DEDUP_REMOVED lines=17> */
[----:B------:R3:W0:Y:S02]  /*0500*/  SYNCS.EXCH.64 URZ, [UR8+0x2d868], UR6 ;  /* 0x02d86806083f75b2 */ /* 0x0006240008000100 */
[----:B---3--:R-:W-:Y:S01]  /*0510*/  NOP ;  /* 0x0000000000007918 */ /* 0x008fe20000000000 */
.L_x_387:
[----:B------:R-:W3:Y:S01]  /*0520*/  SHFL.IDX PT, R2, R0, RZ, 0x1f ;  /* 0x00001fff00027589 */ /* 0x000ee200000e0000 */
[----:B------:R-:W-:Y:S01]  /*0530*/  NOP ;  /* 0x0000000000007918 */ /* 0x000fe20000000000 */
[----:B---3--:R-:W-:-:S13]  /*0540*/  ISETP.NE.AND P0, PT, R2, RZ, PT ;  /* 0x000000ff0200720c */ /* 0x008fda0003f05270 */
        /* <DEDUP_REMOVED lines=13> */
[----:B------:R3:W0:Y:S02]  /*0620*/  SYNCS.EXCH.64 URZ, [UR6+0x2d888], UR4 ;  /* 0x02d88804063f75b2 */ /* 0x0006240008000100 */
[----:B---3--:R-:W-:Y:S01]  /*0630*/  NOP ;  /* 0x0000000000007918 */ /* 0x008fe20000000000 */
.L_x_388:
        /* <DEDUP_REMOVED lines=22> */
.L_x_389:
        /* <DEDUP_REMOVED lines=22> */
.L_x_390:
[----:B------:R-:W-:Y:S01]  /*0900*/  PLOP3.LUT P0, PT, PT, PT, UP0, 0x80, 0x0 ;  /* 0x000000000000781c */ /* 0x000fe20003f0f008 */
[----:B------:R-:W-:Y:S01]  /*0910*/  UMOV UR36, 0x1 ;  /* 0x0000000100247882 */ /* 0x000fe20000000000 */
[----:B------:R-:W-:Y:S01]  /*0920*/  NOP ;  /* 0x0000000000007918 */ /* 0x000fe20000000000 */
[----:B------:R-:W-:Y:S01]  /*0930*/  USEL UR36, UR36, 0x2, !UP0 ;  /* 0x0000000224247887 */ /* 0x000fe2000c000000 */
[----:B------:R-:W-:Y:S01]  /*0940*/  BSSY B9, `(.L_x_391) ;  /* 0x0001866000097945 */ /* 0x000fe20003800000 */
[----:B------:R-:W-:Y:S01]  /*0950*/  ULDC.64 UR42, c[0x0][0x208] ;  /* 0x00008200002a7ab9 */ /* 0x000fe20000000a00 */
[----:B012-4-:R-:W-:Y:S07]  /*0960*/  BAR.SYNC.DEFER_BLOCKING 0x0 ;  /* 0x0000000000007b1d */ /* 0x017fee0000010000 */
[----:B------:R-:W-:Y:S05]  /*0970*/  @!P0 BRA `(.L_x_392) ;  /* 0x0000011c00408947 */ /* 0x000fea0003800000 */
.L_x_393:
[----:B------:R-:W-:-:S08]  /*0980*/  NOP ;  /* 0x0000000000007918 */ /* 0x000fd00000000000 */
[----:B------:R-:W0:Y:S02]  /*0990*/  USETMAXREG.TRY_ALLOC.CTAPOOL UP0, 0xa0 ;  /* 0x000000a0000079c8 */ /* 0x000e240008000600 */
[----:B0-----:R-:W-:-:S13]  /*09a0*/  PLOP3.LUT P0, PT, PT, PT, UP0, 0x80, 0x0 ;  /* 0x000000000000781c */ /* 0x001fda0003f0f008 */
[----:B------:R-:W-:Y:S05]  /*09b0*/  @!P0 BRA `(.L_x_393) ;  /* 0xfffffffc00f08947 */ /* 0x000fea000383ffff */
[----:B------:R-:W0:Y:S01]  /*09c0*/  S2R R0, SR_TID.X ;  /* 0x0000000000007919 */ /* 0x000e220000002100 */
[----:B------:R-:W1:Y:S01]  /*09d0*/  S2UR UR39, SR_CgaCtaId ;  /* 0x00000000002779c3 */ /* 0x000e620000008800 */
[----:B------:R-:W-:Y:S01]  /*09e0*/  UMOV UR4, 0x400 ;  /* 0x0000040000047882 */ /* 0x000fe20000000000 */
[----:B------:R-:W-:-:S06]  /*09f0*/  LOP3.LUT R23, R23, 0xffffffef, RZ, 0xc0, !PT ;  /* 0xffffffef17177812 */ /* 0x000fcc00078ec0ff */
[----:B------:R-:W-:Y:S06]  /*0a00*/  BAR.ARV 0x8, 0x200 ;  /* 0x0208000000007b1d */ /* 0x000fec0000002000 */
[----:B-1----:R-:W-:-:S06]  /*0a10*/  ULEA UR4, UR39, UR4, 0x18 ;  /* 0x0000000427047291 */ /* 0x002fcc000f8ec03f */
[----:B------:R-:W-:Y:S01]  /*0a20*/  IMAD.U32 R2, RZ, RZ, UR4 ;  /* 0x00000004ff027e24 */ /* 0x000fe2000f8e00ff */
[----:B0-----:R-:W-:Y:S01]  /*0a30*/  SHF.R.U32.HI R0, RZ, 0x7, R0 ;  /* 0x00000007ff007819 */ /* 0x001fe20000011600 */
[----:B------:R-:W-:-:S03]  /*0a40*/  ULDC UR4, c[0x0][0xc3c] ;  /* 0x00030f0000047ab9 */ /* 0x000fc60000000800 */
[----:B------:R-:W-:-:S13]  /*0a50*/  ISETP.NE.AND P0, PT, R0, 0x1, PT ;  /* 0x000000010000780c */ /* 0x000fda0003f05270 */
[----:B------:R-:W-:Y:S01]  /*0a60*/  @P0 LOP3.LUT R23, R23, 0x10, RZ, 0xfc, !PT ;  /* 0x0000001017170812 */ /* 0x000fe200078efcff */
[----:B------:R-:W-:Y:S08]  /*0a70*/  @!P0 BAR.ARV 0x9, 0x100 ;  /* 0x0244000000008b1d */ /* 0x000ff00000002000 */
[----:B------:R-:W-:Y:S06]  /*0a80*/  BAR.SYNC.DEFER_BLOCKING 0x5, 0x200 ;  /* 0x0148000000007b1d */ /* 0x000fec0000010000 */
[----:B------:R-:W0:Y:S02]  /*0a90*/  LDS.128 R32, [R2+0x2d8d0] ;  /* 0x02d8d00002207984 */ /* 0x000e240000000c00 */
[----:B------:R-:W-:Y:S06]  /*0aa0*/  BAR.ARV 0x4, 0x200 ;  /* 0x0108000000007b1d */ /* 0x000fec0000002000 */
[----:B0-----:R-:W-:-:S13]  /*0ab0*/  ISETP.GE.AND P0, PT, R35, UR4, PT ;  /* 0x0000000423007c0c */ /* 0x001fda000bf06270 */
[----:B------:R-:W-:Y:S05]  /*0ac0*/  @P0 BRA `(.L_x_394) ;  /* 0x0000018400340947 */ /* 0x000fea0003800000 */
[----:B------:R-:W0:Y:S01]  /*0ad0*/  S2R R0, SR_TID.X ;  /* 0x0000000000007919 */ /* 0x000e220000002100 */
[----:B------:R-:W-:Y:S01]  /*0ae0*/  IMAD.MOV.U32 R19, RZ, RZ, -0x2 ;  /* 0xfffffffeff137424 */ /* 0x000fe200078e00ff */
[----:B------:R-:W-:Y:S01]  /*0af0*/  R2UR UR38, R2 ;  /* 0x00000000022672ca */ /* 0x000fe200000e0000 */
[----:B------:R-:W-:Y:S01]  /*0b00*/  IMAD.MOV.U32 R137, RZ, RZ, RZ ;  /* 0x000000ffff897224 */ /* 0x000fe200078e00ff */
[----:B------:R-:W-:Y:S01]  /*0b10*/  ULOP3.LUT UR40, UR36, 0x1, URZ, 0xfc, !UPT ;  /* 0x0000000124287892 */ /* 0x000fe2000f8efc3f */
[----:B------:R-:W-:Y:S01]  /*0b20*/  IMAD.MOV.U32 R150, RZ, RZ, RZ ;  /* 0x000000ffff967224 */ /* 0x000fe200078e00ff */
[----:B------:R-:W-:Y:S01]  /*0b30*/  UMOV UR37, URZ ;  /* 0x0000003f00257c82 */ /* 0x000fe20008000000 */
[----:B------:R-:W-:-:S08]  /*0b40*/  IMAD.MOV.U32 R139, RZ, RZ, RZ ;  /* 0x000000ffff8b7224 */ /* 0x000fd000078e00ff */
[----:B------:R-:W-:Y:S01]  /*0b50*/  UIADD3 UR38, UR38, 0xc400, URZ ;  /* 0x0000c40026267890 */ /* 0x000fe2000fffe03f */
[----:B0-----:R-:W-:-:S05]  /*0b60*/  VIADD R21, R0, 0xffffff80 ;  /* 0xffffff8000157836 */ /* 0x001fca0000000000 */
[-C--:B------:R-:W-:Y:S02]  /*0b70*/  LEA.HI R5, R21, R21.reuse, RZ, 0x1 ;  /* 0x0000001515057211 */ /* 0x080fe400078f08ff */
[----:B------:R-:W-:Y:S02]  /*0b80*/  SHF.R.S32.HI R0, RZ, 0x1f, R21 ;  /* 0x0000001fff007819 */ /* 0x000fe40000011415 */
[----:B------:R-:W-:Y:S02]  /*0b90*/  LOP3.LUT R3, R5, 0xfffffffe, RZ, 0xc0, !PT ;  /* 0xfffffffe05037812 */ /* 0x000fe400078ec0ff */
[----:B------:R-:W-:Y:S02]  /*0ba0*/  LEA.HI R4, R0, R21, RZ, 0x4 ;  /* 0x0000001500047211 */ /* 0x000fe400078f20ff */
[----:B------:R-:W-:Y:S01]  /*0bb0*/  SHF.R.S32.HI R138, RZ, 0x1, R5 ;  /* 0x00000001ff8a7819 */ /* 0x000fe20000011405 */
[----:B------:R-:W-:Y:S01]  /*0bc0*/  IMAD.IADD R22, R21, 0x1, -R3 ;  /* 0x0000000115167824 */ /* 0x000fe200078e0a03 */
[----:B------:R-:W-:-:S02]  /*0bd0*/  SHF.R.S32.HI R3, RZ, 0x4, R4 ;  /* 0x00000004ff037819 */ /* 0x000fc40000011404 */
[----:B------:R-:W-:Y:S01]  /*0be0*/  LEA.HI R6, R5, R138, RZ, 0x1 ;  /* 0x0000008a05067211 */ /* 0x000fe200078f08ff */
[----:B------:R-:W-:Y:S01]  /*0bf0*/  IMAD.SHL.U32 R140, R22, 0x4, RZ ;  /* 0x00000004168c7824 */ /* 0x000fe200078e00ff */
[----:B------:R-:W-:Y:S02]  /*0c00*/  LEA.HI R5, R4, R3, RZ, 0x1 ;  /* 0x0000000304057211 */ /* 0x000fe400078f08ff */
[----:B------:R-:W-:Y:S01]  /*0c10*/  LOP3.LUT R7, R6, 0x7fffffe, RZ, 0xc0, !PT ;  /* 0x07fffffe06077812 */ /* 0x000fe200078ec0ff */
[C---:B------:R-:W-:Y:S01]  /*0c20*/  VIADD R8, R140.reuse, 0x10 ;  /* 0x000000108c087836 */ /* 0x040fe20000000000 */
[----:B------:R-:W-:Y:S01]  /*0c30*/  LOP3.LUT R6, R5, 0x1ffffffe, RZ, 0xc0, !PT ;  /* 0x1ffffffe05067812 */ /* 0x000fe200078ec0ff */
[----:B------:R-:W-:Y:S01]  /*0c40*/  VIADD R20, R140, 0x20 ;  /* 0x000000208c147836 */ /* 0x000fe20000000000 */
[----:B------:R-:W-:Y:S01]  /*0c50*/  LOP3.LUT R4, R4, 0xfffffff0, RZ, 0xc0, !PT ;  /* 0xfffffff004047812 */ /* 0x000fe200078ec0ff */
[----:B------:R-:W-:Y:S01]  /*0c60*/  IMAD.IADD R9, R140, 0x1, R8 ;  /* 0x000000018c097824 */ /* 0x000fe200078e0208 */
[----:B------:R0:W-:Y:S01]  /*0c70*/  STL [R1+0x18], R8 ;  /* 0x0000180801007387 */ /* 0x0001e20000100800 */
[----:B------:R-:W-:-:S02]  /*0c80*/  IMAD.IADD R6, R3, 0x1, -R6 ;  /* 0x0000000103067824 */ /* 0x000fc400078e0a06 */
[----:B------:R-:W-:Y:S01]  /*0c90*/  IMAD.IADD R5, R140, 0x1, R20 ;  /* 0x000000018c057824 */ /* 0x000fe200078e0214 */
[----:B------:R-:W-:Y:S01]  /*0ca0*/  SHF.R.S32.HI R10, RZ, 0x1f, R9 ;  /* 0x0000001fff0a7819 */ /* 0x000fe20000011409 */
[----:B------:R-:W-:Y:S01]  /*0cb0*/  IMAD.IADD R4, R21, 0x1, -R4 ;  /* 0x0000000115047824 */ /* 0x000fe200078e0a04 */
[----:B------:R-:W-:Y:S01]  /*0cc0*/  STL [R1+0x24], R20 ;  /* 0x0000241401007387 */ /* 0x000fe20000100800 */
[----:B------:R-:W-:Y:S01]  /*0cd0*/  IMAD.SHL.U32 R6, R6, 0x8, RZ ;  /* 0x0000000806067824 */ /* 0x000fe200078e00ff */
[----:B------:R-:W-:Y:S01]  /*0ce0*/  SHF.R.S32.HI R12, RZ, 0x1f, R5 ;  /* 0x0000001fff0c7819 */ /* 0x000fe20000011405 */
[----:B0-----:R-:W-:Y:S01]  /*0cf0*/  IMAD.IADD R8, R138, 0x1, -R7 ;  /* 0x000000018a087824 */ /* 0x001fe200078e0a07 */
[----:B------:R-:W-:Y:S02]  /*0d00*/  LEA.HI R148, R10, R9, RZ, 0x3 ;  /* 0x000000090a947211 */ /* 0x000fe400078f18ff */
[----:B------:R-:W-:Y:S01]  /*0d10*/  LEA.HI R14, R12, R5, RZ, 0x3 ;  /* 0x000000050c0e7211 */ /* 0x000fe200078f18ff */
[----:B------:R-:W-:Y:S01]  /*0d20*/  IMAD R145, R3, 0x8, R8 ;  /* 0x0000000803917824 */ /* 0x000fe200078e0208 */
[----:B------:R-:W-:-:S02]  /*0d30*/  LEA.HI R3, R0, R21, RZ, 0x7 ;  /* 0x0000001500037211 */ /* 0x000fc400078f38ff */
[----:B------:R-:W-:Y:S01]  /*0d40*/  LEA.HI R16, R12, R5, RZ, 0x5 ;  /* 0x000000050c107211 */ /* 0x000fe200078f28ff */
[----:B------:R-:W-:Y:S01]  /*0d50*/  IMAD.SHL.U32 R145, R145, 0x20, RZ ;  /* 0x0000002091917824 */ /* 0x000fe200078e00ff */
[----:B------:R-:W-:Y:S02]  /*0d60*/  LOP3.LUT R8, R3, 0xffffff80, RZ, 0xc0, !PT ;  /* 0xffffff8003087812 */ /* 0x000fe400078ec0ff */
[----:B------:R-:W-:Y:S02]  /*0d70*/  SHF.R.S32.HI R18, RZ, 0x7, R3 ;  /* 0x00000007ff127819 */ /* 0x000fe40000011403 */
[----:B------:R-:W-:Y:S01]  /*0d80*/  SHF.R.S32.HI R3, RZ, 0x1f, R4 ;  /* 0x0000001fff037819 */ /* 0x000fe20000011404 */
[----:B------:R-:W-:Y:S01]  /*0d90*/  IMAD.IADD R24, R21, 0x1, -R8 ;  /* 0x0000000115187824 */ /* 0x000fe200078e0a08 */
[----:B------:R-:W-:Y:S02]  /*0da0*/  LEA.HI R15, R10, R9, RZ, 0x5 ;  /* 0x000000090a0f7211 */ /* 0x000fe400078f28ff */
[----:B------:R-:W-:-:S02]  /*0db0*/  LEA.HI R5, R0, R21, RZ, 0x5 ;  /* 0x0000001500057211 */ /* 0x000fc400078f28ff */
[----:B------:R-:W-:Y:S02]  /*0dc0*/  LEA.HI R7, R0, R21, RZ, 0x2 ;  /* 0x0000001500077211 */ /* 0x000fe400078f10ff */
[----:B------:R-:W-:Y:S02]  /*0dd0*/  SHF.R.S32.HI R9, RZ, 0x1f, R24 ;  /* 0x0000001fff097819 */ /* 0x000fe40000011418 */
[----:B------:R-:W-:Y:S02]  /*0de0*/  LEA.HI R3, R3, R4, RZ, 0x3 ;  /* 0x0000000403037211 */ /* 0x000fe400078f18ff */
[--C-:B------:R-:W-:Y:S02]  /*0df0*/  SHF.R.S32.HI R25, RZ, 0x2, R7.reuse ;  /* 0x00000002ff197819 */ /* 0x100fe40000011407 */
[----:B------:R-:W-:Y:S02]  /*0e00*/  SHF.R.S32.HI R8, RZ, 0x1f, R7 ;  /* 0x0000001fff087819 */ /* 0x000fe40000011407 */
[----:B------:R-:W-:-:S02]  /*0e10*/  SHF.R.S32.HI R0, RZ, 0x5, R5 ;  /* 0x00000005ff007819 */ /* 0x000fc40000011405 */
[----:B------:R-:W-:Y:S02]  /*0e20*/  LEA.HI R10, R9, R24, RZ, 0x2 ;  /* 0x00000018090a7211 */ /* 0x000fe400078f10ff */
[C---:B------:R-:W-:Y:S01]  /*0e30*/  LOP3.LUT R5, R3.reuse, 0xfffffff8, RZ, 0xc0, !PT ;  /* 0xfffffff803057812 */ /* 0x040fe200078ec0ff */
[----:B------:R-:W-:Y:S01]  /*0e40*/  IMAD.SHL.U32 R3, R3, 0x40, RZ ;  /* 0x0000004003037824 */ /* 0x000fe200078e00ff */
[----:B------:R-:W-:Y:S01]  /*0e50*/  LEA.HI R13, R8, R25, RZ, 0x2 ;  /* 0x00000019080d7211 */ /* 0x000fe200078f10ff */
[----:B------:R-:W-:Y:S01]  /*0e60*/  IMAD.HI R8, R18, 0x55555556, RZ ;  /* 0x5555555612087827 */ /* 0x000fe200078e02ff */
[--C-:B------:R-:W-:Y:S02]  /*0e70*/  SHF.R.S32.HI R11, RZ, 0x2, R10.reuse ;  /* 0x00000002ff0b7819 */ /* 0x100fe4000001140a */
[----:B------:R-:W-:Y:S01]  /*0e80*/  SHF.R.S32.HI R12, RZ, 0x1f, R10 ;  /* 0x0000001fff0c7819 */ /* 0x000fe2000001140a */
[----:B------:R-:W-:Y:S01]  /*0e90*/  IMAD.IADD R5, R4, 0x1, -R5 ;  /* 0x0000000104057824 */ /* 0x000fe200078e0a05 */
[----:B------:R-:W-:Y:S01]  /*0ea0*/  LOP3.LUT R10, R10, 0x7ffffffc, RZ, 0xc0, !PT ;  /* 0x7ffffffc0a0a7812 */ /* 0x000fe200078ec0ff */
[----:B------:R-:W-:Y:S01]  /*0eb0*/  IMAD R17, R0, 0x10, R4 ;  /* 0x0000001000117824 */ /* 0x000fe200078e0204 */
[----:B------:R-:W-:-:S02]  /*0ec0*/  LOP3.LUT R3, R3, 0x7ffffe00, RZ, 0xc0, !PT ;  /* 0x7ffffe0003037812 */ /* 0x000fc400078ec0ff */
[----:B------:R-:W-:Y:S01]  /*0ed0*/  LOP3.LUT R13, R13, 0xfffffffc, RZ, 0xc0, !PT ;  /* 0xfffffffc0d0d7812 */ /* 0x000fe200078ec0ff */
[----:B------:R-:W-:Y:S01]  /*0ee0*/  IMAD.IADD R10, R24, 0x1, -R10 ;  /* 0x00000001180a7824 */ /* 0x000fe200078e0a0a */
[----:B------:R-:W-:Y:S01]  /*0ef0*/  LEA.HI R12, R12, R11, RZ, 0x3 ;  /* 0x0000000b0c0c7211 */ /* 0x000fe200078f18ff */
[----:B------:R-:W-:Y:S01]  /*0f00*/  IMAD R3, R0, 0x400, R3 ;  /* 0x0000040000037824 */ /* 0x000fe200078e0203 */
[----:B------:R-:W-:Y:S01]  /*0f10*/  LEA.HI R9, R9, R24, RZ, 0x5 ;  /* 0x0000001809097211 */ /* 0x000fe200078f28ff */
[----:B------:R-:W-:Y:S01]  /*0f20*/  IMAD.IADD R0, R25, 0x1, -R13 ;  /* 0x0000000119007824 */ /* 0x000fe200078e0a0d */
[----:B------:R-:W-:Y:S01]  /*0f30*/  LOP3.LUT R12, R12, 0xfffffff8, RZ, 0xc0, !PT ;  /* 0xfffffff80c0c7812 */ /* 0x000fe200078ec0ff */
[----:B------:R-:W-:Y:S01]  /*0f40*/  IMAD R4, R10, R19, 0x80 ;  /* 0x000000800a047424 */ /* 0x000fe200078e0213 */
[C---:B------:R-:W-:Y:S01]  /*0f50*/  R2P PR, R5.reuse, 0x6 ;  /* 0x0000000605007804 */ /* 0x040fe20000000000 */
[----:B------:R-:W-:Y:S01]  /*0f60*/  IMAD.SHL.U32 R5, R5, 0x40, RZ ;  /* 0x0000004005057824 */ /* 0x000fe200078e00ff */
[----:B------:R-:W-:Y:S01]  /*0f70*/  LEA.HI R8, R8, R8, RZ, 0x1 ;  /* 0x0000000808087211 */ /* 0x000fe200078f08ff */
[----:B------:R-:W-:Y:S01]  /*0f80*/  IMAD.SHL.U32 R143, R0, 0x40, RZ ;  /* 0x00000040008f7824 */ /* 0x000fe200078e00ff */
[----:B------:R-:W-:Y:S01]  /*0f90*/  SHF.R.S32.HI R9, RZ, 0x5, R9 ;  /* 0x00000005ff097819 */ /* 0x000fe20000011409 */
[----:B------:R-:W-:Y:S01]  /*0fa0*/  IMAD.IADD R12, R11, 0x1, -R12 ;  /* 0x000000010b0c7824 */ /* 0x000fe200078e0a0c */
[----:B------:R-:W-:Y:S01]  /*0fb0*/  LOP3.LUT R5, R5, 0x1c0, RZ, 0xc0, !PT ;  /* 0x000001c005057812 */ /* 0x000fe200078ec0ff */
[----:B------:R0:W-:Y:S01]  /*0fc0*/  STL [R1+0x88], R4 ;  /* 0x0000880401007387 */ /* 0x0001e20000100800 */
[----:B------:R-:W-:Y:S01]  /*0fd0*/  LOP3.LUT R7, R7, 0xfffffffc, RZ, 0xc0, !PT ;  /* 0xfffffffc07077812 */ /* 0x000fe200078ec0ff */
[----:B------:R-:W-:Y:S01]  /*0fe0*/  IMAD R8, R8, -0x3, R18 ;  /* 0xfffffffd08087824 */ /* 0x000fe200078e0212 */
[----:B------:R-:W-:Y:S01]  /*0ff0*/  LOP3.LUT R143, R143, 0xc0, RZ, 0xc0, !PT ;  /* 0x000000c08f8f7812 */ /* 0x000fe200078ec0ff */
[----:B------:R1:W-:Y:S01]  /*1000*/  STL [R1+0x48], R0 ;  /* 0x0000480001007387 */ /* 0x0003e20000100800 */
[----:B------:R-:W-:Y:S01]  /*1010*/  IMAD R9, R9, 0x10, R12 ;  /* 0x0000001009097824 */ /* 0x000fe200078e020c */
[----:B------:R-:W-:Y:S01]  /*1020*/  SHF.R.S32.HI R16, RZ, 0x5, R16 ;  /* 0x00000005ff107819 */ /* 0x000fe20000011410 */
[----:B------:R-:W-:Y:S01]  /*1030*/  IMAD.IADD R21, R21, 0x1, -R7 ;  /* 0x0000000115157824 */ /* 0x000fe200078e0a07 */
[----:B------:R-:W-:Y:S01]  /*1040*/  SHF.R.U32.HI R144, RZ, 0x3, R143 ;  /* 0x00000003ff907819 */ /* 0x000fe2000001168f */
[----:B------:R-:W-:Y:S01]  /*1050*/  IMAD R10, R8, 0x40, R9 ;  /* 0x00000040080a7824 */ /* 0x000fe200078e0209 */
[C---:B------:R-:W-:Y:S01]  /*1060*/  LOP3.LUT R13, R143.reuse, 0x18, R14, 0xf8, !PT ;  /* 0x000000188f0d7812 */ /* 0x040fe200078ef80e */
[C---:B------:R-:W-:Y:S01]  /*1070*/  VIADD R7, R140.reuse, 0x28 ;  /* 0x000000288c077836 */ /* 0x040fe20000000000 */
[----:B------:R-:W-:Y:S01]  /*1080*/  LOP3.LUT R11, R143, 0x18, R148, 0xf8, !PT ;  /* 0x000000188f0b7812 */ /* 0x000fe200078ef894 */
[----:B0-----:R-:W-:Y:S01]  /*1090*/  VIADD R4, R140, 0x8 ;  /* 0x000000088c047836 */ /* 0x001fe20000000000 */
[-C--:B------:R-:W-:Y:S01]  /*10a0*/  LOP3.LUT R13, R13, R144.reuse, RZ, 0x3c, !PT ;  /* 0x000000900d0d7212 */ /* 0x080fe200078e3cff */
[--C-:B-1----:R-:W-:Y:S01]  /*10b0*/  IMAD.U32 R0, R17, 0x20, R6.reuse ;  /* 0x0000002011007824 */ /* 0x102fe200078e0006 */
[----:B------:R-:W-:Y:S01]  /*10c0*/  LOP3.LUT R6, R5, 0x8, R6, 0xf8, !PT ;  /* 0x0000000805067812 */ /* 0x000fe200078ef806 */
[----:B------:R-:W-:Y:S01]  /*10d0*/  IMAD R16, R16, 0x1800, R145 ;  /* 0x0000180010107824 */ /* 0x000fe200078e0291 */
[----:B------:R-:W-:Y:S01]  /*10e0*/  SHF.R.U32.HI R5, RZ, 0x3, R5 ;  /* 0x00000003ff057819 */ /* 0x000fe20000011605 */
[----:B------:R-:W-:Y:S01]  /*10f0*/  IMAD.MOV.U32 R18, RZ, RZ, RZ ;  /* 0x000000ffff127224 */ /* 0x000fe200078e00ff */
[----:B------:R0:W-:Y:S01]  /*1100*/  STL [R1+0x90], R0 ;  /* 0x0000900001007387 */ /* 0x0001e20000100800 */
[----:B------:R-:W-:Y:S01]  /*1110*/  IMAD.IADD R13, R16, 0x1, R13 ;  /* 0x00000001100d7824 */ /* 0x000fe200078e020d */
[----:B------:R-:W-:Y:S01]  /*1120*/  LOP3.LUT R6, R6, R5, RZ, 0x3c, !PT ;  /* 0x0000000506067212 */ /* 0x000fe200078e3cff */
[----:B------:R-:W-:Y:S01]  /*1130*/  VIADD R5, R140, 0x18 ;  /* 0x000000188c057836 */ /* 0x000fe20000000000 */
[----:B------:R-:W-:Y:S01]  /*1140*/  STL [R1+0x84], R10 ;  /* 0x0000840a01007387 */ /* 0x000fe20000100800 */
[----:B------:R-:W-:Y:S01]  /*1150*/  IMAD.SHL.U32 R16, R22, 0x8, RZ ;  /* 0x0000000816107824 */ /* 0x000fe200078e00ff */
[----:B------:R-:W-:Y:S01]  /*1160*/  LOP3.LUT R11, R11, R144, RZ, 0x3c, !PT ;  /* 0x000000900b0b7212 */ /* 0x000fe200078e3cff */
[----:B------:R-:W-:Y:S01]  /*1170*/  IMAD.IADD R3, R3, 0x1, R6 ;  /* 0x0000000103037824 */ /* 0x000fe200078e0206 */
[----:B------:R-:W-:Y:S01]  /*1180*/  STL [R1+0x28], R7 ;  /* 0x0000280701007387 */ /* 0x000fe20000100800 */
[----:B------:R-:W-:Y:S01]  /*1190*/  IMAD.MOV.U32 R6, RZ, RZ, 0x40 ;  /* 0x00000040ff067424 */ /* 0x000fe200078e00ff */
[----:B0-----:R-:W-:Y:S01]  /*11a0*/  SHF.R.S32.HI R0, RZ, 0x5, R15 ;  /* 0x00000005ff007819 */ /* 0x001fe2000001140f */
[----:B------:R-:W-:Y:S01]  /*11b0*/  IMAD R9, R3, 0x2, R2 ;  /* 0x0000000203097824 */ /* 0x000fe200078e0202 */
[----:B------:R0:W-:Y:S01]  /*11c0*/  STL [R1+0x20], R4 ;  /* 0x0000200401007387 */ /* 0x0001e20000100800 */
[----:B------:R-:W-:Y:S01]  /*11d0*/  VIADD R22, R16, 0x30 ;  /* 0x0000003010167836 */ /* 0x000fe20000000000 */
[----:B------:R-:W-:Y:S01]  /*11e0*/  SEL R6, R6, 0xffffffc0, !P2 ;  /* 0xffffffc006067807 */ /* 0x000fe20005000000 */
[----:B------:R-:W-:Y:S01]  /*11f0*/  IMAD R0, R0, 0x1800, R145 ;  /* 0x0000180000007824 */ /* 0x000fe200078e0291 */
[----:B------:R1:W-:Y:S01]  /*1200*/  STL [R1+0x1c], R5 ;  /* 0x00001c0501007387 */ /* 0x0003e20000100800 */
[----:B------:R-:W-:Y:S01]  /*1210*/  VIADD R3, R9, 0x21800 ;  /* 0x0002180009037836 */ /* 0x000fe20000000000 */
[----:B------:R-:W-:Y:S01]  /*1220*/  SHF.R.S32.HI R17, RZ, 0x1f, R16 ;  /* 0x0000001fff117819 */ /* 0x000fe20000011410 */
[----:B------:R-:W-:Y:S01]  /*1230*/  IMAD.IADD R11, R0, 0x1, R11 ;  /* 0x00000001000b7824 */ /* 0x000fe200078e020b */
[----:B------:R-:W-:Y:S01]  /*1240*/  LEA.HI R0, R21, R21, RZ, 0x1 ;  /* 0x0000001515007211 */ /* 0x000fe200078f08ff */
[C---:B------:R-:W-:Y:S01]  /*1250*/  VIADD R19, R16.reuse, 0x40 ;  /* 0x0000004010137836 */ /* 0x040fe20000000000 */
[----:B0-----:R-:W-:Y:S01]  /*1260*/  SHF.R.S32.HI R4, RZ, 0x1f, R20 ;  /* 0x0000001fff047819 */ /* 0x001fe20000011414 */
[----:B------:R-:W-:Y:S01]  /*1270*/  VIADD R136, R16, 0x50 ;  /* 0x0000005010887836 */ /* 0x000fe20000000000 */
[----:B------:R-:W-:-:S02]  /*1280*/  LOP3.LUT R0, R0, 0x1ffffffe, RZ, 0xc0, !PT ;  /* 0x1ffffffe00007812 */ /* 0x000fc400078ec0ff */
[----:B-1----:R-:W-:Y:S02]  /*1290*/  SHF.R.S32.HI R5, RZ, 0x1f, R7 ;  /* 0x0000001fff057819 */ /* 0x002fe40000011407 */
[----:B------:R-:W-:Y:S01]  /*12a0*/  SHF.L.U64.HI R8, R20, 0x1, R4 ;  /* 0x0000000114087819 */ /* 0x000fe20000010204 */
[----:B------:R-:W-:Y:S01]  /*12b0*/  IMAD.IADD R0, R21, 0x1, -R0 ;  /* 0x0000000115007824 */ /* 0x000fe200078e0a00 */
[----:B------:R-:W-:Y:S02]  /*12c0*/  SHF.L.U64.HI R4, R7, 0x1, R5 ;  /* 0x0000000107047819 */ /* 0x000fe40000010205 */
[C-C-:B------:R-:W-:Y:S01]  /*12d0*/  LOP3.LUT R5, R143.reuse, 0x8, R16.reuse, 0xf8, !PT ;  /* 0x000000088f057812 */ /* 0x140fe200078ef810 */
[----:B------:R0:W-:Y:S01]  /*12e0*/  STL [R1+0x70], R8 ;  /* 0x0000700801007387 */ /* 0x0001e20000100800 */
[----:B------:R-:W-:Y:S02]  /*12f0*/  LOP3.LUT R7, R143, 0x18, R16, 0xf8, !PT ;  /* 0x000000188f077812 */ /* 0x000fe400078ef810 */
[----:B------:R-:W-:Y:S01]  /*1300*/  SHF.R.S32.HI R153, RZ, 0x1f, R22 ;  /* 0x0000001fff997819 */ /* 0x000fe20000011416 */
[----:B------:R1:W-:Y:S01]  /*1310*/  STL [R1+0x74], R4 ;  /* 0x0000740401007387 */ /* 0x0003e20000100800 */
[----:B------:R-:W-:-:S02]  /*1320*/  SHF.R.S32.HI R152, RZ, 0x1f, R19 ;  /* 0x0000001fff987819 */ /* 0x000fc40000011413 */
[----:B------:R-:W-:Y:S01]  /*1330*/  SHF.R.S32.HI R151, RZ, 0x1f, R136 ;  /* 0x0000001fff977819 */ /* 0x000fe20000011488 */
[----:B------:R-:W-:Y:S01]  /*1340*/  STL [R1+0x2c], R9 ;  /* 0x00002c0901007387 */ /* 0x000fe20000100800 */
[----:B------:R-:W-:Y:S02]  /*1350*/  SHF.R.S32.HI R148, RZ, 0x3, R148 ;  /* 0x00000003ff947819 */ /* 0x000fe40000011494 */
[-C--:B0-----:R-:W-:Y:S02]  /*1360*/  LOP3.LUT R8, R7, R144.reuse, RZ, 0x3c, !PT ;  /* 0x0000009007087212 */ /* 0x081fe400078e3cff */
[----:B------:R-:W-:Y:S02]  /*1370*/  LEA R7, R11, UR38, 0x1 ;  /* 0x000000260b077c11 */ /* 0x000fe4000f8e08ff */
[----:B-1----:R-:W-:Y:S01]  /*1380*/  LOP3.LUT R4, R5, R144, RZ, 0x3c, !PT ;  /* 0x0000009005047212 */ /* 0x002fe200078e3cff */
[----:B------:R-:W-:Y:S01]  /*1390*/  IMAD.IADD R8, R145, 0x1, R8 ;  /* 0x0000000191087824 */ /* 0x000fe200078e0208 */
[----:B------:R-:W-:-:S02]  /*13a0*/  LEA R5, R13, UR38, 0x1 ;  /* 0x000000260d057c11 */ /* 0x000fc4000f8e08ff */
[----:B------:R-:W-:Y:S01]  /*13b0*/  SHF.R.S32.HI R149, RZ, 0x3, R14 ;  /* 0x00000003ff957819 */ /* 0x000fe2000001140e */
[----:B------:R-:W-:-:S05]  /*13c0*/  IMAD.IADD R4, R145, 0x1, R4 ;  /* 0x0000000191047824 */ /* 0x000fca00078e0204 */
[----:B------:R0:W-:Y:S04]  /*13d0*/  STL [R1+0x44], R4 ;  /* 0x0000440401007387 */ /* 0x0001e80000100800 */
[----:B------:R1:W-:Y:S04]  /*13e0*/  STL [R1+0x7c], R7 ;  /* 0x00007c0701007387 */ /* 0x0003e80000100800 */
[----:B------:R2:W-:Y:S01]  /*13f0*/  STL [R1+0x78], R5 ;  /* 0x0000780501007387 */ /* 0x0005e20000100800 */
[----:B0-----:R-:W-:Y:S02]  /*1400*/  VIADD R4, R9, 0x21820 ;  /* 0x0002182009047836 */ /* 0x001fe40000000000 */
[----:B------:R-:W-:Y:S01]  /*1410*/  @P1 VIADD R4, R3, 0xffffffe0 ;  /* 0xffffffe003041836 */ /* 0x000fe20000000000 */
[----:B-1----:R-:W-:Y:S01]  /*1420*/  LEA R7, R8, UR38, 0x1 ;  /* 0x0000002608077c11 */ /* 0x002fe2000f8e08ff */
[----:B--2---:R-:W-:-:S04]  /*1430*/  IMAD R5, R0, 0x8, R10 ;  /* 0x0000000800057824 */ /* 0x004fc800078e020a */
[----:B------:R-:W-:Y:S01]  /*1440*/  STL [R1+0x80], R7 ;  /* 0x0000800701007387 */ /* 0x000fe20000100800 */
[----:B------:R-:W-:Y:S02]  /*1450*/  IMAD.IADD R0, R3, 0x1, R6 ;  /* 0x0000000103007824 */ /* 0x000fe400078e0206 */
[----:B------:R-:W-:Y:S01]  /*1460*/  IMAD.IADD R3, R6, 0x1, R4 ;  /* 0x0000000106037824 */ /* 0x000fe200078e0204 */
[----:B------:R-:W-:Y:S04]  /*1470*/  STL [R1+0x4c], R4 ;  /* 0x00004c0401007387 */ /* 0x000fe80000100800 */
[----:B------:R-:W-:Y:S04]  /*1480*/  STL [R1+0x8c], R5 ;  /* 0x00008c0501007387 */ /* 0x000fe80000100800 */
[----:B------:R0:W-:Y:S04]  /*1490*/  STL [R1+0x34], R0 ;  /* 0x0000340001007387 */ /* 0x0001e80000100800 */
[----:B------:R1:W-:Y:S01]  /*14a0*/  STL [R1+0x30], R3 ;  /* 0x0000300301007387 */ /* 0x0003e20000100800 */
[----:B0-----:R-:W-:-:S05]  /*14b0*/  VIADD R0, R4, 0x6000 ;  /* 0x0000600004007836 */ /* 0x001fca0000000000 */
[----:B------:R1:W-:Y:S02]  /*14c0*/  STL [R1+0x50], R0 ;  /* 0x0000500001007387 */ /* 0x0003e40000100800 */
.L_x_536:
[----:B0-----:R-:W0:Y:S02]  /*14d0*/  LDC.64 R4, c[0x0][0xc88] ;  /* 0x00032200ff047b82 */ /* 0x001e240000000a00 */
[----:B0-----:R-:W-:-:S05]  /*14e0*/  IMAD.WIDE R4, R35, 0x4, R4 ;  /* 0x0000000423047825 */ /* 0x001fca00078e0204 */
[----:B-12---:R-:W2:Y:S01]  /*14f0*/  LDG.E R0, desc[UR42][R4.64] ;  /* 0x0000002a04007981 */ /* 0x006ea2000c1e1900 */
[----:B------:R-:W-:Y:S05]  /*1500*/  YIELD ;  /* 0x0000000000007946 */ /* 0x000fea0003800000 */
[----:B------:R-:W-:Y:S01]  /*1510*/  ULDC.64 UR4, c[0x0][0xa28] ;  /* 0x00028a0000047ab9 */ /* 0x000fe20000000a00 */
[----:B------:R-:W-:Y:S01]  /*1520*/  ULDC.64 UR8, c[0x0][0xa18] ;  /* 0x0002860000087ab9 */ /* 0x000fe20000000a00 */
[----:B------:R-:W-:Y:S01]  /*1530*/  ISETP.NE.U32.AND P1, PT, RZ, UR4, PT ;  /* 0x00000004ff007c0c */ /* 0x000fe2000bf25070 */
[----:B------:R-:W-:Y:S01]  /*1540*/  ULDC.64 UR6, c[0x0][0xa08] ;  /* 0x0002820000067ab9 */ /* 0x000fe20000000a00 */
[----:B------:R-:W-:Y:S01]  /*1550*/  IMAD.MOV.U32 R87, RZ, RZ, RZ ;  /* 0x000000ffff577224 */ /* 0x000fe200078e00ff */
[----:B------:R-:W-:-:S02]  /*1560*/  ISETP.NE.U32.AND P0, PT, RZ, UR6, PT ;  /* 0x00000006ff007c0c */ /* 0x000fc4000bf05070 */
[----:B------:R-:W-:Y:S02]  /*1570*/  ISETP.NE.AND.EX P1, PT, RZ, UR5, PT, P1 ;  /* 0x00000005ff007c0c */ /* 0x000fe4000bf25310 */
[----:B------:R-:W-:Y:S02]  /*1580*/  ISETP.NE.AND.EX P0, PT, RZ, UR7, PT, P0 ;  /* 0x00000007ff007c0c */ /* 0x000fe4000bf05300 */
[----:B--2---:R-:W-:Y:S01]  /*1590*/  SHF.R.S32.HI R3, RZ, 0x1f, R0 ;  /* 0x0000001fff037819 */ /* 0x004fe20000011400 */
[----:B------:R-:W-:Y:S08]  /*15a0*/  STL [R1+0x60], R0 ;  /* 0x0000600001007387 */ /* 0x000ff00000100800 */
[C---:B----4-:R-:W-:Y:S01]  /*15b0*/  @P1 LEA R6, P2, R0.reuse, UR4, 0x2 ;  /* 0x0000000400061c11 */ /* 0x050fe2000f8410ff */
[C---:B------:R-:W-:Y:S01]  /*15c0*/  IMAD.SHL.U32 R30, R0.reuse, 0x4, RZ ;  /* 0x00000004001e7824 */ /* 0x040fe200078e00ff */
[C-C-:B------:R-:W-:Y:S01]  /*15d0*/  SHF.L.U64.HI R29, R0.reuse, 0x2, R3.reuse ;  /* 0x00000002001d7819 */ /* 0x140fe20000010203 */
[----:B------:R0:W-:Y:S01]  /*15e0*/  STL [R1+0x6c], R3 ;  /* 0x00006c0301007387 */ /* 0x0001e20000100800 */
[----:B---3--:R-:W-:-:S02]  /*15f0*/  @P1 LEA.HI.X R7, R0, UR5, R3, 0x2, P2 ;  /* 0x0000000500071c11 */ /* 0x008fc400090f1403 */
[----:B------:R-:W-:Y:S01]  /*1600*/  ISETP.NE.U32.AND P2, PT, RZ, UR8, PT ;  /* 0x00000008ff007c0c */ /* 0x000fe2000bf45070 */
[----:B------:R-:W-:Y:S01]  /*1610*/  ULDC UR4, c[0x0][0x288] ;  /* 0x0000a20000047ab9 */ /* 0x000fe20000000800 */
[C---:B------:R-:W-:Y:S01]  /*1620*/  IADD3 R8, P3, R30.reuse, UR6, RZ ;  /* 0x000000061e087c10 */ /* 0x040fe2000ff7e0ff */
[----:B------:R1:W-:Y:S01]  /*1630*/  STL [R1+0x58], R30 ;  /* 0x0000581e01007387 */ /* 0x0003e20000100800 */
[----:B------:R-:W-:Y:S01]  /*1640*/  ISETP.NE.AND.EX P2, PT, RZ, UR9, PT, P2 ;  /* 0x00000009ff007c0c */ /* 0x000fe2000bf45320 */
[----:B0-----:R-:W-:Y:S01]  /*1650*/  IMAD.MOV.U32 R3, RZ, RZ, RZ ;  /* 0x000000ffff037224 */ /* 0x001fe200078e00ff */
[C---:B------:R-:W-:Y:S01]  /*1660*/  IADD3.X R9, R29.reuse, UR7, RZ, P3, !PT ;  /* 0x000000071d097c10 */ /* 0x040fe20009ffe4ff */
[----:B------:R-:W-:Y:S01]  /*1670*/  IMAD.U32 R100, RZ, RZ, UR4 ;  /* 0x00000004ff647e24 */ /* 0x000fe2000f8e00ff */
[----:B------:R-:W-:Y:S01]  /*1680*/  ULDC.64 UR4, c[0x0][0x418] ;  /* 0x0001060000047ab9 */ /* 0x000fe20000000a00 */
[----:B------:R1:W-:Y:S04]  /*1690*/  STL [R1+0x5c], R29 ;  /* 0x00005c1d01007387 */ /* 0x0003e80000100800 */
[----:B------:R1:W5:Y:S04]  /*16a0*/  @P1 LDG.E R3, desc[UR42][R6.64] ;  /* 0x0000002a06031981 */ /* 0x000368000c1e1900 */
[----:B------:R-:W-:Y:S01]  /*16b0*/  @P2 IADD3 R4, P1, R30, UR8, RZ ;  /* 0x000000081e042c10 */ /* 0x000fe2000ff3e0ff */
[----:B------:R1:W5:Y:S03]  /*16c0*/  @P0 LDG.E R87, desc[UR42][R8.64] ;  /* 0x0000002a08570981 */ /* 0x000366000c1e1900 */
[----:B------:R-:W-:-:S05]  /*16d0*/  @P2 IADD3.X R5, R29, UR9, RZ, P1, !PT ;  /* 0x000000091d052c10 */ /* 0x000fca0008ffe4ff */
[----:B------:R1:W5:Y:S01]  /*16e0*/  @P2 LDG.E R100, desc[UR42][R4.64] ;  /* 0x0000002a04642981 */ /* 0x000362000c1e1900 */
[----:B------:R-:W-:Y:S01]  /*16f0*/  UISETP.NE.U32.AND UP0, UPT, UR4, URZ, UPT ;  /* 0x0000003f0400728c */ /* 0x000fe2000bf05070 */
[----:B------:R-:W-:Y:S02]  /*1700*/  IMAD.MOV.U32 R25, RZ, RZ, R0 ;  /* 0x000000ffff197224 */ /* 0x000fe400078e0000 */
[----:B------:R-:W-:Y:S01]  /*1710*/  ULDC UR4, c[0x0][0x424] ;  /* 0x0001090000047ab9 */ /* 0x000fe20000000800 */
[----:B------:R-:W-:-:S03]  /*1720*/  UISETP.NE.AND.EX UP0, UPT, UR5, URZ, UPT, UP0 ;  /* 0x0000003f0500728c */ /* 0x000fc6000bf05300 */
[----:B------:R-:W-:Y:S01]  /*1730*/  ULDC UR5, c[0x0][0x2f0] ;  /* 0x0000bc0000057ab9 */ /* 0x000fe20000000800 */
[----:B------:R-:W-:-:S04]  /*1740*/  USEL UR4, UR4, 0x1, UP0 ;  /* 0x0000000104047887 */ /* 0x000fc80008000000 */
[----:B------:R-:W-:-:S03]  /*1750*/  UIMAD UR4, UR4, UR5, URZ ;  /* 0x00000005040472a4 */ /* 0x000fc6000f8e023f */
[----:B------:R-:W-:Y:S02]  /*1760*/  ULDC UR5, c[0x0][0x348] ;  /* 0x0000d20000057ab9 */ /* 0x000fe40000000800 */
[----:B------:R-:W-:Y:S02]  /*1770*/  IMAD.U32 R24, RZ, RZ, UR5 ;  /* 0x00000005ff187e24 */ /* 0x000fe4000f8e00ff */
[----:B------:R-:W-:Y:S01]  /*1780*/  IMAD.U32 R28, RZ, RZ, UR4 ;  /* 0x00000004ff1c7e24 */ /* 0x000fe2000f8e00ff */
[----:B-1----:R-:W-:Y:S06]  /*1790*/  @P2 BRA `(.L_x_395) ;  /* 0x0000000000242947 */ /* 0x002fec0003800000 */
[----:B------:R-:W-:Y:S02]  /*17a0*/  ULDC.64 UR4, c[0x0][0xa00] ;  /* 0x0002800000047ab9 */ /* 0x000fe40000000a00 */
[----:B------:R-:W-:-:S04]  /*17b0*/  ISETP.NE.U32.AND P1, PT, RZ, UR4, PT ;  /* 0x00000004ff007c0c */ /* 0x000fc8000bf25070 */
[----:B------:R-:W-:-:S13]  /*17c0*/  ISETP.NE.AND.EX P1, PT, RZ, UR5, PT, P1 ;  /* 0x00000005ff007c0c */ /* 0x000fda000bf25310 */
[----:B------:R-:W-:Y:S05]  /*17d0*/  @!P1 BRA `(.L_x_395) ;  /* 0x0000000000149947 */ /* 0x000fea0003800000 */
[----:B------:R-:W0:Y:S02]  /*17e0*/  LDC.64 R4, c[0x0][0xa00] ;  /* 0x00028000ff047b82 */ /* 0x000e240000000a00 */
[----:B0-----:R-:W-:-:S05]  /*17f0*/  IMAD.WIDE R4, R25, 0x4, R4 ;  /* 0x0000000419047825 */ /* 0x001fca00078e0204 */
[----:B-----5:R-:W2:Y:S04]  /*1800*/  LDG.E R100, desc[UR42][R4.64] ;  /* 0x0000002a04647981 */ /* 0x020ea8000c1e1900 */
[----:B------:R-:W2:Y:S02]  /*1810*/  LDG.E R7, desc[UR42][R4.64+0x4] ;  /* 0x0000042a04077981 */ /* 0x000ea4000c1e1900 */
[----:B--2---:R-:W-:-:S07]  /*1820*/  IMAD.IADD R100, R7, 0x1, -R100 ;  /* 0x0000000107647824 */ /* 0x004fce00078e0a64 */
.L_x_395:
[----:B------:R-:W-:Y:S01]  /*1830*/  ULDC.64 UR4, c[0x0][0xa20] ;  /* 0x0002880000047ab9 */ /* 0x000fe20000000a00 */
[----:B------:R0:W-:Y:S01]  /*1840*/  STL [R1+0x64], R33 ;  /* 0x0000642101007387 */ /* 0x0001e20000100800 */
[----:B------:R-:W-:-:S03]  /*1850*/  ISETP.NE.U32.AND P1, PT, RZ, UR4, PT ;  /* 0x00000004ff007c0c */ /* 0x000fc6000bf25070 */
[----:B------:R0:W-:Y:S01]  /*1860*/  STL [R1+0x54], R34 ;  /* 0x0000542201007387 */ /* 0x0001e20000100800 */
[----:B------:R-:W-:-:S13]  /*1870*/  ISETP.NE.AND.EX P1, PT, RZ, UR5, PT, P1 ;  /* 0x00000005ff007c0c */ /* 0x000fda000bf25310 */
[----:B0-----:R-:W-:Y:S05]  /*1880*/  @!P1 BRA `(.L_x_396) ;  /* 0x0000000000109947 */ /* 0x001fea0003800000 */
[----:B------:R-:W-:-:S04]  /*1890*/  IADD3 R4, P0, R30, UR4, RZ ;  /* 0x000000041e047c10 */ /* 0x000fc8000ff1e0ff */
[----:B------:R-:W-:-:S05]  /*18a0*/  IADD3.X R5, R29, UR5, RZ, P0, !PT ;  /* 0x000000051d057c10 */ /* 0x000fca00087fe4ff */
[----:B------:R0:W5:Y:S01]  /*18b0*/  LDG.E R28, desc[UR42][R4.64] ;  /* 0x0000002a041c7981 */ /* 0x000162000c1e1900 */
[----:B------:R-:W-:Y:S05]  /*18c0*/  BRA `(.L_x_397) ;  /* 0x0000000000107947 */ /* 0x000fea0003800000 */
.L_x_396:
[----:B------:R-:W-:Y:S05]  /*18d0*/  @!P0 BRA `(.L_x_397) ;  /* 0x00000000000c8947 */ /* 0x000fea0003800000 */
[----:B------:R-:W2:Y:S04]  /*18e0*/  LDG.E R5, desc[UR42][R8.64] ;  /* 0x0000002a08057981 */ /* 0x000ea8000c1e1900 */
[----:B------:R-:W2:Y:S02]  /*18f0*/  LDG.E R28, desc[UR42][R8.64+0x4] ;  /* 0x0000042a081c7981 */ /* 0x000ea4000c1e1900 */
[----:B--2---:R-:W-:-:S07]  /*1900*/  IMAD.IADD R28, R28, 0x1, -R5 ;  /* 0x000000011c1c7824 */ /* 0x004fce00078e0a05 */
.L_x_397:
[----:B------:R-:W-:Y:S02]  /*1910*/  ULDC.64 UR4, c[0x0][0xa10] ;  /* 0x0002840000047ab9 */ /* 0x000fe40000000a00 */
[----:B------:R-:W-:-:S04]  /*1920*/  ISETP.NE.U32.AND P0, PT, RZ, UR4, PT ;  /* 0x00000004ff007c0c */ /* 0x000fc8000bf05070 */
[----:B------:R-:W-:Y:S01]  /*1930*/  ISETP.NE.AND.EX P0, PT, RZ, UR5, PT, P0 ;  /* 0x00000005ff007c0c */ /* 0x000fe2000bf05300 */
[----:B-----5:R-:W-:Y:S01]  /*1940*/  IMAD.IADD R11, R28, 0x1, -R3 ;  /* 0x000000011c0b7824 */ /* 0x020fe200078e0a03 */
[----:B------:R-:W-:-:S11]  /*1950*/  ULDC.64 UR4, c[0x0][0xa30] ;  /* 0x00028c0000047ab9 */ /* 0x000fd60000000a00 */
[----:B0-----:R-:W0:Y:S02]  /*1960*/  @P0 LDC.64 R4, c[0x0][0xa10] ;  /* 0x00028400ff040b82 */ /* 0x001e240000000a00 */
[----:B0-----:R-:W-:-:S05]  /*1970*/  @P0 IMAD.WIDE R4, R25, 0x4, R4 ;  /* 0x0000000419040825 */ /* 0x001fca00078e0204 */
[----:B------:R-:W2:Y:S04]  /*1980*/  @P0 LDG.E R0, desc[UR42][R4.64] ;  /* 0x0000002a04000981 */ /* 0x000ea8000c1e1900 */
[----:B------:R-:W2:Y:S01]  /*1990*/  @P0 LDG.E R9, desc[UR42][R4.64+0x4] ;  /* 0x0000042a04090981 */ /* 0x000ea2000c1e1900 */
[----:B------:R-:W-:Y:S01]  /*19a0*/  IMAD.MOV R74, RZ, RZ, -R11 ;  /* 0x000000ffff4a7224 */ /* 0x000fe200078e0a0b */
[----:B------:R-:W-:Y:S01]  /*19b0*/  ISETP.NE.U32.AND P1, PT, RZ, UR4, PT ;  /* 0x00000004ff007c0c */ /* 0x000fe2000bf25070 */
[----:B------:R-:W-:-:S03]  /*19c0*/  IMAD.MOV.U32 R97, RZ, RZ, R28 ;  /* 0x000000ffff617224 */ /* 0x000fc600078e001c */
[----:B------:R-:W-:Y:S02]  /*19d0*/  VIMNMX R74, RZ, R74, !PT ;  /* 0x0000004aff4a7248 */ /* 0x000fe40007fe0100 */
[----:B------:R-:W-:-:S13]  /*19e0*/  ISETP.NE.AND.EX P1, PT, RZ, UR5, PT, P1 ;  /* 0x00000005ff007c0c */ /* 0x000fda000bf25310 */
[----:B------:R-:W-:-:S04]  /*19f0*/  @P1 IADD3 R6, P2, R30, UR4, RZ ;  /* 0x000000041e061c10 */ /* 0x000fc8000ff5e0ff */
[----:B------:R-:W-:-:S05]  /*1a00*/  @P1 IADD3.X R7, R29, UR5, RZ, P2, !PT ;  /* 0x000000051d071c10 */ /* 0x000fca00097fe4ff */
[----:B------:R0:W5:Y:S01]  /*1a10*/  @P1 LDG.E R97, desc[UR42][R6.64] ;  /* 0x0000002a06611981 */ /* 0x000162000c1e1900 */
[----:B--2---:R-:W-:-:S04]  /*1a20*/  @P0 IMAD.IADD R24, R9, 0x1, -R0 ;  /* 0x0000000109180824 */ /* 0x004fc800078e0a00 */
[----:B------:R-:W-:-:S04]  /*1a30*/  IMAD.IADD R101, R11, 0x1, R24 ;  /* 0x000000010b657824 */ /* 0x000fc800078e0218 */
[----:B------:R-:W-:-:S05]  /*1a40*/  VIADD R0, R101, 0x7f ;  /* 0x0000007f65007836 */ /* 0x000fca0000000000 */
[----:B------:R-:W-:-:S04]  /*1a50*/  SHF.R.S32.HI R3, RZ, 0x1f, R0 ;  /* 0x0000001fff037819 */ /* 0x000fc80000011400 */
[----:B------:R-:W-:-:S04]  /*1a60*/  LEA.HI R3, R3, R0, RZ, 0x7 ;  /* 0x0000000003037211 */ /* 0x000fc800078f38ff */
[----:B------:R-:W-:-:S04]  /*1a70*/  LOP3.LUT R5, R3, 0xffffff80, RZ, 0xc0, !PT ;  /* 0xffffff8003057812 */ /* 0x000fc800078ec0ff */
[----:B------:R-:W-:-:S04]  /*1a80*/  VIADDMNMX R5, R5, -R11, R24, PT ;  /* 0x8000000b05057246 */ /* 0x000fc80003800118 */
[----:B------:R-:W-:Y:S02]  /*1a90*/  ISETP.GT.AND P0, PT, R5, R74, PT ;  /* 0x0000004a0500720c */ /* 0x000fe40003f04270 */
[----:B------:R-:W-:-:S05]  /*1aa0*/  SHF.R.U32.HI R74, RZ, 0x7, R74 ;  /* 0x00000007ff4a7819 */ /* 0x000fca000001164a */
[----:B------:R-:W-:-:S06]  /*1ab0*/  IMAD.MOV.U32 R26, RZ, RZ, R74 ;  /* 0x000000ffff1a7224 */ /* 0x000fcc00078e004a */
[----:B------:R-:W-:-:S05]  /*1ac0*/  @P0 VIADD R0, R5, 0x7f ;  /* 0x0000007f05000836 */ /* 0x000fca0000000000 */
[----:B------:R-:W-:-:S04]  /*1ad0*/  @P0 SHF.R.S32.HI R5, RZ, 0x1f, R0 ;  /* 0x0000001fff050819 */ /* 0x000fc80000011400 */
[----:B------:R-:W-:Y:S02]  /*1ae0*/  @P0 LEA.HI R5, R5, R0, RZ, 0x7 ;  /* 0x0000000005050211 */ /* 0x000fe400078f38ff */
[----:B------:R-:W-:Y:S02]  /*1af0*/  SHF.R.S32.HI R0, RZ, 0x7, R3 ;  /* 0x00000007ff007819 */ /* 0x000fe40000011403 */
[----:B------:R-:W-:Y:S02]  /*1b00*/  @P0 SHF.R.S32.HI R26, RZ, 0x7, R5 ;  /* 0x00000007ff1a0819 */ /* 0x000fe40000011405 */
[----:B------:R-:W-:Y:S01]  /*1b10*/  PLOP3.LUT P0, PT, PT, PT, PT, 0x80, 0x0 ;  /* 0x000000000000781c */ /* 0x000fe20003f0f070 */
[----:B------:R0:W-:Y:S01]  /*1b20*/  STL [R1+0x68], R0 ;  /* 0x0000680001007387 */ /* 0x0001e20000100800 */
[----:B------:R-:W-:-:S13]  /*1b30*/  ISETP.GT.AND P1, PT, R26, R74, PT ;  /* 0x0000004a1a00720c */ /* 0x000fda0003f24270 */
[----:B0-----:R-:W-:Y:S05]  /*1b40*/  @!P1 BRA `(.L_x_398) ;  /* 0x00000054003c9947 */ /* 0x001fea0003800000 */
[----:B------:R-:W-:Y:S01]  /*1b50*/  VIADD R0, R2, 0x15400 ;  /* 0x0001540002007836 */ /* 0x000fe20000000000 */
[----:B------:R-:W-:Y:S04]  /*1b60*/  BSSY B6, `(.L_x_399) ;  /* 0x0000013000067945 */ /* 0x000fe80003800000 */
[----:B------:R-:W-:-:S13]  /*1b70*/  LOP3.LUT P0, RZ, R0, 0x1bf, RZ, 0xc0, !PT ;  /* 0x000001bf00ff7812 */ /* 0x000fda000780c0ff */
[----:B------:R-:W-:Y:S05]  /*1b80*/  @!P0 BRA `(.L_x_400) ;  /* 0x0000000000408947 */ /* 0x000fea0003800000 */
[----:B------:R-:W-:Y:S01]  /*1b90*/  MOV R14, 0x0 ;  /* 0x00000000000e7802 */ /* 0x000fe20000000f00 */
[----:B------:R-:W-:Y:S01]  /*1ba0*/  ULDC.64 UR4, c[0x4][0x88] ;  /* 0x0100220000047ab9 */ /* 0x000fe20000000a00 */
[----:B------:R-:W-:Y:S01]  /*1bb0*/  ULDC.64 UR6, c[0x4][0x18] ;  /* 0x0100060000067ab9 */ /* 0x000fe20000000a00 */
[----:B------:R-:W-:Y:S02]  /*1bc0*/  IMAD.U32 R4, RZ, RZ, UR4 ;  /* 0x00000004ff047e24 */ /* 0x000fe4000f8e00ff */
[----:B------:R-:W-:Y:S01]  /*1bd0*/  IMAD.U32 R5, RZ, RZ, UR5 ;  /* 0x00000005ff057e24 */ /* 0x000fe2000f8e00ff */
[----:B------:R-:W0:Y:S01]  /*1be0*/  LDC.64 R14, c[0x4][R14] ;  /* 0x010000000e0e7b82 */ /* 0x000e220000000a00 */
[----:B------:R-:W-:Y:S01]  /*1bf0*/  ULDC.64 UR4, c[0x4][0x90] ;  /* 0x0100240000047ab9 */ /* 0x000fe20000000a00 */
        /* <DEDUP_REMOVED lines=8> */
[----:B0----5:R-:W-:Y:S05]  /*1c80*/  CALL.ABS.NOINC R14 ;  /* 0x000000000e007343 */ /* 0x021fea0003c00000 */
.L_x_400:
[----:B------:R-:W-:Y:S05]  /*1c90*/  BSYNC B6 ;  /* 0x0000000000067941 */ /* 0x000fea0003800000 */
.L_x_399:
        /* <DEDUP_REMOVED lines=20> */
.L_x_402:
[----:B------:R-:W-:Y:S05]  /*1de0*/  BSYNC B6 ;  /* 0x0000000000067941 */ /* 0x000fea0003800000 */
.L_x_401:
[----:B------:R-:W-:Y:S01]  /*1df0*/  ULDC.64 UR4, c[0x0][0x9f8] ;  /* 0x00027e0000047ab9 */ /* 0x000fe20000000a00 */
[----:B------:R-:W2:Y:S01]  /*1e00*/  LDL R21, [R1+0x48] ;  /* 0x0000480001157983 */ /* 0x000ea20000100800 */
[----:B------:R-:W-:Y:S01]  /*1e10*/  ISETP.NE.U32.AND P0, PT, RZ, UR4, PT ;  /* 0x00000004ff007c0c */ /* 0x000fe2000bf05070 */
[----:B------:R-:W0:Y:S03]  /*1e20*/  S2R R20, SR_TID.X ;  /* 0x0000000000147919 */ /* 0x000e260000002100 */
[----:B------:R-:W-:Y:S01]  /*1e30*/  ISETP.NE.AND.EX P0, PT, RZ, UR5, PT, P0 ;  /* 0x00000005ff007c0c */ /* 0x000fe2000bf05300 */
[----:B------:R-:W-:Y:S01]  /*1e40*/  VIADD R0, R16, 0x10 ;  /* 0x0000001010007836 */ /* 0x000fe20000000000 */
[----:B------:R-:W1:Y:S08]  /*1e50*/  LDC.64 R88, c[0x0][0x408] ;  /* 0x00010200ff587b82 */ /* 0x000e700000000a00 */
[----:B------:R-:W3:Y:S03]  /*1e60*/  LDC R99, c[0x0][0x3f4] ;  /* 0x0000fd00ff637b82 */ /* 0x000ee60000000800 */
[----:B------:R-:W-:-:S04]  /*1e70*/  @P0 IADD3 R4, P1, R30, UR4, RZ ;  /* 0x000000041e040c10 */ /* 0x000fc8000ff3e0ff */
[----:B------:R-:W-:-:S05]  /*1e80*/  @P0 IADD3.X R5, R29, UR5, RZ, P1, !PT ;  /* 0x000000051d050c10 */ /* 0x000fca0008ffe4ff */
[----:B------:R1:W4:Y:S01]  /*1e90*/  @P0 LDG.E R25, desc[UR42][R4.64] ;  /* 0x0000002a04190981 */ /* 0x000322000c1e1900 */
[----:B0-----:R-:W-:-:S04]  /*1ea0*/  SHF.R.U32.HI R20, RZ, 0x7, R20 ;  /* 0x00000007ff147819 */ /* 0x001fc80000011614 */
[----:B------:R-:W-:-:S13]  /*1eb0*/  ISETP.NE.AND P6, PT, R20, 0x1, PT ;  /* 0x000000011400780c */ /* 0x000fda0003fc5270 */
[----:B------:R-:W-:Y:S05]  /*1ec0*/  @!P6 WARPSYNC.ALL ;  /* 0x000000000000e948 */ /* 0x000fea0003800000 */
[----:B------:R-:W-:Y:S02]  /*1ed0*/  ULDC UR4, c[0x0][0x2f4] ;  /* 0x0000bd0000047ab9 */ /* 0x000fe40000000800 */
[----:B------:R-:W-:Y:S02]  /*1ee0*/  ISETP.GE.AND P1, PT, R0, UR4, PT ;  /* 0x0000000400007c0c */ /* 0x000fe4000bf26270 */
[----:B------:R-:W-:Y:S02]  /*1ef0*/  ISETP.GE.AND P0, PT, R16, UR4, PT ;  /* 0x0000000410007c0c */ /* 0x000fe4000bf06270 */
[----:B------:R-:W-:-:S02]  /*1f00*/  SEL R6, RZ, 0xffffffff, P1 ;  /* 0xffffffffff067807 */ /* 0x000fc40000800000 */
[----:B------:R-:W-:-:S03]  /*1f10*/  SEL R3, RZ, 0x1, P0 ;  /* 0x00000001ff037807 */ /* 0x000fc60000000000 */
[----:B------:R-:W-:-:S05]  /*1f20*/  IMAD.SHL.U32 R6, R6, 0x2, RZ ;  /* 0x0000000206067824 */ /* 0x000fca00078e00ff */
[----:B------:R-:W-:Y:S02]  /*1f30*/  LOP3.LUT R8, R6, 0x2, R3, 0xe2, !PT ;  /* 0x0000000206087812 */ /* 0x000fe400078ee203 */
[----:B------:R-:W0:Y:S01]  /*1f40*/  LDC.64 R6, c[0x0][0x3f8] ;  /* 0x0000fe00ff067b82 */ /* 0x000e220000000a00 */
[----:B------:R-:W-:Y:S01]  /*1f50*/  SHF.R.S32.HI R9, RZ, 0x1f, R138 ;  /* 0x0000001fff097819 */ /* 0x000fe2000001148a */
[----:B------:R-:W-:Y:S01]  /*1f60*/  VIADD R3, R16, 0x20 ;  /* 0x0000002010037836 */ /* 0x000fe20000000000 */
[----:B------:R-:W-:-:S03]  /*1f70*/  ISETP.GE.AND P1, PT, R22, UR4, PT ;  /* 0x0000000416007c0c */ /* 0x000fc6000bf26270 */
[-C--:B-1----:R-:W-:Y:S01]  /*1f80*/  IMAD R4, R9, R88.reuse, RZ ;  /* 0x0000005809047224 */ /* 0x082fe200078e02ff */
[----:B------:R-:W-:Y:S01]  /*1f90*/  ISETP.GE.AND P0, PT, R3, UR4, PT ;  /* 0x0000000403007c0c */ /* 0x000fe2000bf06270 */
[----:B------:R-:W1:Y:S01]  /*1fa0*/  S2R R15, SR_TID.X ;  /* 0x00000000000f7919 */ /* 0x000e620000002100 */
[----:B------:R-:W-:Y:S01]  /*1fb0*/  SHF.R.S32.HI R141, RZ, 0x1f, R140 ;  /* 0x0000001fff8d7819 */ /* 0x000fe2000001148c */
[C---:B------:R-:W-:Y:S01]  /*1fc0*/  IMAD R11, R138.reuse, R89, R4 ;  /* 0x000000598a0b7224 */ /* 0x040fe200078e0204 */
[----:B------:R-:W-:Y:S02]  /*1fd0*/  SEL R4, RZ, 0x8, P1 ;  /* 0x00000008ff047807 */ /* 0x000fe40000800000 */
[----:B------:R-:W-:Y:S02]  /*1fe0*/  SEL R5, RZ, 0x4, P0 ;  /* 0x00000004ff057807 */ /* 0x000fe40000000000 */
[----:B------:R-:W-:Y:S01]  /*1ff0*/  ISETP.GE.AND P0, PT, R19, UR4, PT ;  /* 0x0000000413007c0c */ /* 0x000fe2000bf06270 */
[----:B------:R-:W-:Y:S01]  /*2000*/  IMAD.WIDE.U32 R70, R138, R88, R16 ;  /* 0x000000588a467225 */ /* 0x000fe200078e0010 */
[----:B------:R-:W-:-:S02]  /*2010*/  LOP3.LUT R4, R4, R8, R5, 0xfe, !PT ;  /* 0x0000000804047212 */ /* 0x000fc400078efe05 */
[----:B------:R-:W-:Y:S01]  /*2020*/  SEL R5, RZ, 0x10, P0 ;  /* 0x00000010ff057807 */ /* 0x000fe20000000000 */
[----:B------:R-:W-:Y:S01]  /*2030*/  IMAD.WIDE.U32 R68, R138, R88, R140 ;  /* 0x000000588a447225 */ /* 0x000fe200078e008c */
[-C--:B---3--:R-:W-:Y:S02]  /*2040*/  ISETP.GE.AND P0, PT, R16, R99.reuse, PT ;  /* 0x000000631000720c */ /* 0x088fe40003f06270 */
[----:B------:R-:W-:Y:S01]  /*2050*/  ISETP.GE.AND P3, PT, R0, R99, PT ;  /* 0x000000630000720c */ /* 0x000fe20003f66270 */
[----:B0-----:R-:W-:Y:S02]  /*2060*/  IMAD R9, R9, R6, RZ ;  /* 0x0000000609097224 */ /* 0x001fe400078e02ff */
[----:B------:R-:W-:Y:S02]  /*2070*/  IMAD.IADD R71, R71, 0x1, R11 ;  /* 0x0000000147477824 */ /* 0x000fe400078e020b */
[----:B------:R-:W-:Y:S02]  /*2080*/  IMAD.IADD R69, R11, 0x1, R69 ;  /* 0x000000010b457824 */ /* 0x000fe400078e0245 */
[----:B------:R-:W-:Y:S01]  /*2090*/  IMAD.IADD R87, R87, 0x1, R28 ;  /* 0x0000000157577824 */ /* 0x000fe200078e021c */
[----:B------:R-:W-:Y:S01]  /*20a0*/  LOP3.LUT R28, R4, R5, RZ, 0xfc, !PT ;  /* 0x00000005041c7212 */ /* 0x000fe200078efcff */
[----:B------:R-:W-:Y:S01]  /*20b0*/  IMAD R11, R138, R7, R9 ;  /* 0x000000078a0b7224 */ /* 0x000fe200078e0209 */
[----:B------:R-:W-:-:S02]  /*20c0*/  ISETP.GE.AND P2, PT, R3, R99, PT ;  /* 0x000000630300720c */ /* 0x000fc40003f46270 */
[C---:B------:R-:W-:Y:S02]  /*20d0*/  SEL R5, R99.reuse, RZ, P0 ;  /* 0x000000ff63057207 */ /* 0x040fe40000000000 */
[C---:B------:R-:W-:Y:S02]  /*20e0*/  SEL R9, R99.reuse, RZ, P3 ;  /* 0x000000ff63097207 */ /* 0x040fe40001800000 */
[----:B------:R-:W-:Y:S01]  /*20f0*/  SEL R4, R99, RZ, P2 ;  /* 0x000000ff63047207 */ /* 0x000fe20001000000 */
[----:B------:R-:W-:Y:S01]  /*2100*/  IMAD.IADD R5, R16, 0x1, R5 ;  /* 0x0000000110057824 */ /* 0x000fe200078e0205 */
[----:B------:R-:W-:Y:S01]  /*2110*/  LOP3.LUT R23, R23, 0xfffffffe, RZ, 0xc0, !PT ;  /* 0xfffffffe17177812 */ /* 0x000fe200078ec0ff */
[----:B------:R-:W-:Y:S02]  /*2120*/  IMAD.IADD R9, R0, 0x1, R9 ;  /* 0x0000000100097824 */ /* 0x000fe400078e0209 */
[----:B------:R-:W-:Y:S01]  /*2130*/  IMAD.WIDE.U32 R66, R138, R6, R16 ;  /* 0x000000068a427225 */ /* 0x000fe200078e0010 */
[----:B------:R-:W-:-:S02]  /*2140*/  @P3 LOP3.LUT R23, R23, 0x1, RZ, 0xfc, !PT ;  /* 0x0000000117173812 */ /* 0x000fc400078efcff */
[----:B------:R-:W-:Y:S01]  /*2150*/  SHF.R.S32.HI R8, RZ, 0x1f, R9 ;  /* 0x0000001fff087819 */ /* 0x000fe20000011409 */
[----:B------:R-:W-:-:S04]  /*2160*/  IMAD.WIDE.U32 R64, R138, R6, R140 ;  /* 0x000000068a407225 */ /* 0x000fc800078e008c */
[----:B------:R-:W-:Y:S01]  /*2170*/  IMAD.IADD R10, R3, 0x1, R4 ;  /* 0x00000001030a7824 */ /* 0x000fe200078e0204 */
[----:B------:R-:W-:Y:S01]  /*2180*/  SHF.R.S32.HI R4, RZ, 0x1f, R5 ;  /* 0x0000001fff047819 */ /* 0x000fe20000011405 */
[----:B------:R-:W-:Y:S01]  /*2190*/  IMAD.IADD R67, R67, 0x1, R11 ;  /* 0x0000000143437824 */ /* 0x000fe200078e020b */
[----:B------:R-:W-:Y:S01]  /*21a0*/  LOP3.LUT R23, R23, 0xfffffffd, RZ, 0xc0, !PT ;  /* 0xfffffffd17177812 */ /* 0x000fe200078ec0ff */
[----:B------:R-:W-:Y:S01]  /*21b0*/  IMAD.IADD R65, R11, 0x1, R65 ;  /* 0x000000010b417824 */ /* 0x000fe200078e0241 */
[----:B------:R-:W-:Y:S02]  /*21c0*/  SHF.R.S32.HI R11, RZ, 0x1f, R10 ;  /* 0x0000001fff0b7819 */ /* 0x000fe4000001140a */
[----:B------:R-:W-:Y:S02]  /*21d0*/  LEA.HI R73, R4, R5, RZ, 0x3 ;  /* 0x0000000504497211 */ /* 0x000fe400078f18ff */
[----:B------:R-:W-:Y:S02]  /*21e0*/  LEA.HI R72, R8, R9, RZ, 0x3 ;  /* 0x0000000908487211 */ /* 0x000fe400078f18ff */
[----:B------:R-:W-:-:S02]  /*21f0*/  LEA.HI R5, R4, R5, RZ, 0x5 ;  /* 0x0000000504057211 */ /* 0x000fc400078f28ff */
[----:B------:R-:W-:Y:S02]  /*2200*/  LEA.HI R9, R8, R9, RZ, 0x5 ;  /* 0x0000000908097211 */ /* 0x000fe400078f28ff */
[----:B------:R-:W-:Y:S02]  /*2210*/  @P2 LOP3.LUT R23, R23, 0x2, RZ, 0xfc, !PT ;  /* 0x0000000217172812 */ /* 0x000fe400078efcff */
[-C--:B------:R-:W-:Y:S01]  /*2220*/  LEA.HI R4, R11, R10.reuse, RZ, 0x3 ;  /* 0x0000000a0b047211 */ /* 0x080fe200078f18ff */
[----:B------:R-:W-:Y:S01]  /*2230*/  IMAD.SHL.U32 R8, R5, 0x80, RZ ;  /* 0x0000008005087824 */ /* 0x000fe200078e00ff */
[----:B------:R-:W-:Y:S01]  /*2240*/  LEA.HI R11, R11, R10, RZ, 0x5 ;  /* 0x0000000a0b0b7211 */ /* 0x000fe200078f28ff */
[----:B------:R-:W-:Y:S01]  /*2250*/  IMAD.SHL.U32 R10, R9, 0x80, RZ ;  /* 0x00000080090a7824 */ /* 0x000fe200078e00ff */
[----:B-----5:R-:W-:Y:S01]  /*2260*/  SHF.R.S32.HI R13, RZ, 0x1f, R97 ;  /* 0x0000001fff0d7819 */ /* 0x020fe20000011461 */
[----:B-1----:R-:W-:Y:S01]  /*2270*/  VIADD R29, R15, 0xffffff80 ;  /* 0xffffff800f1d7836 */ /* 0x002fe20000000000 */
[----:B------:R-:W-:-:S02]  /*2280*/  LOP3.LUT R5, R143, 0x18, R73, 0xf8, !PT ;  /* 0x000000188f057812 */ /* 0x000fc400078ef849 */
[----:B------:R-:W-:Y:S02]  /*2290*/  LOP3.LUT R9, R143, 0x18, R72, 0xf8, !PT ;  /* 0x000000188f097812 */ /* 0x000fe400078ef848 */
[----:B------:R-:W-:Y:S01]  /*22a0*/  LOP3.LUT R23, R23, 0xfffffffb, RZ, 0xc0, !PT ;  /* 0xfffffffb17177812 */ /* 0x000fe200078ec0ff */
[----:B------:R-:W-:Y:S01]  /*22b0*/  IMAD R14, R13, R88, RZ ;  /* 0x000000580d0e7224 */ /* 0x000fe200078e02ff */
[----:B------:R-:W-:Y:S02]  /*22c0*/  LOP3.LUT R8, R8, 0xfffff000, RZ, 0xc0, !PT ;  /* 0xfffff00008087812 */ /* 0x000fe400078ec0ff */
[-C--:B------:R-:W-:Y:S02]  /*22d0*/  LOP3.LUT R5, R5, R144.reuse, RZ, 0x3c, !PT ;  /* 0x0000009005057212 */ /* 0x080fe400078e3cff */
[----:B------:R-:W-:Y:S02]  /*22e0*/  LOP3.LUT R10, R10, 0xfffff000, RZ, 0xc0, !PT ;  /* 0xfffff0000a0a7812 */ /* 0x000fe400078ec0ff */
[----:B------:R-:W-:-:S02]  /*22f0*/  LOP3.LUT R9, R9, R144, RZ, 0x3c, !PT ;  /* 0x0000009009097212 */ /* 0x000fc400078e3cff */
[----:B------:R-:W-:Y:S01]  /*2300*/  LEA.HI R15, R29, R29, RZ, 0x1 ;  /* 0x0000001d1d0f7211 */ /* 0x000fe200078f08ff */
[----:B------:R-:W-:Y:S01]  /*2310*/  IMAD.SHL.U32 R12, R11, 0x80, RZ ;  /* 0x000000800b0c7824 */ /* 0x000fe200078e00ff */
[--C-:B------:R-:W-:Y:S01]  /*2320*/  IADD3 R96, R5, R8, R145.reuse ;  /* 0x0000000805607210 */ /* 0x100fe20007ffe091 */
[----:B------:R-:W-:Y:S01]  /*2330*/  IMAD R8, R13, R6, RZ ;  /* 0x000000060d087224 */ /* 0x000fe200078e02ff */
[----:B------:R-:W-:Y:S01]  /*2340*/  IADD3 R95, R9, R10, R145 ;  /* 0x0000000a095f7210 */ /* 0x000fe20007ffe091 */
[----:B------:R-:W-:Y:S01]  /*2350*/  IMAD R9, R97, R89, R14 ;  /* 0x0000005961097224 */ /* 0x000fe200078e020e */
[----:B------:R-:W-:Y:S01]  /*2360*/  LOP3.LUT R15, R15, 0xfffffffe, RZ, 0xc0, !PT ;  /* 0xfffffffe0f0f7812 */ /* 0x000fe200078ec0ff */
[----:B------:R-:W-:Y:S01]  /*2370*/  IMAD.WIDE.U32 R70, R97, R88, R70 ;  /* 0x0000005861467225 */ /* 0x000fe200078e0046 */
[----:B------:R-:W-:-:S03]  /*2380*/  LOP3.LUT R11, R143, 0x18, R4, 0xf8, !PT ;  /* 0x000000188f0b7812 */ /* 0x000fc600078ef804 */
[----:B------:R-:W-:Y:S01]  /*2390*/  IMAD.WIDE.U32 R68, R97, R88, R68 ;  /* 0x0000005861447225 */ /* 0x000fe200078e0044 */
[----:B------:R-:W-:Y:S02]  /*23a0*/  LOP3.LUT R12, R12, 0xfffff000, RZ, 0xc0, !PT ;  /* 0xfffff0000c0c7812 */ /* 0x000fe400078ec0ff */
[----:B------:R-:W-:Y:S01]  /*23b0*/  LOP3.LUT R11, R11, R144, RZ, 0x3c, !PT ;  /* 0x000000900b0b7212 */ /* 0x000fe200078e3cff */
[C---:B------:R-:W-:Y:S01]  /*23c0*/  IMAD R81, R97.reuse, R7, R8 ;  /* 0x0000000761517224 */ /* 0x040fe200078e0208 */
[----:B------:R-:W-:Y:S01]  /*23d0*/  LOP3.LUT R10, R72, 0xfffffff8, RZ, 0xc0, !PT ;  /* 0xfffffff8480a7812 */ /* 0x000fe200078ec0ff */
[----:B------:R-:W-:-:S04]  /*23e0*/  IMAD.WIDE.U32 R66, R97, R6, R66 ;  /* 0x0000000661427225 */ /* 0x000fc800078e0042 */
[----:B------:R-:W-:Y:S01]  /*23f0*/  VIADD R102, R20, 0x8 ;  /* 0x0000000814667836 */ /* 0x000fe20000000000 */
[----:B------:R-:W-:Y:S01]  /*2400*/  LOP3.LUT R20, R4, 0xfffffff8, RZ, 0xc0, !PT ;  /* 0xfffffff804147812 */ /* 0x000fe200078ec0ff */
[----:B------:R-:W-:Y:S02]  /*2410*/  IMAD.IADD R86, R71, 0x1, R9 ;  /* 0x0000000147567824 */ /* 0x000fe400078e0209 */
[----:B------:R-:W-:Y:S01]  /*2420*/  IMAD.IADD R84, R9, 0x1, R69 ;  /* 0x0000000109547824 */ /* 0x000fe200078e0245 */
[----:B------:R-:W-:Y:S01]  /*2430*/  LOP3.LUT R9, R73, 0xfffffff8, RZ, 0xc0, !PT ;  /* 0xfffffff849097812 */ /* 0x000fe200078ec0ff */
[----:B------:R-:W-:Y:S01]  /*2440*/  IMAD.WIDE.U32 R64, R97, R6, R64 ;  /* 0x0000000661407225 */ /* 0x000fe200078e0040 */
[----:B------:R-:W-:-:S03]  /*2450*/  SHF.L.U64.HI R89, R88, 0x7, R89 ;  /* 0x0000000758597819 */ /* 0x000fc60000010259 */
[----:B------:R-:W-:Y:S01]  /*2460*/  IMAD.IADD R15, R29, 0x1, -R15 ;  /* 0x000000011d0f7824 */ /* 0x000fe200078e0a0f */
[----:B------:R-:W-:Y:S01]  /*2470*/  SHF.L.U64.HI R90, R6, 0x7, R7 ;  /* 0x00000007065a7819 */ /* 0x000fe20000010207 */
[----:B------:R-:W-:Y:S01]  /*2480*/  IMAD.SHL.U32 R5, R88, 0x80, RZ ;  /* 0x0000008058057824 */ /* 0x000fe200078e00ff */
[----:B------:R-:W-:Y:S01]  /*2490*/  IADD3 R94, R11, R12, R145 ;  /* 0x0000000c0b5e7210 */ /* 0x000fe20007ffe091 */
[----:B------:R-:W-:Y:S01]  /*24a0*/  IMAD.IADD R85, R67, 0x1, R81 ;  /* 0x0000000143557824 */ /* 0x000fe200078e0251 */
[----:B------:R-:W-:Y:S01]  /*24b0*/  SHF.R.S32.HI R7, RZ, 0x1f, R34 ;  /* 0x0000001fff077819 */ /* 0x000fe20000011422 */
[----:B------:R-:W-:Y:S01]  /*24c0*/  IMAD.SHL.U32 R6, R6, 0x80, RZ ;  /* 0x0000008006067824 */ /* 0x000fe200078e00ff */
[----:B------:R-:W-:Y:S01]  /*24d0*/  SHF.R.S32.HI R93, RZ, 0x1f, R9 ;  /* 0x0000001fff5d7819 */ /* 0x000fe20000011409 */
[----:B------:R-:W-:Y:S01]  /*24e0*/  IMAD R8, R15, 0xc0, R138 ;  /* 0x000000c00f087824 */ /* 0x000fe200078e028a */
[----:B------:R-:W-:Y:S01]  /*24f0*/  SHF.R.S32.HI R92, RZ, 0x1f, R10 ;  /* 0x0000001fff5c7819 */ /* 0x000fe2000001140a */
[----:B------:R-:W-:Y:S01]  /*2500*/  IMAD.SHL.U32 R99, R99, 0x2, RZ ;  /* 0x0000000263637824 */ /* 0x000fe200078e00ff */
[----:B------:R-:W-:Y:S01]  /*2510*/  SHF.R.S32.HI R91, RZ, 0x1f, R20 ;  /* 0x0000001fff5b7819 */ /* 0x000fe20000011414 */
[----:B------:R-:W-:Y:S01]  /*2520*/  IMAD.IADD R81, R81, 0x1, R65 ;  /* 0x0000000151517824 */ /* 0x000fe200078e0241 */
[----:B------:R-:W-:Y:S01]  /*2530*/  @!P6 BAR.SYNC.DEFER_BLOCKING 0x9, 0x100 ;  /* 0x024400000000eb1d */ /* 0x000fe20000010000 */
[----:B--2---:R-:W-:-:S13]  /*2540*/  LOP3.LUT P1, RZ, R21, 0x2, RZ, 0xc0, !PT ;  /* 0x0000000215ff7812 */ /* 0x004fda000782c0ff */
[----:B------:R-:W-:Y:S02]  /*2550*/  @P1 LOP3.LUT R23, R23, 0x4, RZ, 0xfc, !PT ;  /* 0x0000000417171812 */ /* 0x000fe400078efcff */
[----:B------:R-:W-:-:S04]  /*2560*/  ISETP.GE.AND P1, PT, R136, UR4, PT ;  /* 0x0000000488007c0c */ /* 0x000fc8000bf26270 */
[----:B------:R-:W-:-:S04]  /*2570*/  SEL R21, RZ, 0x20, P1 ;  /* 0x00000020ff157807 */ /* 0x000fc80000800000 */
[C---:B------:R-:W-:Y:S02]  /*2580*/  LOP3.LUT R21, R28.reuse, R21, RZ, 0xfc, !PT ;  /* 0x000000151c157212 */ /* 0x040fe400078efcff */
[----:B------:R-:W-:Y:S02]  /*2590*/  LOP3.LUT R28, R28, 0x1, RZ, 0xc0, !PT ;  /* 0x000000011c1c7812 */ /* 0x000fe400078ec0ff */
[----:B----4-:R-:W-:Y:S02]  /*25a0*/  SHF.R.S32.HI R88, RZ, 0x1f, R25 ;  /* 0x0000001fff587819 */ /* 0x010fe40000011419 */
[C---:B------:R-:W-:Y:S02]  /*25b0*/  LOP3.LUT R29, R21.reuse, 0x2, RZ, 0xc0, !PT ;  /* 0x00000002151d7812 */ /* 0x040fe400078ec0ff */
[----:B------:R-:W-:-:S07]  /*25c0*/  LOP3.LUT R30, R21, 0x4, RZ, 0xc0, !PT ;  /* 0x00000004151e7812 */ /* 0x000fce00078ec0ff */
.L_x_461:
[----:B--23--:R-:W2:Y:S01]  /*25d0*/  LDL R31, [R1+0x48] ;  /* 0x00004800011f7983 */ /* 0x00cea20000100800 */
[----:B------:R-:W0:Y:S03]  /*25e0*/  LDC R76, c[0x0][0x430] ;  /* 0x00010c00ff4c7b82 */ /* 0x000e260000000800 */
[----:B------:R-:W3:Y:S01]  /*25f0*/  LDL R35, [R1+0x44] ;  /* 0x0000440001237983 */ /* 0x000ee20000100800 */
[----:B------:R-:W-:-:S04]  /*2600*/  VIADD R26, R26, 0xffffffff ;  /* 0xffffffff1a1a7836 */ /* 0x000fc80000000000 */
[----:B------:R-:W-:Y:S01]  /*2610*/  IMAD R12, R26, 0x80, R8 ;  /* 0x000000801a0c7824 */ /* 0x000fe200078e0208 */
[----:B-1----:R-:W1:Y:S04]  /*2620*/  LDC R98, c[0x0][0x3f4] ;  /* 0x0000fd00ff627b82 */ /* 0x002e680000000800 */
[----:B------:R-:W-:Y:S02]  /*2630*/  ISETP.GE.AND P1, PT, R12, R24, PT ;  /* 0x000000180c00720c */ /* 0x000fe40003f26270 */
[----:B0-----:R-:W-:Y:S02]  /*2640*/  ISETP.NE.AND P2, PT, R76, 0x1, PT ;  /* 0x000000014c00780c */ /* 0x001fe40003f45270 */
[----:B------:R-:W-:-:S11]  /*2650*/  ISETP.GT.OR P1, PT, R8, 0x7f, P1 ;  /* 0x0000007f0800780c */ /* 0x000fd60000f24670 */
[----:B------:R-:W0:Y:S08]  /*2660*/  @P2 LDC R11, c[0x0][0x434] ;  /* 0x00010d00ff0b2b82 */ /* 0x000e300000000800 */
[----:B------:R-:W4:Y:S08]  /*2670*/  @P2 LDC R32, c[0x0][0x438] ;  /* 0x00010e00ff202b82 */ /* 0x000f300000000800 */
[----:B------:R-:W1:Y:S01]  /*2680*/  @!P1 LDC.64 R14, c[0x0][0x428] ;  /* 0x00010a00ff0e9b82 */ /* 0x000e620000000a00 */
[----:B------:R-:W-:-:S07]  /*2690*/  IMAD.IADD R38, R87, 0x1, R12 ;  /* 0x0000000157267824 */ /* 0x000fce00078e020c */
[----:B------:R-:W1:Y:S01]  /*26a0*/  @!P1 LDC.64 R12, c[0x0][0x418] ;  /* 0x00010600ff0c9b82 */ /* 0x000e620000000a00 */
[----:B0-----:R-:W-:-:S04]  /*26b0*/  @P2 IMAD.HI.U32 R11, R38, R11, RZ ;  /* 0x0000000b260b2227 */ /* 0x001fc800078e00ff */
[----:B------:R-:W-:Y:S01]  /*26c0*/  IMAD.MOV.U32 R36, RZ, RZ, R38 ;  /* 0x000000ffff247224 */ /* 0x000fe200078e0026 */
[----:B----4-:R-:W-:-:S04]  /*26d0*/  @P2 SHF.R.U32.HI R36, RZ, R32, R11 ;  /* 0x00000020ff242219 */ /* 0x010fc8000001160b */
[----:B------:R-:W-:Y:S01]  /*26e0*/  @!P1 SHF.R.S32.HI R37, RZ, 0x1f, R36 ;  /* 0x0000001fff259819 */ /* 0x000fe20000011424 */
[----:B-1----:R-:W-:-:S04]  /*26f0*/  @!P1 IMAD R32, R88, R14, RZ ;  /* 0x0000000e58209224 */ /* 0x002fc800078e02ff */
[C---:B------:R-:W-:Y:S02]  /*2700*/  @!P1 IMAD R11, R25.reuse, R15, R32 ;  /* 0x0000000f190b9224 */ /* 0x040fe400078e0220 */
[----:B------:R-:W-:-:S04]  /*2710*/  @!P1 IMAD.WIDE.U32 R14, R25, R14, R36 ;  /* 0x0000000e190e9225 */ /* 0x000fc800078e0024 */
[----:B------:R-:W-:Y:S01]  /*2720*/  @!P1 IMAD.IADD R11, R15, 0x1, R11 ;  /* 0x000000010f0b9824 */ /* 0x000fe200078e020b */
[----:B------:R-:W-:-:S04]  /*2730*/  @!P1 LEA R12, P2, R14, R12, 0x2 ;  /* 0x0000000c0e0c9211 */ /* 0x000fc800078410ff */
[----:B------:R-:W-:Y:S02]  /*2740*/  @!P1 LEA.HI.X R13, R14, R13, R11, 0x2, P2 ;  /* 0x0000000d0e0d9211 */ /* 0x000fe400010f140b */
[----:B------:R-:W-:Y:S01]  /*2750*/  ISETP.GE.AND P2, PT, R98, 0x1, PT ;  /* 0x000000016200780c */ /* 0x000fe20003f46270 */
[----:B------:R-:W-:Y:S01]  /*2760*/  IMAD.MOV.U32 R75, RZ, RZ, RZ ;  /* 0x000000ffff4b7224 */ /* 0x000fe200078e00ff */
[----:B------:R-:W-:Y:S05]  /*2770*/  YIELD ;  /* 0x0000000000007946 */ /* 0x000fea0003800000 */
[----:B------:R-:W-:Y:S01]  /*2780*/  IMAD.MOV R11, RZ, RZ, -R36 ;  /* 0x000000ffff0b7224 */ /* 0x000fe200078e0a24 */
[----:B------:R-:W-:Y:S01]  /*2790*/  BSSY B0, `(.L_x_403) ;  /* 0x0000427000007945 */ /* 0x000fe20003800000 */
[----:B------:R0:W5:Y:S01]  /*27a0*/  @!P1 LDG.E R75, desc[UR42][R12.64] ;  /* 0x0000002a0c4b9981 */ /* 0x000162000c1e1900 */
[----:B------:R-:W-:Y:S01]  /*27b0*/  ISETP.GT.AND P1, PT, R26, R74, PT ;  /* 0x0000004a1a00720c */ /* 0x000fe20003f24270 */
[----:B------:R-:W-:Y:S01]  /*27c0*/  IMAD R76, R76, R11, R38 ;  /* 0x0000000b4c4c7224 */ /* 0x000fe200078e0226 */
[----:B--2---:R-:W-:Y:S01]  /*27d0*/  LOP3.LUT P3, RZ, R31, 0x2, RZ, 0xc0, !PT ;  /* 0x000000021fff7812 */ /* 0x004fe2000786c0ff */
[----:B---3--:R-:W-:-:S04]  /*27e0*/  IMAD R14, R18, 0x3000, R35 ;  /* 0x00003000120e7824 */ /* 0x008fc800078e0223 */
[----:B------:R-:W-:-:S08]  /*27f0*/  VIADD R32, R14, 0x10 ;  /* 0x000000100e207836 */ /* 0x000fd00000000000 */
[C---:B------:R-:W-:Y:S02]  /*2800*/  @P3 VIADD R32, R14.reuse, 0xfffffff0 ;  /* 0xfffffff00e203836 */ /* 0x040fe40000000000 */
[--C-:B------:R-:W-:Y:S02]  /*2810*/  IMAD R35, R14, 0x2, R27.reuse ;  /* 0x000000020e237824 */ /* 0x100fe400078e021b */
[----:B------:R-:W-:Y:S01]  /*2820*/  IMAD R32, R32, 0x2, R27 ;  /* 0x0000000220207824 */ /* 0x000fe200078e021b */
[----:B0-----:R-:W-:Y:S06]  /*2830*/  @!P2 BRA `(.L_x_404) ;  /* 0x0000003c004ca947 */ /* 0x001fec0003800000 */
[----:B------:R-:W-:Y:S01]  /*2840*/  SHF.R.S32.HI R77, RZ, 0x1f, R76 ;  /* 0x0000001fff4d7819 */ /* 0x000fe2000001144c */
[----:B------:R-:W-:Y:S01]  /*2850*/  ULDC.64 UR4, c[0x0][0x300] ;  /* 0x0000c00000047ab9 */ /* 0x000fe20000000a00 */
[----:B-----5:R-:W-:Y:S01]  /*2860*/  SHF.R.S32.HI R78, RZ, 0x1f, R75 ;  /* 0x0000001fff4e7819 */ /* 0x020fe2000001144b */
[----:B------:R-:W-:-:S04]  /*2870*/  IMAD.WIDE.U32 R12, R76, UR4, RZ ;  /* 0x000000044c0c7c25 */ /* 0x000fc8000f8e00ff */
[----:B------:R-:W-:Y:S02]  /*2880*/  IMAD R11, R77, UR4, RZ ;  /* 0x000000044d0b7c24 */ /* 0x000fe4000f8e02ff */
[----:B------:R-:W-:Y:S02]  /*2890*/  IMAD R36, R89, R26, RZ ;  /* 0x0000001a59247224 */ /* 0x000fe400078e02ff */
[----:B------:R-:W-:Y:S01]  /*28a0*/  IMAD R11, R76, UR5, R11 ;  /* 0x000000054c0b7c24 */ /* 0x000fe2000f8e020b */
[----:B------:R-:W-:Y:S01]  /*28b0*/  ULDC.64 UR4, c[0x0][0x310] ;  /* 0x0000c40000047ab9 */ /* 0x000fe20000000a00 */
[----:B------:R-:W-:Y:S02]  /*28c0*/  IMAD R79, R26, -0x80, R24 ;  /* 0xffffff801a4f7824 */ /* 0x000fe400078e0218 */
[----:B------:R-:W-:Y:S02]  /*28d0*/  IMAD R14, R78, UR4, RZ ;  /* 0x000000044e0e7c24 */ /* 0x000fe4000f8e02ff */
[----:B------:R-:W-:Y:S01]  /*28e0*/  IMAD.IADD R13, R13, 0x1, R11 ;  /* 0x000000010d0d7824 */ /* 0x000fe200078e020b */
[----:B------:R-:W-:Y:S01]  /*28f0*/  VIMNMX R79, R79, 0x80, PT ;  /* 0x000000804f4f7848 */ /* 0x000fe20003fe0100 */
[----:B------:R-:W-:-:S02]  /*2900*/  IMAD R11, R75, UR5, R14 ;  /* 0x000000054b0b7c24 */ /* 0x000fc4000f8e020e */
[----:B------:R-:W-:Y:S01]  /*2910*/  IMAD.WIDE.U32 R12, R75, UR4, R12 ;  /* 0x000000044b0c7c25 */ /* 0x000fe2000f8e000c */
[----:B------:R-:W-:-:S03]  /*2920*/  ULDC.64 UR4, c[0x0][0x308] ;  /* 0x0000c20000047ab9 */ /* 0x000fc60000000a00 */
[----:B------:R-:W-:Y:S02]  /*2930*/  IMAD R15, R7, UR4, RZ ;  /* 0x00000004070f7c24 */ /* 0x000fe4000f8e02ff */
[----:B------:R-:W-:Y:S01]  /*2940*/  IMAD.IADD R13, R13, 0x1, R11 ;  /* 0x000000010d0d7824 */ /* 0x000fe200078e020b */
[----:B------:R-:W-:Y:S01]  /*2950*/  SHF.R.S32.HI R11, RZ, 0x1f, R26 ;  /* 0x0000001fff0b7819 */ /* 0x000fe2000001141a */
[C---:B------:R-:W-:Y:S02]  /*2960*/  IMAD R15, R34.reuse, UR5, R15 ;  /* 0x00000005220f7c24 */ /* 0x040fe4000f8e020f */
[----:B------:R-:W-:Y:S01]  /*2970*/  IMAD.WIDE.U32 R12, R34, UR4, R12 ;  /* 0x00000004220c7c25 */ /* 0x000fe2000f8e000c */
[----:B------:R-:W-:-:S03]  /*2980*/  ULDC.64 UR4, c[0x0][0x2e8] ;  /* 0x0000ba0000047ab9 */ /* 0x000fc60000000a00 */
[----:B------:R-:W-:Y:S01]  /*2990*/  IMAD.IADD R61, R13, 0x1, R15 ;  /* 0x000000010d3d7824 */ /* 0x000fe200078e020f */
[----:B------:R-:W-:Y:S01]  /*29a0*/  LEA R60, P2, R12, UR4, 0x1 ;  /* 0x000000040c3c7c11 */ /* 0x000fe2000f8408ff */
[----:B------:R-:W-:Y:S01]  /*29b0*/  ULDC.U8 UR4, c[0x0][0x410] ;  /* 0x0001040000047ab9 */ /* 0x000fe20000000000 */
[----:B------:R-:W-:Y:S02]  /*29c0*/  IMAD R14, R90, R26, RZ ;  /* 0x0000001a5a0e7224 */ /* 0x000fe400078e02ff */
[----:B------:R-:W-:Y:S01]  /*29d0*/  LEA.HI.X R61, R12, UR5, R61, 0x1, P2 ;  /* 0x000000050c3d7c11 */ /* 0x000fe200090f0c3d */
[C---:B------:R-:W-:Y:S01]  /*29e0*/  IMAD R37, R11.reuse, R5, R36 ;  /* 0x000000050b257224 */ /* 0x040fe200078e0224 */
[----:B------:R-:W-:Y:S01]  /*29f0*/  ISETP.NE.AND P2, PT, RZ, UR4, PT ;  /* 0x00000004ff007c0c */ /* 0x000fe2000bf45270 */
[----:B------:R-:W-:Y:S02]  /*2a00*/  IMAD R31, R11, R6, R14 ;  /* 0x000000060b1f7224 */ /* 0x000fe400078e020e */
[----:B------:R-:W-:-:S04]  /*2a10*/  IMAD.WIDE.U32 R14, R6, R26, RZ ;  /* 0x0000001a060e7225 */ /* 0x000fc800078e00ff */
[----:B------:R-:W-:-:S04]  /*2a20*/  IMAD.WIDE.U32 R12, R5, R26, RZ ;  /* 0x0000001a050c7225 */ /* 0x000fc800078e00ff */
[----:B------:R-:W-:Y:S02]  /*2a30*/  IMAD.IADD R11, R15, 0x1, R31 ;  /* 0x000000010f0b7824 */ /* 0x000fe400078e021f */
[----:B------:R-:W-:Y:S01]  /*2a40*/  IMAD.IADD R31, R13, 0x1, R37 ;  /* 0x000000010d1f7824 */ /* 0x000fe200078e0225 */
[----:B------:R-:W-:Y:S06]  /*2a50*/  @!P2 BRA `(.L_x_405) ;  /* 0x0000001c004ca947 */ /* 0x000fec0003800000 */
[----:B------:R-:W-:Y:S01]  /*2a60*/  ISETP.GE.AND P3, PT, R138, R79, PT ;  /* 0x0000004f8a00720c */ /* 0x000fe20003f66270 */
[----:B------:R-:W-:Y:S01]  /*2a70*/  BSSY B1, `(.L_x_406) ;  /* 0x000003b000017945 */ /* 0x000fe20003800000 */
        /* <DEDUP_REMOVED lines=12> */
[----:B------:R-:W-:Y:S06]  /*2b40*/  @P3 BRA `(.L_x_407) ;  /* 0x0000000000b43947 */ /* 0x000fec0003800000 */
[----:B------:R-:W2:Y:S04]  /*2b50*/  LDL R83, [R1+0x20] ;  /* 0x0000200001537983 */ /* 0x000ea80000100800 */
[----:B------:R-:W3:Y:S04]  /*2b60*/  LDL R82, [R1+0x18] ;  /* 0x0000180001527983 */ /* 0x000ee80000100800 */
[----:B------:R-:W4:Y:S04]  /*2b70*/  LDL R80, [R1+0x1c] ;  /* 0x00001c0001507983 */ /* 0x000f280000100800 */
[----:B------:R-:W4:Y:S04]  /*2b80*/  LDL R63, [R1+0x24] ;  /* 0x00002400013f7983 */ /* 0x000f280000100800 */
[----:B------:R-:W4:Y:S01]  /*2b90*/  LDL R62, [R1+0x28] ;  /* 0x00002800013e7983 */ /* 0x000f220000100800 */
[----:B------:R-:W-:Y:S01]  /*2ba0*/  IADD3 R14, P2, R64, R14, RZ ;  /* 0x0000000e400e7210 */ /* 0x000fe20007f5e0ff */
[----:B------:R-:W-:Y:S01]  /*2bb0*/  ULDC.64 UR4, c[0x0][0x3e8] ;  /* 0x0000fa0000047ab9 */ /* 0x000fe20000000a00 */
[----:B------:R-:W-:-:S02]  /*2bc0*/  CS2R R56, SRZ ;  /* 0x0000000000387805 */ /* 0x000fc4000001ff00 */
[----:B------:R-:W-:Y:S01]  /*2bd0*/  CS2R R58, SRZ ;  /* 0x00000000003a7805 */ /* 0x000fe2000001ff00 */
[----:B------:R-:W-:Y:S01]  /*2be0*/  IMAD.X R13, R11, 0x1, R81, P2 ;  /* 0x000000010b0d7824 */ /* 0x000fe200010e0651 */
[----:B------:R-:W-:-:S05]  /*2bf0*/  IADD3 R11, P2, R68, R12, RZ ;  /* 0x0000000c440b7210 */ /* 0x000fca0007f5e0ff */
[----:B------:R-:W-:Y:S01]  /*2c00*/  IMAD.X R36, R31, 0x1, R84, P2 ;  /* 0x000000011f247824 */ /* 0x000fe200010e0654 */
[----:B------:R-:W-:-:S04]  /*2c10*/  LEA R12, P2, R14, UR4, 0x1 ;  /* 0x000000040e0c7c11 */ /* 0x000fc8000f8408ff */
[----:B------:R-:W-:Y:S01]  /*2c20*/  LEA.HI.X R13, R14, UR5, R13, 0x1, P2 ;  /* 0x000000050e0d7c11 */ /* 0x000fe200090f0c0d */
[----:B------:R-:W-:Y:S02]  /*2c30*/  ULDC.64 UR4, c[0x0][0x400] ;  /* 0x0001000000047ab9 */ /* 0x000fe40000000a00 */
[----:B------:R-:W-:-:S04]  /*2c40*/  LEA R14, P2, R11, UR4, 0x1 ;  /* 0x000000040b0e7c11 */ /* 0x000fc8000f8408ff */
[----:B------:R-:W-:Y:S02]  /*2c50*/  LEA.HI.X R15, R11, UR5, R36, 0x1, P2 ;  /* 0x000000050b0f7c11 */ /* 0x000fe400090f0c24 */
[----:B------:R-:W-:Y:S02]  /*2c60*/  ISETP.GE.AND P2, PT, R140, R98, PT ;  /* 0x000000628c00720c */ /* 0x000fe40003f46270 */
[----:B------:R-:W-:Y:S02]  /*2c70*/  CS2R R52, SRZ ;  /* 0x0000000000347805 */ /* 0x000fe4000001ff00 */
[----:B------:R-:W-:-:S09]  /*2c80*/  CS2R R54, SRZ ;  /* 0x0000000000367805 */ /* 0x000fd2000001ff00 */
[----:B------:R0:W5:Y:S04]  /*2c90*/  @!P2 LDG.E.64 R56, desc[UR42][R12.64] ;  /* 0x0000002a0c38a981 */ /* 0x000168000c1e1b00 */
[----:B------:R0:W5:Y:S01]  /*2ca0*/  @!P2 LDG.E.64 R58, desc[UR42][R14.64] ;  /* 0x0000002a0e3aa981 */ /* 0x000162000c1e1b00 */
        /* <DEDUP_REMOVED lines=8> */
[----:B--2---:R-:W-:-:S13]  /*2d30*/  ISETP.GE.AND P2, PT, R83, R98, PT ;  /* 0x000000625300720c */ /* 0x004fda0003f46270 */
[----:B------:R0:W5:Y:S04]  /*2d40*/  @!P2 LDG.E.64 R52, desc[UR42][R12.64+0x10] ;  /* 0x0000102a0c34a981 */ /* 0x000168000c1e1b00 */
[----:B------:R0:W5:Y:S01]  /*2d50*/  @!P2 LDG.E.64 R54, desc[UR42][R14.64+0x10] ;  /* 0x0000102a0e36a981 */ /* 0x000162000c1e1b00 */
[----:B---3--:R-:W-:-:S13]  /*2d60*/  ISETP.GE.AND P2, PT, R82, R98, PT ;  /* 0x000000625200720c */ /* 0x008fda0003f46270 */
[----:B------:R0:W5:Y:S04]  /*2d70*/  @!P2 LDG.E.64 R48, desc[UR42][R12.64+0x20] ;  /* 0x0000202a0c30a981 */ /* 0x000168000c1e1b00 */
[----:B------:R0:W5:Y:S01]  /*2d80*/  @!P2 LDG.E.64 R50, desc[UR42][R14.64+0x20] ;  /* 0x0000202a0e32a981 */ /* 0x000162000c1e1b00 */
[----:B----4-:R-:W-:-:S13]  /*2d90*/  ISETP.GE.AND P2, PT, R80, R98, PT ;  /* 0x000000625000720c */ /* 0x010fda0003f46270 */
[----:B------:R0:W5:Y:S04]  /*2da0*/  @!P2 LDG.E.64 R44, desc[UR42][R12.64+0x30] ;  /* 0x0000302a0c2ca981 */ /* 0x000168000c1e1b00 */
[----:B------:R0:W5:Y:S01]  /*2db0*/  @!P2 LDG.E.64 R46, desc[UR42][R14.64+0x30] ;  /* 0x0000302a0e2ea981 */ /* 0x000162000c1e1b00 */
[----:B------:R-:W-:-:S13]  /*2dc0*/  ISETP.GE.AND P2, PT, R63, R98, PT ;  /* 0x000000623f00720c */ /* 0x000fda0003f46270 */
[----:B------:R0:W5:Y:S04]  /*2dd0*/  @!P2 LDG.E.64 R40, desc[UR42][R12.64+0x40] ;  /* 0x0000402a0c28a981 */ /* 0x000168000c1e1b00 */
[----:B------:R0:W5:Y:S01]  /*2de0*/  @!P2 LDG.E.64 R42, desc[UR42][R14.64+0x40] ;  /* 0x0000402a0e2aa981 */ /* 0x000162000c1e1b00 */
[----:B------:R-:W-:-:S13]  /*2df0*/  ISETP.GE.AND P2, PT, R62, R98, PT ;  /* 0x000000623e00720c */ /* 0x000fda0003f46270 */
[----:B------:R0:W5:Y:S04]  /*2e00*/  @!P2 LDG.E.64 R36, desc[UR42][R12.64+0x50] ;  /* 0x0000502a0c24a981 */ /* 0x000168000c1e1b00 */
[----:B------:R0:W5:Y:S02]  /*2e10*/  @!P2 LDG.E.64 R38, desc[UR42][R14.64+0x50] ;  /* 0x0000502a0e26a981 */ /* 0x000164000c1e1b00 */
.L_x_407:
[----:B------:R-:W-:Y:S05]  /*2e20*/  BSYNC B1 ;  /* 0x0000000000017941 */ /* 0x000fea0003800000 */
.L_x_406:
[----:B-----5:R-:W-:Y:S01]  /*2e30*/  IMAD.MOV.U32 R11, RZ, RZ, R36 ;  /* 0x000000ffff0b7224 */ /* 0x020fe200078e0024 */
[----:B------:R-:W-:Y:S01]  /*2e40*/  UISETP.NE.AND UP0, UPT, UR40, 0x3, UPT ;  /* 0x000000032800788c */ /* 0x000fe2000bf05270 */
[----:B0-----:R-:W-:Y:S02]  /*2e50*/  IMAD.MOV.U32 R12, RZ, RZ, R37 ;  /* 0x000000ffff0c7224 */ /* 0x001fe400078e0025 */
[----:B------:R-:W-:Y:S01]  /*2e60*/  IMAD.MOV.U32 R13, RZ, RZ, R40 ;  /* 0x000000ffff0d7224 */ /* 0x000fe200078e0028 */
[----:B------:R-:W-:Y:S01]  /*2e70*/  PRMT R62, R11, 0x7610, R62 ;  /* 0x000076100b3e7816 */ /* 0x000fe2000000003e */
[----:B------:R-:W-:Y:S01]  /*2e80*/  IMAD.MOV.U32 R11, RZ, RZ, R41 ;  /* 0x000000ffff0b7224 */ /* 0x000fe200078e0029 */
[----:B------:R-:W-:Y:S01]  /*2e90*/  PRMT R63, R12, 0x7610, R63 ;  /* 0x000076100c3f7816 */ /* 0x000fe2000000003f */
[----:B------:R-:W-:Y:S01]  /*2ea0*/  IMAD.MOV.U32 R12, RZ, RZ, R44 ;  /* 0x000000ffff0c7224 */ /* 0x000fe200078e002c */
[----:B------:R-:W-:Y:S01]  /*2eb0*/  PLOP3.LUT P2, PT, PT, PT, UP0, 0x80, 0x0 ;  /* 0x000000000000781c */ /* 0x000fe20003f4f008 */
[----:B------:R-:W-:Y:S01]  /*2ec0*/  IMAD.MOV.U32 R14, RZ, RZ, R45 ;  /* 0x000000ffff0e7224 */ /* 0x000fe200078e002d */
[----:B------:R-:W-:Y:S01]  /*2ed0*/  PRMT R109, R11, 0x7610, R109 ;  /* 0x000076100b6d7816 */ /* 0x000fe2000000006d */
[----:B------:R-:W-:Y:S01]  /*2ee0*/  IMAD.MOV.U32 R11, RZ, RZ, R48 ;  /* 0x000000ffff0b7224 */ /* 0x000fe200078e0030 */
[----:B------:R-:W-:Y:S01]  /*2ef0*/  PRMT R112, R12, 0x7610, R112 ;  /* 0x000076100c707816 */ /* 0x000fe20000000070 */
[----:B------:R-:W-:Y:S01]  /*2f00*/  IMAD.MOV.U32 R12, RZ, RZ, R49 ;  /* 0x000000ffff0c7224 */ /* 0x000fe200078e0031 */
[----:B------:R-:W-:-:S02]  /*2f10*/  PRMT R107, R13, 0x7610, R107 ;  /* 0x000076100d6b7816 */ /* 0x000fc4000000006b */
[----:B------:R-:W-:Y:S01]  /*2f20*/  PRMT R62, R62, 0x5410, R11 ;  /* 0x000054103e3e7816 */ /* 0x000fe2000000000b */
[----:B------:R-:W-:Y:S01]  /*2f30*/  IMAD.MOV.U32 R11, RZ, RZ, R52 ;  /* 0x000000ffff0b7224 */ /* 0x000fe200078e0034 */
[----:B------:R-:W-:Y:S01]  /*2f40*/  PRMT R63, R63, 0x5410, R12 ;  /* 0x000054103f3f7816 */ /* 0x000fe2000000000c */
[----:B------:R-:W-:Y:S01]  /*2f50*/  IMAD.MOV.U32 R12, RZ, RZ, R53 ;  /* 0x000000ffff0c7224 */ /* 0x000fe200078e0035 */
[----:B------:R-:W-:Y:S02]  /*2f60*/  PRMT R113, R14, 0x7610, R113 ;  /* 0x000076100e717816 */ /* 0x000fe40000000071 */
[----:B------:R-:W-:Y:S01]  /*2f70*/  PRMT R116, R11, 0x7610, R116 ;  /* 0x000076100b747816 */ /* 0x000fe20000000074 */
[----:B------:R-:W-:Y:S01]  /*2f80*/  IMAD.MOV.U32 R11, RZ, RZ, R56 ;  /* 0x000000ffff0b7224 */ /* 0x000fe200078e0038 */
[----:B------:R-:W-:Y:S01]  /*2f90*/  PRMT R104, R104, 0x5410, R12 ;  /* 0x0000541068687816 */ /* 0x000fe2000000000c */
[----:B------:R-:W-:-:S05]  /*2fa0*/  IMAD.MOV.U32 R12, RZ, RZ, R57 ;  /* 0x000000ffff0c7224 */ /* 0x000fca00078e0039 */
[----:B------:R-:W-:Y:S01]  /*2fb0*/  PRMT R82, R11, 0x5410, R12 ;  /* 0x000054100b527816 */ /* 0x000fe2000000000c */
[----:B------:R-:W-:Y:S02]  /*2fc0*/  IMAD.MOV.U32 R11, RZ, RZ, R38 ;  /* 0x000000ffff0b7224 */ /* 0x000fe400078e0026 */
[----:B------:R-:W-:-:S03]  /*2fd0*/  IMAD.MOV.U32 R12, RZ, RZ, R39 ;  /* 0x000000ffff0c7224 */ /* 0x000fc600078e0027 */
[----:B------:R-:W-:Y:S01]  /*2fe0*/  PRMT R104, R11, 0x7610, R104 ;  /* 0x000076100b687816 */ /* 0x000fe20000000068 */
[----:B------:R-:W-:Y:S01]  /*2ff0*/  IMAD.MOV.U32 R11, RZ, RZ, R43 ;  /* 0x000000ffff0b7224 */ /* 0x000fe200078e002b */
[----:B------:R-:W-:Y:S01]  /*3000*/  PRMT R106, R12, 0x7610, R106 ;  /* 0x000076100c6a7816 */ /* 0x000fe2000000006a */
        /* <DEDUP_REMOVED lines=16> */
[----:B------:R-:W-:-:S05]  /*3110*/  IMAD.MOV.U32 R12, RZ, RZ, R59 ;  /* 0x000000ffff0c7224 */ /* 0x000fca00078e003b */
[----:B------:R-:W-:Y:S01]  /*3120*/  PRMT R83, R11, 0x5410, R12 ;  /* 0x000054100b537816 */ /* 0x000fe2000000000c */
[----:B------:R-:W-:Y:S06]  /*3130*/  @!P2 BRA `(.L_x_408) ;  /* 0x000000000004a947 */ /* 0x000fec0003800000 */
[----:B------:R-:W-:Y:S01]  /*3140*/  BPT.TRAP 0x1 ;  /* 0x000000040000795c */ /* 0x000fe20000300000 */
.L_x_408:
[----:B------:R-:W-:Y:S01]  /*3150*/  IMAD R31, R18, 0x8, R2 ;  /* 0x00000008121f7824 */ /* 0x000fe200078e0202 */
[----:B------:R-:W-:Y:S01]  /*3160*/  SHF.L.U32 R80, R137, 0x1f, RZ ;  /* 0x0000001f89507819 */ /* 0x000fe200000006ff */
[----:B------:R-:W-:Y:S03]  /*3170*/  BSSY B1, `(.L_x_409) ;  /* 0x0000003000017945 */ /* 0x000fe60003800000 */
[----:B------:R-:W0:Y:S02]  /*3180*/  SYNCS.PHASECHK.TRANS64.TRYWAIT P4, [R31+URZ+0x2d890], R80 ;  /* 0x02d890501f0075a7 */ /* 0x000e24000808017f */
[----:B0-----:R-:W-:Y:S05]  /*3190*/  @!P4 BRA `(.L_x_410) ;  /* 0x0000015c0088c947 */ /* 0x001fea0003800000 */
.L_x_659:
[----:B------:R-:W-:Y:S05]  /*31a0*/  BSYNC B1 ;  /* 0x0000000000017941 */ /* 0x000fea0003800000 */
.L_x_409:
[----:B------:R-:W-:-:S03]  /*31b0*/  UMOV UR4, 0xffffffff ;  /* 0xffffffff00047882 */ /* 0x000fc60000000000 */
[----:B------:R-:W-:Y:S05]  /*31c0*/  BRA.DIV UR4, `(.L_x_411) ;  /* 0x0000015e04907947 */ /* 0x000fea000b800000 */
[----:B------:R-:W1:Y:S04]  /*31d0*/  SHFL.IDX PT, R61, R61, RZ, 0x1e1f ;  /* 0x001e1fff3d3d7589 */ /* 0x000e6800000e0000 */
[----:B------:R-:W2:Y:S02]  /*31e0*/  SHFL.IDX PT, R60, R60, RZ, 0x1e1f ;  /* 0x001e1fff3c3c7589 */ /* 0x000ea400000e0000 */
.L_x_663:
[----:B------:R-:W-:Y:S05]  /*31f0*/  @P3 BRA `(.L_x_412) ;  /* 0x0000003800003947 */ /* 0x000fea0003800000 */
[----:B------:R-:W-:Y:S01]  /*3200*/  ISETP.NE.AND P3, PT, R28, RZ, PT ;  /* 0x000000ff1c00720c */ /* 0x000fe20003f65270 */
[----:B------:R-:W-:-:S12]  /*3210*/  BSSY B1, `(.L_x_413) ;  /* 0x0000036000017945 */ /* 0x000fd80003800000 */
[----:B------:R-:W-:Y:S05]  /*3220*/  @!P3 BRA `(.L_x_414) ;  /* 0x0000000000d0b947 */ /* 0x000fea0003800000 */
[----:B------:R3:W4:Y:S01]  /*3230*/  LDS.128 R12, [R35+0x15000] ;  /* 0x01500000230c7984 */ /* 0x0007220000000c00 */
[----:B------:R-:W-:Y:S01]  /*3240*/  ISETP.GE.AND P3, PT, R140, R98, PT ;  /* 0x000000628c00720c */ /* 0x000fe20003f66270 */
[----:B------:R-:W-:-:S12]  /*3250*/  BSSY B2, `(.L_x_415) ;  /* 0x000002e000027945 */ /* 0x000fd80003800000 */
[----:B---3--:R-:W-:Y:S05]  /*3260*/  @P3 BRA `(.L_x_416) ;  /* 0x0000000000b03947 */ /* 0x008fea0003800000 */
[--C-:B------:R-:W-:Y:S02]  /*3270*/  SHF.R.U64 R11, R56, 0x10, R57.reuse ;  /* 0x00000010380b7819 */ /* 0x100fe40000001239 */
[----:B------:R-:W-:Y:S02]  /*3280*/  SHF.R.U32.HI R56, RZ, 0x10, R57 ;  /* 0x00000010ff387819 */ /* 0x000fe40000011639 */
[--C-:B------:R-:W-:Y:S02]  /*3290*/  SHF.R.U64 R57, R58, 0x10, R59.reuse ;  /* 0x000000103a397819 */ /* 0x100fe4000000123b */
[----:B------:R-:W-:Y:S02]  /*32a0*/  SHF.R.U32.HI R58, RZ, 0x10, R59 ;  /* 0x00000010ff3a7819 */ /* 0x000fe4000001163b */
[----:B------:R-:W-:Y:S02]  /*32b0*/  PRMT R57, R83, 0x5410, R57 ;  /* 0x0000541053397816 */ /* 0x000fe40000000039 */
[----:B------:R-:W-:-:S02]  /*32c0*/  PRMT R11, R82, 0x5410, R11 ;  /* 0x00005410520b7816 */ /* 0x000fc4000000000b */
[----:B------:R-:W-:Y:S01]  /*32d0*/  PRMT R59, R82, 0x5432, R56 ;  /* 0x00005432523b7816 */ /* 0x000fe20000000038 */
[----:B----4-:R-:W-:Y:S01]  /*32e0*/  IMAD.U32 R82, R13, 0x10000, RZ ;  /* 0x000100000d527824 */ /* 0x010fe200078e00ff */
[----:B------:R-:W-:Y:S02]  /*32f0*/  PRMT R56, R83, 0x5432, R58 ;  /* 0x0000543253387816 */ /* 0x000fe4000000003a */
[----:B------:R-:W-:Y:S02]  /*3300*/  LOP3.LUT R108, R13, 0xffff0000, RZ, 0xc0, !PT ;  /* 0xffff00000d6c7812 */ /* 0x000fe400078ec0ff */
[C---:B------:R-:W-:Y:S01]  /*3310*/  LOP3.LUT R83, R57.reuse, 0xffff0000, RZ, 0xc0, !PT ;  /* 0xffff000039537812 */ /* 0x040fe200078ec0ff */
[----:B------:R-:W-:Y:S01]  /*3320*/  IMAD.U32 R57, R57, 0x10000, RZ ;  /* 0x0001000039397824 */ /* 0x000fe200078e00ff */
[C---:B------:R-:W-:Y:S01]  /*3330*/  LOP3.LUT R13, R11.reuse, 0xffff0000, RZ, 0xc0, !PT ;  /* 0xffff00000b0d7812 */ /* 0x040fe200078ec0ff */
[----:B------:R-:W-:Y:S02]  /*3340*/  IMAD.U32 R11, R11, 0x10000, RZ ;  /* 0x000100000b0b7824 */ /* 0x000fe400078e00ff */
[----:B------:R-:W-:-:S02]  /*3350*/  FMUL.FTZ R103, R108, R83 ;  /* 0x000000536c677220 */ /* 0x000fc40000410000 */
[-C--:B------:R-:W-:Y:S02]  /*3360*/  FMUL.FTZ R108, R108, R13.reuse ;  /* 0x0000000d6c6c7220 */ /* 0x080fe40000410000 */
[C---:B------:R-:W-:Y:S01]  /*3370*/  FFMA.FTZ R58, R82.reuse, R13, -R103 ;  /* 0x0000000d523a7223 */ /* 0x040fe20000010867 */
[C---:B------:R-:W-:Y:S02]  /*3380*/  IMAD.U32 R103, R59.reuse, 0x10000, RZ ;  /* 0x000100003b677824 */ /* 0x040fe400078e00ff */
[----:B------:R-:W-:Y:S01]  /*3390*/  FFMA.FTZ R13, R82, R83, R108 ;  /* 0x00000053520d7223 */ /* 0x000fe2000001006c */
[----:B------:R-:W-:Y:S01]  /*33a0*/  LOP3.LUT R82, R14, 0xffff0000, RZ, 0xc0, !PT ;  /* 0xffff00000e527812 */ /* 0x000fe200078ec0ff */
[----:B------:R-:W-:Y:S01]  /*33b0*/  IMAD.U32 R83, R56, 0x10000, RZ ;  /* 0x0001000038537824 */ /* 0x000fe200078e00ff */
[----:B------:R-:W-:Y:S01]  /*33c0*/  LOP3.LUT R59, R59, 0xffff0000, RZ, 0xc0, !PT ;  /* 0xffff00003b3b7812 */ /* 0x000fe200078ec0ff */
[----:B------:R-:W-:Y:S01]  /*33d0*/  IMAD.U32 R14, R14, 0x10000, RZ ;  /* 0x000100000e0e7824 */ /* 0x000fe200078e00ff */
[----:B------:R-:W-:Y:S01]  /*33e0*/  F2FP.BF16.F32.PACK_AB R13, R13, R58 ;  /* 0x0000003a0d0d723e */ /* 0x000fe200000010ff */
[C---:B------:R-:W-:Y:S01]  /*33f0*/  FMUL.FTZ R105, R82.reuse, R83 ;  /* 0x0000005352697220 */ /* 0x040fe20000410000 */
[----:B------:R-:W-:-:S03]  /*3400*/  FMUL.FTZ R82, R82, R103 ;  /* 0x0000006752527220 */ /* 0x000fc60000410000 */
[C---:B------:R-:W-:Y:S01]  /*3410*/  FFMA.FTZ R105, R14.reuse, R103, -R105 ;  /* 0x000000670e697223 */ /* 0x040fe20000010869 */
[----:B------:R-:W-:Y:S01]  /*3420*/  FFMA.FTZ R82, R14, R83, R82 ;  /* 0x000000530e527223 */ /* 0x000fe20000010052 */
[----:B------:R-:W-:Y:S01]  /*3430*/  LOP3.LUT R83, R56, 0xffff0000, RZ, 0xc0, !PT ;  /* 0xffff000038537812 */ /* 0x000fe200078ec0ff */
[C---:B------:R-:W-:Y:S01]  /*3440*/  IMAD.U32 R56, R15.reuse, 0x10000, RZ ;  /* 0x000100000f387824 */ /* 0x040fe200078e00ff */
[----:B------:R-:W-:-:S05]  /*3450*/  LOP3.LUT R14, R15, 0xffff0000, RZ, 0xc0, !PT ;  /* 0xffff00000f0e7812 */ /* 0x000fca00078ec0ff */
[C---:B------:R-:W-:Y:S01]  /*3460*/  FMUL.FTZ R15, R14.reuse, R83 ;  /* 0x000000530e0f7220 */ /* 0x040fe20000410000 */
[----:B------:R-:W-:-:S03]  /*3470*/  FMUL.FTZ R14, R14, R59 ;  /* 0x0000003b0e0e7220 */ /* 0x000fc60000410000 */
[C---:B------:R-:W-:Y:S01]  /*3480*/  FFMA.FTZ R15, R56.reuse, R59, -R15 ;  /* 0x0000003b380f7223 */ /* 0x040fe2000001080f */
[----:B------:R-:W-:Y:S01]  /*3490*/  FFMA.FTZ R14, R56, R83, R14 ;  /* 0x00000053380e7223 */ /* 0x000fe2000001000e */
[C---:B------:R-:W-:Y:S01]  /*34a0*/  LOP3.LUT R56, R12.reuse, 0xffff0000, RZ, 0xc0, !PT ;  /* 0xffff00000c387812 */ /* 0x040fe200078ec0ff */
[----:B------:R-:W-:-:S03]  /*34b0*/  IMAD.U32 R12, R12, 0x10000, RZ ;  /* 0x000100000c0c7824 */ /* 0x000fc600078e00ff */
[----:B------:R-:W-:Y:S01]  /*34c0*/  F2FP.BF16.F32.PACK_AB R15, R14, R15 ;  /* 0x0000000f0e0f723e */ /* 0x000fe200000010ff */
[C---:B------:R-:W-:Y:S01]  /*34d0*/  FMUL.FTZ R59, R56.reuse, R57 ;  /* 0x00000039383b7220 */ /* 0x040fe20000410000 */
[----:B------:R-:W-:Y:S01]  /*34e0*/  FMUL.FTZ R56, R56, R11 ;  /* 0x0000000b38387220 */ /* 0x000fe20000410000 */
[----:B------:R-:W-:Y:S02]  /*34f0*/  F2FP.BF16.F32.PACK_AB R14, R82, R105 ;  /* 0x00000069520e723e */ /* 0x000fe400000010ff */
[C---:B------:R-:W-:Y:S01]  /*3500*/  FFMA.FTZ R59, R12.reuse, R11, -R59 ;  /* 0x0000000b0c3b7223 */ /* 0x040fe2000001083b */
[----:B------:R-:W-:-:S05]  /*3510*/  FFMA.FTZ R56, R12, R57, R56 ;  /* 0x000000390c387223 */ /* 0x000fca0000010038 */
[----:B------:R-:W-:-:S07]  /*3520*/  F2FP.BF16.F32.PACK_AB R12, R56, R59 ;  /* 0x0000003b380c723e */ /* 0x000fce00000010ff */
.L_x_416:
[----:B------:R-:W-:Y:S05]  /*3530*/  BSYNC B2 ;  /* 0x0000000000027941 */ /* 0x000fea0003800000 */
.L_x_415:
[----:B--2---:R-:W-:-:S04]  /*3540*/  LEA R56, P3, R16, R60, 0x1 ;  /* 0x0000003c10387211 */ /* 0x004fc800078608ff */
[----:B-1----:R-:W-:-:S05]  /*3550*/  LEA.HI.X R57, R16, R61, R17, 0x1, P3 ;  /* 0x0000003d10397211 */ /* 0x002fca00018f0c11 */
[----:B----4-:R3:W-:Y:S04]  /*3560*/  ST.E.128 desc[UR42][R56.64], R12 ;  /* 0x0000000c38007985 */ /* 0x0107e8000c101d2a */
.L_x_414:
[----:B------:R-:W-:Y:S05]  /*3570*/  BSYNC B1 ;  /* 0x0000000000017941 */ /* 0x000fea0003800000 */
.L_x_413:
[----:B------:R-:W-:Y:S01]  /*3580*/  ISETP.NE.AND P3, PT, R29, RZ, PT ;  /* 0x000000ff1d00720c */ /* 0x000fe20003f65270 */
[----:B------:R-:W-:-:S12]  /*3590*/  BSSY B1, `(.L_x_417) ;  /* 0x0000039000017945 */ /* 0x000fd80003800000 */
[----:B------:R-:W-:Y:S05]  /*35a0*/  @!P3 BRA `(.L_x_418) ;  /* 0x0000000000dcb947 */ /* 0x000fea0003800000 */
[----:B------:R-:W4:Y:S01]  /*35b0*/  LDL R11, [R1+0x20] ;  /* 0x00002000010b7983 */ /* 0x000f220000100800 */
[----:B------:R-:W-:Y:S03]  /*35c0*/  BSSY B2, `(.L_x_419) ;  /* 0x0000030000027945 */ /* 0x000fe60003800000 */
[----:B---3--:R3:W0:Y:S01]  /*35d0*/  LDS.128 R12, [R32+0x15000] ;  /* 0x01500000200c7984 */ /* 0x0086220000000c00 */
[----:B----4-:R-:W-:-:S13]  /*35e0*/  ISETP.GE.AND P3, PT, R11, R98, PT ;  /* 0x000000620b00720c */ /* 0x010fda0003f66270 */
[----:B0--3--:R-:W-:Y:S05]  /*35f0*/  @P3 BRA `(.L_x_420) ;  /* 0x0000000000b03947 */ /* 0x009fea0003800000 */
[--C-:B------:R-:W-:Y:S01]  /*3600*/  SHF.R.U64 R11, R52, 0x10, R53.reuse ;  /* 0x00000010340b7819 */ /* 0x100fe20000001235 */
[C---:B------:R-:W-:Y:S01]  /*3610*/  IMAD.U32 R56, R13.reuse, 0x10000, RZ ;  /* 0x000100000d387824 */ /* 0x040fe200078e00ff */
[----:B------:R-:W-:Y:S02]  /*3620*/  SHF.R.U32.HI R52, RZ, 0x10, R53 ;  /* 0x00000010ff347819 */ /* 0x000fe40000011635 */
[----:B------:R-:W-:Y:S02]  /*3630*/  SHF.R.U64 R53, R54, 0x10, R55 ;  /* 0x0000001036357819 */ /* 0x000fe40000001237 */
[----:B------:R-:W-:Y:S02]  /*3640*/  PRMT R11, R116, 0x5410, R11 ;  /* 0x00005410740b7816 */ /* 0x000fe4000000000b */
[----:B------:R-:W-:Y:S02]  /*3650*/  PRMT R53, R118, 0x5410, R53 ;  /* 0x0000541076357816 */ /* 0x000fe40000000035 */
[----:B------:R-:W-:-:S02]  /*3660*/  LOP3.LUT R58, R13, 0xffff0000, RZ, 0xc0, !PT ;  /* 0xffff00000d3a7812 */ /* 0x000fc400078ec0ff */
[C---:B------:R-:W-:Y:S01]  /*3670*/  LOP3.LUT R57, R53.reuse, 0xffff0000, RZ, 0xc0, !PT ;  /* 0xffff000035397812 */ /* 0x040fe200078ec0ff */
[----:B------:R-:W-:Y:S01]  /*3680*/  IMAD.U32 R53, R53, 0x10000, RZ ;  /* 0x0001000035357824 */ /* 0x000fe200078e00ff */
[C---:B------:R-:W-:Y:S01]  /*3690*/  LOP3.LUT R13, R11.reuse, 0xffff0000, RZ, 0xc0, !PT ;  /* 0xffff00000b0d7812 */ /* 0x040fe200078ec0ff */
[----:B------:R-:W-:Y:S01]  /*36a0*/  IMAD.U32 R11, R11, 0x10000, RZ ;  /* 0x000100000b0b7824 */ /* 0x000fe200078e00ff */
[----:B------:R-:W-:Y:S01]  /*36b0*/  SHF.R.U32.HI R54, RZ, 0x10, R55 ;  /* 0x00000010ff367819 */ /* 0x000fe20000011637 */
[----:B------:R-:W-:Y:S01]  /*36c0*/  FMUL.FTZ R59, R58, R57 ;  /* 0x000000393a3b7220 */ /* 0x000fe20000410000 */
[----:B------:R-:W-:Y:S01]  /*36d0*/  PRMT R55, R104, 0x5432, R52 ;  /* 0x0000543268377816 */ /* 0x000fe20000000034 */
[-C--:B------:R-:W-:Y:S01]  /*36e0*/  FMUL.FTZ R58, R58, R13.reuse ;  /* 0x0000000d3a3a7220 */ /* 0x080fe20000410000 */
[----:B------:R-:W-:Y:S01]  /*36f0*/  PRMT R52, R107, 0x5432, R54 ;  /* 0x000054326b347816 */ /* 0x000fe20000000036 */
[C---:B------:R-:W-:Y:S02]  /*3700*/  FFMA.FTZ R54, R56.reuse, R13, -R59 ;  /* 0x0000000d38367223 */ /* 0x040fe4000001083b */
[----:B------:R-:W-:Y:S01]  /*3710*/  FFMA.FTZ R13, R56, R57, R58 ;  /* 0x00000039380d7223 */ /* 0x000fe2000001003a */
[----:B------:R-:W-:Y:S01]  /*3720*/  LOP3.LUT R56, R14, 0xffff0000, RZ, 0xc0, !PT ;  /* 0xffff00000e387812 */ /* 0x000fe200078ec0ff */
[----:B------:R-:W-:-:S02]  /*3730*/  IMAD.U32 R57, R52, 0x10000, RZ ;  /* 0x0001000034397824 */ /* 0x000fc400078e00ff */
[C---:B------:R-:W-:Y:S01]  /*3740*/  IMAD.U32 R59, R55.reuse, 0x10000, RZ ;  /* 0x00010000373b7824 */ /* 0x040fe200078e00ff */
[----:B------:R-:W-:Y:S01]  /*3750*/  LOP3.LUT R55, R55, 0xffff0000, RZ, 0xc0, !PT ;  /* 0xffff000037377812 */ /* 0x000fe200078ec0ff */
[----:B------:R-:W-:Y:S01]  /*3760*/  FMUL.FTZ R83, R56, R57 ;  /* 0x0000003938537220 */ /* 0x000fe20000410000 */
[----:B------:R-:W-:Y:S02]  /*3770*/  IMAD.U32 R14, R14, 0x10000, RZ ;  /* 0x000100000e0e7824 */ /* 0x000fe400078e00ff */
[-C--:B------:R-:W-:Y:S01]  /*3780*/  FMUL.FTZ R56, R56, R59.reuse ;  /* 0x0000003b38387220 */ /* 0x080fe20000410000 */
[----:B------:R-:W-:Y:S01]  /*3790*/  F2FP.BF16.F32.PACK_AB R13, R13, R54 ;  /* 0x000000360d0d723e */ /* 0x000fe200000010ff */
[C---:B------:R-:W-:Y:S02]  /*37a0*/  FFMA.FTZ R83, R14.reuse, R59, -R83 ;  /* 0x0000003b0e537223 */ /* 0x040fe40000010853 */
        /* <DEDUP_REMOVED lines=17> */
.L_x_420:
[----:B------:R-:W-:Y:S05]  /*38c0*/  BSYNC B2 ;  /* 0x0000000000027941 */ /* 0x000fea0003800000 */
.L_x_419:
[----:B------:R-:W-:Y:S02]  /*38d0*/  IMAD.SHL.U32 R11, R148, 0x8, RZ ;  /* 0x00000008940b7824 */ /* 0x000fe400078e00ff */
[----:B--2---:R-:W-:Y:S02]  /*38e0*/  IMAD.MOV.U32 R52, RZ, RZ, R60 ;  /* 0x000000ffff347224 */ /* 0x004fe400078e003c */
[----:B-1----:R-:W-:Y:S02]  /*38f0*/  IMAD.MOV.U32 R53, RZ, RZ, R61 ;  /* 0x000000ffff357224 */ /* 0x002fe400078e003d */
[----:B------:R-:W-:-:S05]  /*3900*/  IMAD.WIDE R52, R11, 0x2, R52 ;  /* 0x000000020b347825 */ /* 0x000fca00078e0234 */
[----:B------:R4:W-:Y:S02]  /*3910*/  ST.E.128 desc[UR42][R52.64], R12 ;  /* 0x0000000c34007985 */ /* 0x0009e4000c101d2a */
.L_x_418:
[----:B------:R-:W-:Y:S05]  /*3920*/  BSYNC B1 ;  /* 0x0000000000017941 */ /* 0x000fea0003800000 */
.L_x_417:
[----:B------:R-:W-:Y:S01]  /*3930*/  ISETP.NE.AND P3, PT, R30, RZ, PT ;  /* 0x000000ff1e00720c */ /* 0x000fe20003f65270 */
[----:B------:R-:W-:-:S12]  /*3940*/  BSSY B1, `(.L_x_421) ;  /* 0x0000039000017945 */ /* 0x000fd80003800000 */
[----:B------:R-:W-:Y:S05]  /*3950*/  @!P3 BRA `(.L_x_422) ;  /* 0x0000000000dcb947 */ /* 0x000fea0003800000 */
[----:B------:R-:W5:Y:S01]  /*3960*/  LDL R11, [R1+0x18] ;  /* 0x00001800010b7983 */ /* 0x000f620000100800 */
[----:B------:R-:W-:Y:S03]  /*3970*/  BSSY B2, `(.L_x_423) ;  /* 0x0000030000027945 */ /* 0x000fe60003800000 */
[----:B---34-:R3:W4:Y:S01]  /*3980*/  LDS.128 R12, [R35+0x17000] ;  /* 0x01700000230c7984 */ /* 0x0187220000000c00 */
[----:B-----5:R-:W-:-:S13]  /*3990*/  ISETP.GE.AND P3, PT, R11, R98, PT ;  /* 0x000000620b00720c */ /* 0x020fda0003f66270 */
[----:B---34-:R-:W-:Y:S05]  /*39a0*/  @P3 BRA `(.L_x_424) ;  /* 0x0000000000b03947 */ /* 0x018fea0003800000 */
[----:B------:R-:W-:Y:S02]  /*39b0*/  SHF.R.U64 R50, R50, 0x10, R51 ;  /* 0x0000001032327819 */ /* 0x000fe40000001233 */
[----:B------:R-:W-:Y:S01]  /*39c0*/  SHF.R.U64 R11, R48, 0x10, R49 ;  /* 0x00000010300b7819 */ /* 0x000fe20000001231 */
[C---:B------:R-:W-:Y:S01]  /*39d0*/  IMAD.U32 R48, R13.reuse, 0x10000, RZ ;  /* 0x000100000d307824 */ /* 0x040fe200078e00ff */
[----:B------:R-:W-:Y:S02]  /*39e0*/  PRMT R50, R106, 0x5432, R50 ;  /* 0x000054326a327816 */ /* 0x000fe40000000032 */
[----:B------:R-:W-:Y:S02]  /*39f0*/  PRMT R11, R62, 0x5432, R11 ;  /* 0x000054323e0b7816 */ /* 0x000fe4000000000b */
[----:B------:R-:W-:Y:S02]  /*3a00*/  LOP3.LUT R54, R13, 0xffff0000, RZ, 0xc0, !PT ;  /* 0xffff00000d367812 */ /* 0x000fe400078ec0ff */
[C---:B------:R-:W-:Y:S01]  /*3a10*/  LOP3.LUT R53, R50.reuse, 0xffff0000, RZ, 0xc0, !PT ;  /* 0xffff000032357812 */ /* 0x040fe200078ec0ff */
[----:B------:R-:W-:Y:S01]  /*3a20*/  IMAD.U32 R50, R50, 0x10000, RZ ;  /* 0x0001000032327824 */ /* 0x000fe200078e00ff */
[----:B------:R-:W-:-:S02]  /*3a30*/  SHF.R.U32.HI R52, RZ, 0x10, R49 ;  /* 0x00000010ff347819 */ /* 0x000fc40000011631 */
[C---:B------:R-:W-:Y:S01]  /*3a40*/  LOP3.LUT R49, R11.reuse, 0xffff0000, RZ, 0xc0, !PT ;  /* 0xffff00000b317812 */ /* 0x040fe200078ec0ff */
[C---:B------:R-:W-:Y:S01]  /*3a50*/  FMUL.FTZ R13, R54.reuse, R53 ;  /* 0x00000035360d7220 */ /* 0x040fe20000410000 */
[----:B------:R-:W-:Y:S01]  /*3a60*/  SHF.R.U32.HI R51, RZ, 0x10, R51 ;  /* 0x00000010ff337819 */ /* 0x000fe20000011633 */
[----:B------:R-:W-:Y:S02]  /*3a70*/  IMAD.U32 R11, R11, 0x10000, RZ ;  /* 0x000100000b0b7824 */ /* 0x000fe400078e00ff */
[-C--:B------:R-:W-:Y:S01]  /*3a80*/  FMUL.FTZ R54, R54, R49.reuse ;  /* 0x0000003136367220 */ /* 0x080fe20000410000 */
[C---:B------:R-:W-:Y:S01]  /*3a90*/  FFMA.FTZ R49, R48.reuse, R49, -R13 ;  /* 0x0000003130317223 */ /* 0x040fe2000001080d */
[----:B------:R-:W-:Y:S02]  /*3aa0*/  PRMT R51, R117, 0x5410, R51 ;  /* 0x0000541075337816 */ /* 0x000fe40000000033 */
[----:B------:R-:W-:Y:S01]  /*3ab0*/  PRMT R13, R63, 0x5432, R52 ;  /* 0x000054323f0d7816 */ /* 0x000fe20000000034 */
[----:B------:R-:W-:Y:S01]  /*3ac0*/  FFMA.FTZ R48, R48, R53, R54 ;  /* 0x0000003530307223 */ /* 0x000fe20000010036 */
[----:B------:R-:W-:Y:S01]  /*3ad0*/  LOP3.LUT R52, R14, 0xffff0000, RZ, 0xc0, !PT ;  /* 0xffff00000e347812 */ /* 0x000fe200078ec0ff */
[C---:B------:R-:W-:Y:S01]  /*3ae0*/  IMAD.U32 R53, R51.reuse, 0x10000, RZ ;  /* 0x0001000033357824 */ /* 0x040fe200078e00ff */
[----:B------:R-:W-:Y:S01]  /*3af0*/  LOP3.LUT R51, R51, 0xffff0000, RZ, 0xc0, !PT ;  /* 0xffff000033337812 */ /* 0x000fe200078ec0ff */
[C---:B------:R-:W-:Y:S01]  /*3b00*/  IMAD.U32 R55, R13.reuse, 0x10000, RZ ;  /* 0x000100000d377824 */ /* 0x040fe200078e00ff */
[----:B------:R-:W-:Y:S01]  /*3b10*/  LOP3.LUT R13, R13, 0xffff0000, RZ, 0xc0, !PT ;  /* 0xffff00000d0d7812 */ /* 0x000fe200078ec0ff */
[----:B------:R-:W-:Y:S01]  /*3b20*/  FMUL.FTZ R57, R52, R53 ;  /* 0x0000003534397220 */ /* 0x000fe20000410000 */
[----:B------:R-:W-:-:S02]  /*3b30*/  IMAD.U32 R14, R14, 0x10000, RZ ;  /* 0x000100000e0e7824 */ /* 0x000fc400078e00ff */
[-C--:B------:R-:W-:Y:S01]  /*3b40*/  FMUL.FTZ R52, R52, R55.reuse ;  /* 0x0000003734347220 */ /* 0x080fe20000410000 */
[C---:B------:R-:W-:Y:S02]  /*3b50*/  IMAD.U32 R54, R15.reuse, 0x10000, RZ ;  /* 0x000100000f367824 */ /* 0x040fe400078e00ff */
[C---:B------:R-:W-:Y:S01]  /*3b60*/  FFMA.FTZ R57, R14.reuse, R55, -R57 ;  /* 0x000000370e397223 */ /* 0x040fe20000010839 */
[----:B------:R-:W-:Y:S01]  /*3b70*/  FFMA.FTZ R52, R14, R53, R52 ;  /* 0x000000350e347223 */ /* 0x000fe20000010034 */
[----:B------:R-:W-:-:S05]  /*3b80*/  LOP3.LUT R14, R15, 0xffff0000, RZ, 0xc0, !PT ;  /* 0xffff00000f0e7812 */ /* 0x000fca00078ec0ff */
[C---:B------:R-:W-:Y:S01]  /*3b90*/  FMUL.FTZ R15, R14.reuse, R51 ;  /* 0x000000330e0f7220 */ /* 0x040fe20000410000 */
[----:B------:R-:W-:-:S03]  /*3ba0*/  FMUL.FTZ R14, R14, R13 ;  /* 0x0000000d0e0e7220 */ /* 0x000fc60000410000 */
[----:B------:R-:W-:Y:S01]  /*3bb0*/  FFMA.FTZ R15, R54, R13, -R15 ;  /* 0x0000000d360f7223 */ /* 0x000fe2000001080f */
[----:B------:R-:W-:Y:S01]  /*3bc0*/  LOP3.LUT R13, R12, 0xffff0000, RZ, 0xc0, !PT ;  /* 0xffff00000c0d7812 */ /* 0x000fe200078ec0ff */
[----:B------:R-:W-:Y:S01]  /*3bd0*/  FFMA.FTZ R14, R54, R51, R14 ;  /* 0x00000033360e7223 */ /* 0x000fe2000001000e */
[----:B------:R-:W-:-:S03]  /*3be0*/  IMAD.U32 R12, R12, 0x10000, RZ ;  /* 0x000100000c0c7824 */ /* 0x000fc600078e00ff */
[CC--:B------:R-:W-:Y:S01]  /*3bf0*/  FMUL.FTZ R51, R13.reuse, R50.reuse ;  /* 0x000000320d337220 */ /* 0x0c0fe20000410000 */
[----:B------:R-:W-:Y:S01]  /*3c00*/  FMUL.FTZ R13, R13, R11 ;  /* 0x0000000b0d0d7220 */ /* 0x000fe20000410000 */
[----:B------:R-:W-:Y:S02]  /*3c10*/  F2FP.BF16.F32.PACK_AB R15, R14, R15 ;  /* 0x0000000f0e0f723e */ /* 0x000fe400000010ff */
[C---:B------:R-:W-:Y:S01]  /*3c20*/  FFMA.FTZ R11, R12.reuse, R11, -R51 ;  /* 0x0000000b0c0b7223 */ /* 0x040fe20000010833 */
[----:B------:R-:W-:Y:S01]  /*3c30*/  FFMA.FTZ R12, R12, R50, R13 ;  /* 0x000000320c0c7223 */ /* 0x000fe2000001000d */
[----:B------:R-:W-:Y:S02]  /*3c40*/  F2FP.BF16.F32.PACK_AB R13, R48, R49 ;  /* 0x00000031300d723e */ /* 0x000fe400000010ff */
[----:B------:R-:W-:Y:S02]  /*3c50*/  F2FP.BF16.F32.PACK_AB R14, R52, R57 ;  /* 0x00000039340e723e */ /* 0x000fe400000010ff */
[----:B------:R-:W-:-:S07]  /*3c60*/  F2FP.BF16.F32.PACK_AB R12, R12, R11 ;  /* 0x0000000b0c0c723e */ /* 0x000fce00000010ff */
.L_x_424:
[----:B------:R-:W-:Y:S05]  /*3c70*/  BSYNC B2 ;  /* 0x0000000000027941 */ /* 0x000fea0003800000 */
.L_x_423:
[----:B------:R-:W-:Y:S02]  /*3c80*/  IMAD.SHL.U32 R11, R149, 0x8, RZ ;  /* 0x00000008950b7824 */ /* 0x000fe400078e00ff */
[----:B--2---:R-:W-:Y:S02]  /*3c90*/  IMAD.MOV.U32 R48, RZ, RZ, R60 ;  /* 0x000000ffff307224 */ /* 0x004fe400078e003c */
[----:B-1----:R-:W-:Y:S02]  /*3ca0*/  IMAD.MOV.U32 R49, RZ, RZ, R61 ;  /* 0x000000ffff317224 */ /* 0x002fe400078e003d */
[----:B------:R-:W-:-:S05]  /*3cb0*/  IMAD.WIDE R48, R11, 0x2, R48 ;  /* 0x000000020b307825 */ /* 0x000fca00078e0230 */
[----:B------:R1:W-:Y:S02]  /*3cc0*/  ST.E.128 desc[UR42][R48.64], R12 ;  /* 0x0000000c30007985 */ /* 0x0003e4000c101d2a */
.L_x_422:
[----:B------:R-:W-:Y:S05]  /*3cd0*/  BSYNC B1 ;  /* 0x0000000000017941 */ /* 0x000fea0003800000 */
.L_x_421:
[----:B------:R-:W-:Y:S01]  /*3ce0*/  LOP3.LUT P3, RZ, R21, 0x8, RZ, 0xc0, !PT ;  /* 0x0000000815ff7812 */ /* 0x000fe2000786c0ff */
[----:B------:R-:W-:-:S12]  /*3cf0*/  BSSY B1, `(.L_x_425) ;  /* 0x0000038000017945 */ /* 0x000fd80003800000 */
[----:B------:R-:W-:Y:S05]  /*3d00*/  @!P3 BRA `(.L_x_426) ;  /* 0x0000000000d8b947 */ /* 0x000fea0003800000 */
[----:B------:R-:W5:Y:S01]  /*3d10*/  LDL R11, [R1+0x1c] ;  /* 0x00001c00010b7983 */ /* 0x000f620000100800 */
[C---:B-12---:R-:W-:Y:S01]  /*3d20*/  LEA R48, P3, R22.reuse, R60, 0x1 ;  /* 0x0000003c16307211 */ /* 0x046fe200078608ff */
[----:B------:R-:W-:Y:S02]  /*3d30*/  BSSY B2, `(.L_x_427) ;  /* 0x0000032000027945 */ /* 0x000fe40003800000 */
[----:B---34-:R1:W2:Y:S01]  /*3d40*/  LDS.128 R12, [R32+0x17000] ;  /* 0x01700000200c7984 */ /* 0x0182a20000000c00 */
[----:B------:R-:W-:Y:S02]  /*3d50*/  LEA.HI.X R49, R22, R61, R153, 0x1, P3 ;  /* 0x0000003d16317211 */ /* 0x000fe400018f0c99 */
[----:B-----5:R-:W-:-:S13]  /*3d60*/  ISETP.GE.AND P3, PT, R11, R98, PT ;  /* 0x000000620b00720c */ /* 0x020fda0003f66270 */
[----:B-12---:R-:W-:Y:S05]  /*3d70*/  @P3 BRA `(.L_x_428) ;  /* 0x0000000000b43947 */ /* 0x006fea0003800000 */
[----:B------:R-:W-:Y:S02]  /*3d80*/  SHF.R.U64 R11, R46, 0x10, R47 ;  /* 0x000000102e0b7819 */ /* 0x000fe4000000122f */
[----:B------:R-:W-:Y:S02]  /*3d90*/  SHF.R.U64 R51, R44, 0x10, R45 ;  /* 0x000000102c337819 */ /* 0x000fe4000000122d */
[----:B------:R-:W-:Y:S02]  /*3da0*/  PRMT R114, R114, 0x5410, R11 ;  /* 0x0000541072727816 */ /* 0x000fe4000000000b */
[----:B------:R-:W-:Y:S02]  /*3db0*/  PRMT R112, R112, 0x5410, R51 ;  /* 0x0000541070707816 */ /* 0x000fe40000000033 */
[----:B------:R-:W-:Y:S02]  /*3dc0*/  SHF.R.U32.HI R44, RZ, 0x10, R47 ;  /* 0x00000010ff2c7819 */ /* 0x000fe4000001162f */
[----:B------:R-:W-:-:S02]  /*3dd0*/  SHF.R.U32.HI R50, RZ, 0x10, R45 ;  /* 0x00000010ff327819 */ /* 0x000fc4000001162d */
[----:B------:R-:W-:Y:S02]  /*3de0*/  LOP3.LUT R11, R13, 0xffff0000, RZ, 0xc0, !PT ;  /* 0xffff00000d0b7812 */ /* 0x000fe400078ec0ff */
[C---:B------:R-:W-:Y:S01]  /*3df0*/  LOP3.LUT R46, R114.reuse, 0xffff0000, RZ, 0xc0, !PT ;  /* 0xffff0000722e7812 */ /* 0x040fe200078ec0ff */
[----:B------:R-:W-:Y:S01]  /*3e00*/  IMAD.U32 R114, R114, 0x10000, RZ ;  /* 0x0001000072727824 */ /* 0x000fe200078e00ff */
[C---:B------:R-:W-:Y:S01]  /*3e10*/  LOP3.LUT R45, R112.reuse, 0xffff0000, RZ, 0xc0, !PT ;  /* 0xffff0000702d7812 */ /* 0x040fe200078ec0ff */
[----:B------:R-:W-:Y:S01]  /*3e20*/  IMAD.U32 R112, R112, 0x10000, RZ ;  /* 0x0001000070707824 */ /* 0x000fe200078e00ff */
[----:B------:R-:W-:Y:S01]  /*3e30*/  PRMT R115, R115, 0x5410, R44 ;  /* 0x0000541073737816 */ /* 0x000fe2000000002c */
[----:B------:R-:W-:Y:S02]  /*3e40*/  IMAD.U32 R44, R13, 0x10000, RZ ;  /* 0x000100000d2c7824 */ /* 0x000fe400078e00ff */
[C---:B------:R-:W-:Y:S01]  /*3e50*/  FMUL.FTZ R13, R11.reuse, R46 ;  /* 0x0000002e0b0d7220 */ /* 0x040fe20000410000 */
[----:B------:R-:W-:Y:S01]  /*3e60*/  FMUL.FTZ R47, R11, R45 ;  /* 0x0000002d0b2f7220 */ /* 0x000fe20000410000 */
[----:B------:R-:W-:-:S02]  /*3e70*/  PRMT R113, R113, 0x5410, R50 ;  /* 0x0000541071717816 */ /* 0x000fc40000000032 */
[C---:B------:R-:W-:Y:S01]  /*3e80*/  FFMA.FTZ R11, R44.reuse, R45, -R13 ;  /* 0x0000002d2c0b7223 */ /* 0x040fe2000001080d */
[----:B------:R-:W-:Y:S01]  /*3e90*/  FFMA.FTZ R44, R44, R46, R47 ;  /* 0x0000002e2c2c7223 */ /* 0x000fe2000001002f */
[C---:B------:R-:W-:Y:S01]  /*3ea0*/  LOP3.LUT R13, R14.reuse, 0xffff0000, RZ, 0xc0, !PT ;  /* 0xffff00000e0d7812 */ /* 0x040fe200078ec0ff */
[C---:B------:R-:W-:Y:S01]  /*3eb0*/  IMAD.U32 R46, R115.reuse, 0x10000, RZ ;  /* 0x00010000732e7824 */ /* 0x040fe200078e00ff */
[----:B------:R-:W-:Y:S01]  /*3ec0*/  LOP3.LUT R115, R115, 0xffff0000, RZ, 0xc0, !PT ;  /* 0xffff000073737812 */ /* 0x000fe200078ec0ff */
[C---:B------:R-:W-:Y:S01]  /*3ed0*/  IMAD.U32 R45, R113.reuse, 0x10000, RZ ;  /* 0x00010000712d7824 */ /* 0x040fe200078e00ff */
[----:B------:R-:W-:Y:S01]  /*3ee0*/  LOP3.LUT R113, R113, 0xffff0000, RZ, 0xc0, !PT ;  /* 0xffff000071717812 */ /* 0x000fe200078ec0ff */
[----:B------:R-:W-:Y:S02]  /*3ef0*/  IMAD.U32 R14, R14, 0x10000, RZ ;  /* 0x000100000e0e7824 */ /* 0x000fe400078e00ff */
[C---:B------:R-:W-:Y:S01]  /*3f00*/  FMUL.FTZ R47, R13.reuse, R46 ;  /* 0x0000002e0d2f7220 */ /* 0x040fe20000410000 */
[----:B------:R-:W-:Y:S01]  /*3f10*/  FMUL.FTZ R51, R13, R45 ;  /* 0x0000002d0d337220 */ /* 0x000fe20000410000 */
[----:B------:R-:W-:-:S02]  /*3f20*/  F2FP.BF16.F32.PACK_AB R11, R44, R11 ;  /* 0x0000000b2c0b723e */ /* 0x000fc400000010ff */
[----:B------:R-:W-:Y:S01]  /*3f30*/  FFMA.FTZ R13, R14, R45, -R47 ;  /* 0x0000002d0e0d7223 */ /* 0x000fe2000001082f */
[----:B------:R-:W-:Y:S01]  /*3f40*/  LOP3.LUT R47, R12, 0xffff0000, RZ, 0xc0, !PT ;  /* 0xffff00000c2f7812 */ /* 0x000fe200078ec0ff */
[----:B------:R-:W-:Y:S01]  /*3f50*/  FFMA.FTZ R14, R14, R46, R51 ;  /* 0x0000002e0e0e7223 */ /* 0x000fe20000010033 */
[C---:B------:R-:W-:Y:S01]  /*3f60*/  LOP3.LUT R45, R15.reuse, 0xffff0000, RZ, 0xc0, !PT ;  /* 0xffff00000f2d7812 */ /* 0x040fe200078ec0ff */
[----:B------:R-:W-:Y:S02]  /*3f70*/  IMAD.U32 R46, R15, 0x10000, RZ ;  /* 0x000100000f2e7824 */ /* 0x000fe400078e00ff */
[----:B------:R-:W-:Y:S02]  /*3f80*/  IMAD.U32 R15, R12, 0x10000, RZ ;  /* 0x000100000c0f7824 */ /* 0x000fe400078e00ff */
[----:B------:R-:W-:Y:S01]  /*3f90*/  FMUL.FTZ R12, R47, R114 ;  /* 0x000000722f0c7220 */ /* 0x000fe20000410000 */
[C---:B------:R-:W-:Y:S01]  /*3fa0*/  FMUL.FTZ R51, R45.reuse, R115 ;  /* 0x000000732d337220 */ /* 0x040fe20000410000 */
[-C--:B------:R-:W-:Y:S01]  /*3fb0*/  FMUL.FTZ R50, R45, R113.reuse ;  /* 0x000000712d327220 */ /* 0x080fe20000410000 */
[-C--:B------:R-:W-:Y:S01]  /*3fc0*/  FMUL.FTZ R47, R47, R112.reuse ;  /* 0x000000702f2f7220 */ /* 0x080fe20000410000 */
[C---:B------:R-:W-:Y:S01]  /*3fd0*/  FFMA.FTZ R12, R15.reuse, R112, -R12 ;  /* 0x000000700f0c7223 */ /* 0x040fe2000001080c */
[C---:B------:R-:W-:Y:S01]  /*3fe0*/  FFMA.FTZ R51, R46.reuse, R113, -R51 ;  /* 0x000000712e337223 */ /* 0x040fe20000010833 */
[----:B------:R-:W-:Y:S01]  /*3ff0*/  FFMA.FTZ R50, R46, R115, R50 ;  /* 0x000000732e327223 */ /* 0x000fe20000010032 */
[----:B------:R-:W-:Y:S01]  /*4000*/  FFMA.FTZ R47, R15, R114, R47 ;  /* 0x000000720f2f7223 */ /* 0x000fe2000001002f */
[----:B------:R-:W-:Y:S01]  /*4010*/  F2FP.BF16.F32.PACK_AB R14, R14, R13 ;  /* 0x0000000d0e0e723e */ /* 0x000fe200000010ff */
[----:B------:R-:W-:-:S02]  /*4020*/  IMAD.MOV.U32 R13, RZ, RZ, R11 ;  /* 0x000000ffff0d7224 */ /* 0x000fc400078e000b */
[----:B------:R-:W-:Y:S02]  /*4030*/  F2FP.BF16.F32.PACK_AB R15, R50, R51 ;  /* 0x00000033320f723e */ /* 0x000fe400000010ff */
[----:B------:R-:W-:-:S07]  /*4040*/  F2FP.BF16.F32.PACK_AB R12, R47, R12 ;  /* 0x0000000c2f0c723e */ /* 0x000fce00000010ff */
.L_x_428:
[----:B------:R-:W-:Y:S05]  /*4050*/  BSYNC B2 ;  /* 0x0000000000027941 */ /* 0x000fea0003800000 */
.L_x_427:
[----:B------:R1:W-:Y:S02]  /*4060*/  ST.E.128 desc[UR42][R48.64], R12 ;  /* 0x0000000c30007985 */ /* 0x0003e4000c101d2a */
.L_x_426:
[----:B------:R-:W-:Y:S05]  /*4070*/  BSYNC B1 ;  /* 0x0000000000017941 */ /* 0x000fea0003800000 */
.L_x_425:
[----:B------:R-:W-:Y:S01]  /*4080*/  LOP3.LUT P3, RZ, R21, 0x10, RZ, 0xc0, !PT ;  /* 0x0000001015ff7812 */ /* 0x000fe2000786c0ff */
[----:B------:R-:W-:-:S12]  /*4090*/  BSSY B1, `(.L_x_429) ;  /* 0x0000037000017945 */ /* 0x000fd80003800000 */
[----:B------:R-:W-:Y:S05]  /*40a0*/  @!P3 BRA `(.L_x_430) ;  /* 0x0000000000d4b947 */ /* 0x000fea0003800000 */
[----:B------:R-:W5:Y:S01]  /*40b0*/  LDL R11, [R1+0x24] ;  /* 0x00002400010b7983 */ /* 0x000f620000100800 */
[C---:B--2---:R-:W-:Y:S01]  /*40c0*/  LEA R44, P3, R19.reuse, R60, 0x1 ;  /* 0x0000003c132c7211 */ /* 0x044fe200078608ff */
[----:B------:R-:W-:Y:S02]  /*40d0*/  BSSY B2, `(.L_x_431) ;  /* 0x0000031000027945 */ /* 0x000fe40003800000 */
[----:B-1-34-:R1:W2:Y:S01]  /*40e0*/  LDS.128 R12, [R35+0x19000] ;  /* 0x01900000230c7984 */ /* 0x01a2a20000000c00 */
[----:B------:R-:W-:Y:S02]  /*40f0*/  LEA.HI.X R45, R19, R61, R152, 0x1, P3 ;  /* 0x0000003d132d7211 */ /* 0x000fe400018f0c98 */
[----:B-----5:R-:W-:-:S13]  /*4100*/  ISETP.GE.AND P3, PT, R11, R98, PT ;  /* 0x000000620b00720c */ /* 0x020fda0003f66270 */
[----:B-12---:R-:W-:Y:S05]  /*4110*/  @P3 BRA `(.L_x_432) ;  /* 0x0000000000b03947 */ /* 0x006fea0003800000 */
[----:B------:R-:W-:Y:S02]  /*4120*/  SHF.R.U64 R47, R42, 0x10, R43 ;  /* 0x000000102a2f7819 */ /* 0x000fe4000000122b */
[----:B------:R-:W-:Y:S01]  /*4130*/  SHF.R.U64 R48, R40, 0x10, R41 ;  /* 0x0000001028307819 */ /* 0x000fe20000001229 */
[----:B------:R-:W-:Y:S01]  /*4140*/  IMAD.U32 R40, R14, 0x10000, RZ ;  /* 0x000100000e287824 */ /* 0x000fe200078e00ff */
[----:B------:R-:W-:Y:S01]  /*4150*/  SHF.R.U32.HI R42, RZ, 0x10, R43 ;  /* 0x00000010ff2a7819 */ /* 0x000fe2000001162b */
[----:B------:R-:W-:Y:S01]  /*4160*/  IMAD.U32 R43, R13, 0x10000, RZ ;  /* 0x000100000d2b7824 */ /* 0x000fe200078e00ff */
[----:B------:R-:W-:Y:S02]  /*4170*/  SHF.R.U32.HI R46, RZ, 0x10, R41 ;  /* 0x00000010ff2e7819 */ /* 0x000fe40000011629 */
[----:B------:R-:W-:Y:S02]  /*4180*/  PRMT R110, R110, 0x5410, R47 ;  /* 0x000054106e6e7816 */ /* 0x000fe4000000002f */
[----:B------:R-:W-:-:S02]  /*4190*/  PRMT R107, R107, 0x5410, R48 ;  /* 0x000054106b6b7816 */ /* 0x000fc40000000030 */
[----:B------:R-:W-:Y:S02]  /*41a0*/  PRMT R111, R111, 0x5410, R42 ;  /* 0x000054106f6f7816 */ /* 0x000fe4000000002a */
[----:B------:R-:W-:Y:S02]  /*41b0*/  PRMT R109, R109, 0x5410, R46 ;  /* 0x000054106d6d7816 */ /* 0x000fe4000000002e */
[----:B------:R-:W-:Y:S01]  /*41c0*/  LOP3.LUT R42, R13, 0xffff0000, RZ, 0xc0, !PT ;  /* 0xffff00000d2a7812 */ /* 0x000fe200078ec0ff */
[----:B------:R-:W-:Y:S01]  /*41d0*/  IMAD.U32 R13, R12, 0x10000, RZ ;  /* 0x000100000c0d7824 */ /* 0x000fe200078e00ff */
[C---:B------:R-:W-:Y:S01]  /*41e0*/  LOP3.LUT R48, R110.reuse, 0xffff0000, RZ, 0xc0, !PT ;  /* 0xffff00006e307812 */ /* 0x040fe200078ec0ff */
[----:B------:R-:W-:Y:S01]  /*41f0*/  IMAD.U32 R47, R109, 0x10000, RZ ;  /* 0x000100006d2f7824 */ /* 0x000fe200078e00ff */
[----:B------:R-:W-:Y:S01]  /*4200*/  LOP3.LUT R46, R107, 0xffff0000, RZ, 0xc0, !PT ;  /* 0xffff00006b2e7812 */ /* 0x000fe200078ec0ff */
[----:B------:R-:W-:Y:S01]  /*4210*/  IMAD.U32 R110, R110, 0x10000, RZ ;  /* 0x000100006e6e7824 */ /* 0x000fe200078e00ff */
[----:B------:R-:W-:Y:S01]  /*4220*/  LOP3.LUT R41, R14, 0xffff0000, RZ, 0xc0, !PT ;  /* 0xffff00000e297812 */ /* 0x000fe200078ec0ff */
[C---:B------:R-:W-:Y:S01]  /*4230*/  FMUL.FTZ R50, R42.reuse, R48 ;  /* 0x000000302a327220 */ /* 0x040fe20000410000 */
[C---:B------:R-:W-:Y:S01]  /*4240*/  LOP3.LUT R11, R15.reuse, 0xffff0000, RZ, 0xc0, !PT ;  /* 0xffff00000f0b7812 */ /* 0x040fe200078ec0ff */
[----:B------:R-:W-:Y:S01]  /*4250*/  FMUL.FTZ R49, R42, R46 ;  /* 0x0000002e2a317220 */ /* 0x000fe20000410000 */
[----:B------:R-:W-:Y:S01]  /*4260*/  IMAD.U32 R14, R15, 0x10000, RZ ;  /* 0x000100000f0e7824 */ /* 0x000fe200078e00ff */
[----:B------:R-:W-:Y:S01]  /*4270*/  LOP3.LUT R42, R12, 0xffff0000, RZ, 0xc0, !PT ;  /* 0xffff00000c2a7812 */ /* 0x000fe200078ec0ff */
[----:B------:R-:W-:-:S02]  /*4280*/  IMAD.U32 R15, R111, 0x10000, RZ ;  /* 0x000100006f0f7824 */ /* 0x000fc400078e00ff */
[C---:B------:R-:W-:Y:S01]  /*4290*/  FFMA.FTZ R12, R43.reuse, R46, -R50 ;  /* 0x0000002e2b0c7223 */ /* 0x040fe20000010832 */
[----:B------:R-:W-:Y:S01]  /*42a0*/  FFMA.FTZ R43, R43, R48, R49 ;  /* 0x000000302b2b7223 */ /* 0x000fe20000010031 */
[----:B------:R-:W-:Y:S01]  /*42b0*/  FMUL.FTZ R49, R41, R47 ;  /* 0x0000002f29317220 */ /* 0x000fe20000410000 */
[----:B------:R-:W-:Y:S01]  /*42c0*/  LOP3.LUT R111, R111, 0xffff0000, RZ, 0xc0, !PT ;  /* 0xffff00006f6f7812 */ /* 0x000fe200078ec0ff */
[-C--:B------:R-:W-:Y:S01]  /*42d0*/  FMUL.FTZ R51, R41, R15.reuse ;  /* 0x0000000f29337220 */ /* 0x080fe20000410000 */
[----:B------:R-:W-:Y:S01]  /*42e0*/  LOP3.LUT R109, R109, 0xffff0000, RZ, 0xc0, !PT ;  /* 0xffff00006d6d7812 */ /* 0x000fe200078ec0ff */
[----:B------:R-:W-:Y:S02]  /*42f0*/  IMAD.U32 R107, R107, 0x10000, RZ ;  /* 0x000100006b6b7824 */ /* 0x000fe400078e00ff */
[C---:B------:R-:W-:Y:S01]  /*4300*/  FFMA.FTZ R46, R40.reuse, R15, R49 ;  /* 0x0000000f282e7223 */ /* 0x040fe20000010031 */
[----:B------:R-:W-:Y:S01]  /*4310*/  FFMA.FTZ R41, R40, R47, -R51 ;  /* 0x0000002f28297223 */ /* 0x000fe20000010833 */
[C---:B------:R-:W-:Y:S01]  /*4320*/  FMUL.FTZ R15, R11.reuse, R111 ;  /* 0x0000006f0b0f7220 */ /* 0x040fe20000410000 */
[----:B------:R-:W-:Y:S01]  /*4330*/  FMUL.FTZ R48, R11, R109 ;  /* 0x0000006d0b307220 */ /* 0x000fe20000410000 */
[CC--:B------:R-:W-:Y:S01]  /*4340*/  FMUL.FTZ R40, R42.reuse, R110.reuse ;  /* 0x0000006e2a287220 */ /* 0x0c0fe20000410000 */
[----:B------:R-:W-:Y:S01]  /*4350*/  FMUL.FTZ R11, R42, R107 ;  /* 0x0000006b2a0b7220 */ /* 0x000fe20000410000 */
[C---:B------:R-:W-:Y:S01]  /*4360*/  FFMA.FTZ R15, R14.reuse, R109, -R15 ;  /* 0x0000006d0e0f7223 */ /* 0x040fe2000001080f */
[----:B------:R-:W-:Y:S01]  /*4370*/  FFMA.FTZ R48, R14, R111, R48 ;  /* 0x0000006f0e307223 */ /* 0x000fe20000010030 */
[C---:B------:R-:W-:Y:S01]  /*4380*/  FFMA.FTZ R40, R13.reuse, R107, -R40 ;  /* 0x0000006b0d287223 */ /* 0x040fe20000010828 */
[----:B------:R-:W-:Y:S01]  /*4390*/  FFMA.FTZ R11, R13, R110, R11 ;  /* 0x0000006e0d0b7223 */ /* 0x000fe2000001000b */
[----:B------:R-:W-:-:S02]  /*43a0*/  F2FP.BF16.F32.PACK_AB R13, R43, R12 ;  /* 0x0000000c2b0d723e */ /* 0x000fc400000010ff */
[----:B------:R-:W-:Y:S02]  /*43b0*/  F2FP.BF16.F32.PACK_AB R15, R48, R15 ;  /* 0x0000000f300f723e */ /* 0x000fe400000010ff */
[----:B------:R-:W-:Y:S02]  /*43c0*/  F2FP.BF16.F32.PACK_AB R14, R46, R41 ;  /* 0x000000292e0e723e */ /* 0x000fe400000010ff */
[----:B------:R-:W-:-:S07]  /*43d0*/  F2FP.BF16.F32.PACK_AB R12, R11, R40 ;  /* 0x000000280b0c723e */ /* 0x000fce00000010ff */
.L_x_432:
[----:B------:R-:W-:Y:S05]  /*43e0*/  BSYNC B2 ;  /* 0x0000000000027941 */ /* 0x000fea0003800000 */
.L_x_431:
[----:B------:R1:W-:Y:S02]  /*43f0*/  ST.E.128 desc[UR42][R44.64], R12 ;  /* 0x0000000c2c007985 */ /* 0x0003e4000c101d2a */
.L_x_430:
[----:B------:R-:W-:Y:S05]  /*4400*/  BSYNC B1 ;  /* 0x0000000000017941 */ /* 0x000fea0003800000 */
.L_x_429:
[----:B------:R-:W-:-:S13]  /*4410*/  LOP3.LUT P3, RZ, R21, 0x20, RZ, 0xc0, !PT ;  /* 0x0000002015ff7812 */ /* 0x000fda000786c0ff */
        /* <DEDUP_REMOVED lines=8> */
[--C-:B------:R-:W-:Y:S01]  /*44a0*/  SHF.R.U64 R43, R36, 0x10, R37.reuse ;  /* 0x00000010242b7819 */ /* 0x100fe20000001225 */
[----:B------:R-:W-:Y:S01]  /*44b0*/  IMAD.U32 R36, R14, 0x10000, RZ ;  /* 0x000100000e247824 */ /* 0x000fe200078e00ff */
[----:B------:R-:W-:Y:S02]  /*44c0*/  SHF.R.U32.HI R42, RZ, 0x10, R37 ;  /* 0x00000010ff2a7819 */ /* 0x000fe40000011625 */
[----:B------:R-:W-:Y:S02]  /*44d0*/  SHF.R.U64 R37, R38, 0x10, R39 ;  /* 0x0000001026257819 */ /* 0x000fe40000001227 */
[----:B------:R-:W-:Y:S02]  /*44e0*/  PRMT R62, R62, 0x5410, R43 ;  /* 0x000054103e3e7816 */ /* 0x000fe4000000002b */
[----:B------:R-:W-:Y:S02]  /*44f0*/  PRMT R104, R104, 0x5410, R37 ;  /* 0x0000541068687816 */ /* 0x000fe40000000025 */
[----:B------:R-:W-:-:S02]  /*4500*/  SHF.R.U32.HI R39, RZ, 0x10, R39 ;  /* 0x00000010ff277819 */ /* 0x000fc40000011627 */
[----:B------:R-:W-:Y:S02]  /*4510*/  PRMT R63, R63, 0x5410, R42 ;  /* 0x000054103f3f7816 */ /* 0x000fe4000000002a */
[----:B------:R-:W-:Y:S02]  /*4520*/  LOP3.LUT R37, R13, 0xffff0000, RZ, 0xc0, !PT ;  /* 0xffff00000d257812 */ /* 0x000fe400078ec0ff */
[C---:B------:R-:W-:Y:S01]  /*4530*/  LOP3.LUT R44, R104.reuse, 0xffff0000, RZ, 0xc0, !PT ;  /* 0xffff0000682c7812 */ /* 0x040fe200078ec0ff */
[----:B------:R-:W-:Y:S01]  /*4540*/  IMAD.U32 R104, R104, 0x10000, RZ ;  /* 0x0001000068687824 */ /* 0x000fe200078e00ff */
[C---:B------:R-:W-:Y:S01]  /*4550*/  LOP3.LUT R42, R62.reuse, 0xffff0000, RZ, 0xc0, !PT ;  /* 0xffff00003e2a7812 */ /* 0x040fe200078ec0ff */
[----:B------:R-:W-:Y:S01]  /*4560*/  IMAD.U32 R62, R62, 0x10000, RZ ;  /* 0x000100003e3e7824 */ /* 0x000fe200078e00ff */
[----:B------:R-:W-:Y:S01]  /*4570*/  PRMT R106, R106, 0x5410, R39 ;  /* 0x000054106a6a7816 */ /* 0x000fe20000000027 */
[----:B------:R-:W-:Y:S01]  /*4580*/  FMUL.FTZ R46, R37, R44 ;  /* 0x0000002c252e7220 */ /* 0x000fe20000410000 */
[----:B------:R-:W-:Y:S01]  /*4590*/  LOP3.LUT R38, R14, 0xffff0000, RZ, 0xc0, !PT ;  /* 0xffff00000e267812 */ /* 0x000fe200078ec0ff */
[C---:B------:R-:W-:Y:S01]  /*45a0*/  IMAD.U32 R14, R15.reuse, 0x10000, RZ ;  /* 0x000100000f0e7824 */ /* 0x040fe200078e00ff */
[----:B------:R-:W-:Y:S01]  /*45b0*/  LOP3.LUT R11, R15, 0xffff0000, RZ, 0xc0, !PT ;  /* 0xffff00000f0b7812 */ /* 0x000fe200078ec0ff */
[----:B------:R-:W-:-:S02]  /*45c0*/  IMAD.U32 R15, R13, 0x10000, RZ ;  /* 0x000100000d0f7824 */ /* 0x000fc400078e00ff */
[-C--:B------:R-:W-:Y:S01]  /*45d0*/  FMUL.FTZ R37, R37, R42.reuse ;  /* 0x0000002a25257220 */ /* 0x080fe20000410000 */
[C---:B------:R-:W-:Y:S01]  /*45e0*/  IMAD.U32 R39, R63.reuse, 0x10000, RZ ;  /* 0x000100003f277824 */ /* 0x040fe200078e00ff */
[----:B------:R-:W-:Y:S01]  /*45f0*/  LOP3.LUT R63, R63, 0xffff0000, RZ, 0xc0, !PT ;  /* 0xffff00003f3f7812 */ /* 0x000fe200078ec0ff */
[----:B------:R-:W-:Y:S02]  /*4600*/  IMAD.U32 R43, R106, 0x10000, RZ ;  /* 0x000100006a2b7824 */ /* 0x000fe400078e00ff */
[C---:B------:R-:W-:Y:S01]  /*4610*/  FFMA.FTZ R46, R15.reuse, R42, -R46 ;  /* 0x0000002a0f2e7223 */ /* 0x040fe2000001082e */
[----:B------:R-:W-:Y:S01]  /*4620*/  FFMA.FTZ R37, R15, R44, R37 ;  /* 0x0000002c0f257223 */ /* 0x000fe20000010025 */
[----:B------:R-:W-:Y:S01]  /*4630*/  FMUL.FTZ R15, R38, R39 ;  /* 0x00000027260f7220 */ /* 0x000fe20000410000 */
[----:B------:R-:W-:Y:S01]  /*4640*/  LOP3.LUT R106, R106, 0xffff0000, RZ, 0xc0, !PT ;  /* 0xffff00006a6a7812 */ /* 0x000fe200078ec0ff */
[----:B------:R-:W-:Y:S02]  /*4650*/  IMAD.U32 R13, R12, 0x10000, RZ ;  /* 0x000100000c0d7824 */ /* 0x000fe400078e00ff */
[-C--:B------:R-:W-:Y:S01]  /*4660*/  FMUL.FTZ R45, R38, R43.reuse ;  /* 0x0000002b262d7220 */ /* 0x080fe20000410000 */
[----:B------:R-:W-:Y:S01]  /*4670*/  LOP3.LUT R12, R12, 0xffff0000, RZ, 0xc0, !PT ;  /* 0xffff00000c0c7812 */ /* 0x000fe200078ec0ff */
[C---:B------:R-:W-:Y:S01]  /*4680*/  FFMA.FTZ R38, R36.reuse, R43, R15 ;  /* 0x0000002b24267223 */ /* 0x040fe2000001000f */
[C---:B------:R-:W-:Y:S01]  /*4690*/  FMUL.FTZ R15, R11.reuse, R106 ;  /* 0x0000006a0b0f7220 */ /* 0x040fe20000410000 */
[----:B------:R-:W-:Y:S01]  /*46a0*/  FFMA.FTZ R45, R36, R39, -R45 ;  /* 0x00000027242d7223 */ /* 0x000fe2000001082d */
[-C--:B------:R-:W-:Y:S01]  /*46b0*/  FMUL.FTZ R39, R11, R63.reuse ;  /* 0x0000003f0b277220 */ /* 0x080fe20000410000 */
[C---:B------:R-:W-:Y:S01]  /*46c0*/  FMUL.FTZ R36, R12.reuse, R104 ;  /* 0x000000680c247220 */ /* 0x040fe20000410000 */
        /* <DEDUP_REMOVED lines=9> */
.L_x_434:
[----:B------:R-:W-:Y:S05]  /*4760*/  BSYNC B1 ;  /* 0x0000000000017941 */ /* 0x000fea0003800000 */
.L_x_433:
[----:B------:R1:W-:Y:S01]  /*4770*/  ST.E.128 desc[UR42][R40.64], R12 ;  /* 0x0000000c28007985 */ /* 0x0003e2000c101d2a */
[----:B------:R-:W-:Y:S05]  /*4780*/  BRA `(.L_x_412) ;  /* 0x00000020009c7947 */ /* 0x000fea0003800000 */
.L_x_405:
        /* <DEDUP_REMOVED lines=15> */
[----:B------:R-:W-:Y:S01]  /*4880*/  IADD3 R14, P2, R66, R14, RZ ;  /* 0x0000000e420e7210 */ /* 0x000fe20007f5e0ff */
[----:B------:R-:W-:Y:S01]  /*4890*/  ULDC.64 UR4, c[0x0][0x3e8] ;  /* 0x0000fa0000047ab9 */ /* 0x000fe20000000a00 */
[----:B------:R-:W-:Y:S02]  /*48a0*/  CS2R R46, SRZ ;  /* 0x00000000002e7805 */ /* 0x000fe4000001ff00 */
[----:B------:R-:W-:Y:S02]  /*48b0*/  CS2R R44, SRZ ;  /* 0x00000000002c7805 */ /* 0x000fe4000001ff00 */
[----:B------:R-:W-:Y:S01]  /*48c0*/  CS2R R58, SRZ ;  /* 0x00000000003a7805 */ /* 0x000fe2000001ff00 */
[----:B------:R-:W-:Y:S01]  /*48d0*/  IMAD.X R13, R11, 0x1, R85, P2 ;  /* 0x000000010b0d7824 */ /* 0x000fe200010e0655 */
[----:B------:R-:W-:Y:S02]  /*48e0*/  IADD3 R11, P2, R70, R12, RZ ;  /* 0x0000000c460b7210 */ /* 0x000fe40007f5e0ff */
[----:B------:R-:W-:-:S03]  /*48f0*/  CS2R R56, SRZ ;  /* 0x0000000000387805 */ /* 0x000fc6000001ff00 */
        /* <DEDUP_REMOVED lines=8> */
[----:B------:R-:W-:Y:S02]  /*4980*/  CS2R R40, SRZ ;  /* 0x0000000000287805 */ /* 0x000fe4000001ff00 */
[----:B------:R-:W-:Y:S02]  /*4990*/  CS2R R54, SRZ ;  /* 0x0000000000367805 */ /* 0x000fe4000001ff00 */
[----:B------:R-:W-:-:S05]  /*49a0*/  CS2R R52, SRZ ;  /* 0x0000000000347805 */ /* 0x000fca000001ff00 */
[----:B------:R0:W5:Y:S04]  /*49b0*/  @!P2 LDG.E.128 R44, desc[UR42][R12.64] ;  /* 0x0000002a0c2ca981 */ /* 0x000168000c1e1d00 */
[----:B------:R0:W5:Y:S01]  /*49c0*/  @!P2 LDG.E.128 R56, desc[UR42][R14.64] ;  /* 0x0000002a0e38a981 */ /* 0x000162000c1e1d00 */
[----:B------:R-:W-:Y:S02]  /*49d0*/  ISETP.GE.AND P2, PT, R0, R98, PT ;  /* 0x000000620000720c */ /* 0x000fe40003f46270 */
[----:B------:R-:W-:Y:S02]  /*49e0*/  CS2R R38, SRZ ;  /* 0x0000000000267805 */ /* 0x000fe4000001ff00 */
[----:B------:R-:W-:Y:S02]  /*49f0*/  CS2R R36, SRZ ;  /* 0x0000000000247805 */ /* 0x000fe4000001ff00 */
[----:B------:R-:W-:-:S02]  /*4a00*/  CS2R R50, SRZ ;  /* 0x0000000000327805 */ /* 0x000fc4000001ff00 */
[----:B------:R-:W-:-:S05]  /*4a10*/  CS2R R48, SRZ ;  /* 0x0000000000307805 */ /* 0x000fca000001ff00 */
[----:B------:R0:W5:Y:S04]  /*4a20*/  @!P2 LDG.E.128 R40, desc[UR42][R12.64+0x20] ;  /* 0x0000202a0c28a981 */ /* 0x000168000c1e1d00 */
[----:B------:R0:W5:Y:S01]  /*4a30*/  @!P2 LDG.E.128 R52, desc[UR42][R14.64+0x20] ;  /* 0x0000202a0e34a981 */ /* 0x000162000c1e1d00 */
[----:B------:R-:W-:-:S13]  /*4a40*/  ISETP.GE.AND P2, PT, R3, R98, PT ;  /* 0x000000620300720c */ /* 0x000fda0003f46270 */
[----:B------:R0:W5:Y:S04]  /*4a50*/  @!P2 LDG.E.128 R36, desc[UR42][R12.64+0x40] ;  /* 0x0000402a0c24a981 */ /* 0x000168000c1e1d00 */
[----:B------:R0:W5:Y:S02]  /*4a60*/  @!P2 LDG.E.128 R48, desc[UR42][R14.64+0x40] ;  /* 0x0000402a0e30a981 */ /* 0x000164000c1e1d00 */
.L_x_436:
[----:B------:R-:W-:Y:S05]  /*4a70*/  BSYNC B1 ;  /* 0x0000000000017941 */ /* 0x000fea0003800000 */
.L_x_435:
[----:B-----5:R-:W-:Y:S01]  /*4a80*/  IMAD.MOV.U32 R11, RZ, RZ, R38 ;  /* 0x000000ffff0b7224 */ /* 0x020fe200078e0026 */
[----:B------:R-:W-:Y:S01]  /*4a90*/  UISETP.NE.AND UP0, UPT, UR40, 0x3, UPT ;  /* 0x000000032800788c */ /* 0x000fe2000bf05270 */
[----:B0-----:R-:W-:Y:S02]  /*4aa0*/  IMAD.MOV.U32 R12, RZ, RZ, R39 ;  /* 0x000000ffff0c7224 */ /* 0x001fe400078e0027 */
[----:B------:R-:W-:Y:S02]  /*4ab0*/  IMAD.MOV.U32 R13, RZ, RZ, R36 ;  /* 0x000000ffff0d7224 */ /* 0x000fe400078e0024 */
[----:B------:R-:W-:Y:S01]  /*4ac0*/  IMAD.MOV.U32 R14, RZ, RZ, R43 ;  /* 0x000000ffff0e7224 */ /* 0x000fe200078e002b */
[----:B------:R-:W-:Y:S01]  /*4ad0*/  PRMT R110, R11, 0x5410, R12 ;  /* 0x000054100b6e7816 */ /* 0x000fe2000000000c */
[----:B------:R-:W-:Y:S01]  /*4ae0*/  IMAD.MOV.U32 R11, RZ, RZ, R37 ;  /* 0x000000ffff0b7224 */ /* 0x000fe200078e0025 */
[----:B------:R-:W-:Y:S01]  /*4af0*/  PLOP3.LUT P2, PT, PT, PT, UP0, 0x80, 0x0 ;  /* 0x000000000000781c */ /* 0x000fe20003f4f008 */
[----:B------:R-:W-:-:S03]  /*4b00*/  IMAD.MOV.U32 R12, RZ, RZ, R42 ;  /* 0x000000ffff0c7224 */ /* 0x000fc600078e002a */
[----:B------:R-:W-:Y:S01]  /*4b10*/  PRMT R111, R13, 0x5410, R11 ;  /* 0x000054100d6f7816 */ /* 0x000fe2000000000b */
[----:B------:R-:W-:Y:S01]  /*4b20*/  IMAD.MOV.U32 R11, RZ, RZ, R40 ;  /* 0x000000ffff0b7224 */ /* 0x000fe200078e0028 */
[----:B------:R-:W-:Y:S01]  /*4b30*/  PRMT R116, R14, 0x5410, R12 ;  /* 0x000054100e747816 */ /* 0x000fe2000000000c */
[----:B------:R-:W-:-:S05]  /*4b40*/  IMAD.MOV.U32 R12, RZ, RZ, R41 ;  /* 0x000000ffff0c7224 */ /* 0x000fca00078e0029 */
[----:B------:R-:W-:Y:S01]  /*4b50*/  PRMT R117, R12, 0x5410, R11 ;  /* 0x000054100c757816 */ /* 0x000fe2000000000b */
[----:B------:R-:W-:Y:S02]  /*4b60*/  IMAD.MOV.U32 R11, RZ, RZ, R46 ;  /* 0x000000ffff0b7224 */ /* 0x000fe400078e002e */
        /* <DEDUP_REMOVED lines=23> */
[----:B------:R-:W-:Y:S06]  /*4ce0*/  @!P2 BRA `(.L_x_437) ;  /* 0x000000000004a947 */ /* 0x000fec0003800000 */
[----:B------:R-:W-:Y:S01]  /*4cf0*/  BPT.TRAP 0x1 ;  /* 0x000000040000795c */ /* 0x000fe20000300000 */
.L_x_437:
[----:B------:R-:W-:Y:S01]  /*4d00*/  IMAD R31, R18, 0x8, R2 ;  /* 0x00000008121f7824 */ /* 0x000fe200078e0202 */
[----:B------:R-:W-:Y:S01]  /*4d10*/  SHF.L.U32 R80, R137, 0x1f, RZ ;  /* 0x0000001f89507819 */ /* 0x000fe200000006ff */
[----:B------:R-:W-:Y:S03]  /*4d20*/  BSSY B1, `(.L_x_438) ;  /* 0x0000003000017945 */ /* 0x000fe60003800000 */
[----:B------:R-:W0:Y:S02]  /*4d30*/  SYNCS.PHASECHK.TRANS64.TRYWAIT P4, [R31+URZ+0x2d890], R80 ;  /* 0x02d890501f0075a7 */ /* 0x000e24000808017f */
[----:B0-----:R-:W-:Y:S05]  /*4d40*/  @!P4 BRA `(.L_x_439) ;  /* 0x0000014000fcc947 */ /* 0x001fea0003800000 */
.L_x_664:
[----:B------:R-:W-:Y:S05]  /*4d50*/  BSYNC B1 ;  /* 0x0000000000017941 */ /* 0x000fea0003800000 */
.L_x_438:
[----:B------:R-:W-:-:S03]  /*4d60*/  UMOV UR4, 0xffffffff ;  /* 0xffffffff00047882 */ /* 0x000fc60000000000 */
[----:B------:R-:W-:Y:S05]  /*4d70*/  BRA.DIV UR4, `(.L_x_440) ;  /* 0x0000014604047947 */ /* 0x000fea000b800000 */
[----:B------:R1:W2:Y:S04]  /*4d80*/  SHFL.IDX PT, R83, R61, RZ, 0x1e1f ;  /* 0x001e1fff3d537589 */ /* 0x0002a800000e0000 */
[----:B------:R1:W3:Y:S02]  /*4d90*/  SHFL.IDX PT, R82, R60, RZ, 0x1e1f ;  /* 0x001e1fff3c527589 */ /* 0x0002e400000e0000 */
.L_x_668:
[----:B------:R-:W-:Y:S05]  /*4da0*/  @P3 BRA `(.L_x_412) ;  /* 0x0000001c00143947 */ /* 0x000fea0003800000 */
[----:B------:R-:W4:Y:S01]  /*4db0*/  LDC R11, c[0x0][0x2f4] ;  /* 0x0000bd00ff0b7b82 */ /* 0x000f220000000800 */
[----:B------:R-:W-:Y:S01]  /*4dc0*/  ISETP.NE.AND P3, PT, R28, RZ, PT ;  /* 0x000000ff1c00720c */ /* 0x000fe20003f65270 */
[----:B------:R-:W-:Y:S01]  /*4dd0*/  BSSY B1, `(.L_x_441) ;  /* 0x000007d000017945 */ /* 0x000fe20003800000 */
[----:B----4-:R-:W-:-:S11]  /*4de0*/  IMAD.IADD R103, R11, 0x1, -R99 ;  /* 0x000000010b677824 */ /* 0x010fd600078e0a63 */
[----:B------:R-:W-:Y:S05]  /*4df0*/  @!P3 BRA `(.L_x_442) ;  /* 0x0000000400e8b947 */ /* 0x000fea0003800000 */
[----:B------:R-:W-:Y:S01]  /*4e00*/  SEL R12, R99, R103, !P0 ;  /* 0x00000067630c7207 */ /* 0x000fe20004000000 */
[----:B------:R-:W-:Y:S01]  /*4e10*/  BSSY B2, `(.L_x_443) ;  /* 0x0000072000027945 */ /* 0x000fe20003800000 */
[----:B------:R-:W-:Y:S02]  /*4e20*/  ISETP.GE.AND P3, PT, R16, R98, PT ;  /* 0x000000621000720c */ /* 0x000fe40003f66270 */
[----:B------:R-:W-:-:S04]  /*4e30*/  SHF.R.S32.HI R13, RZ, 0x1f, R12 ;  /* 0x0000001fff0d7819 */ /* 0x000fc8000001140c */
[----:B------:R-:W-:-:S04]  /*4e40*/  LEA.HI R13, R13, R12, RZ, 0x4 ;  /* 0x0000000c0d0d7211 */ /* 0x000fc800078f20ff */
[----:B------:R-:W-:-:S04]  /*4e50*/  SHF.R.S32.HI R13, RZ, 0x4, R13 ;  /* 0x00000004ff0d7819 */ /* 0x000fc8000001140d */
[----:B------:R-:W-:-:S04]  /*4e60*/  LEA.HI.SX32 R104, R73, R13, 0x1d ;  /* 0x0000000d49687211 */ /* 0x000fc800078feaff */
[----:B------:R-:W-:-:S04]  /*4e70*/  SHF.R.S32.HI R12, RZ, 0x1f, R104 ;  /* 0x0000001fff0c7819 */ /* 0x000fc80000011468 */
[----:B------:R-:W-:Y:S01]  /*4e80*/  LEA.HI R12, R12, R104, RZ, 0x2 ;  /* 0x000000680c0c7211 */ /* 0x000fe200078f10ff */
[----:B------:R-:W-:-:S04]  /*4e90*/  IMAD.SHL.U32 R104, R104, 0x8, RZ ;  /* 0x0000000868687824 */ /* 0x000fc800078e00ff */
[----:B------:R-:W-:Y:S01]  /*4ea0*/  IMAD.SHL.U32 R12, R12, 0x400, RZ ;  /* 0x000004000c0c7824 */ /* 0x000fe200078e00ff */
[----:B------:R-:W-:-:S04]  /*4eb0*/  LOP3.LUT R13, R143, 0x18, R104, 0xf8, !PT ;  /* 0x000000188f0d7812 */ /* 0x000fc800078ef868 */
[----:B------:R-:W-:Y:S02]  /*4ec0*/  LOP3.LUT R13, R13, R144, RZ, 0x3c, !PT ;  /* 0x000000900d0d7212 */ /* 0x000fe400078e3cff */
[----:B------:R-:W-:-:S04]  /*4ed0*/  LOP3.LUT R12, R12, 0x7ffff000, RZ, 0xc0, !PT ;  /* 0x7ffff0000c0c7812 */ /* 0x000fc800078ec0ff */
[----:B------:R-:W-:-:S05]  /*4ee0*/  IADD3 R12, R13, R12, R145 ;  /* 0x0000000c0d0c7210 */ /* 0x000fca0007ffe091 */
[C---:B-1----:R-:W-:Y:S02]  /*4ef0*/  IMAD R60, R18.reuse, 0x3000, R12 ;  /* 0x00003000123c7824 */ /* 0x042fe400078e020c */
[----:B------:R-:W-:Y:S02]  /*4f00*/  IMAD R12, R18, 0x3000, R96 ;  /* 0x00003000120c7824 */ /* 0x000fe400078e0260 */
[--C-:B------:R-:W-:Y:S02]  /*4f10*/  IMAD R60, R60, 0x2, R2.reuse ;  /* 0x000000023c3c7824 */ /* 0x100fe400078e0202 */
[----:B------:R-:W-:-:S04]  /*4f20*/  IMAD R12, R12, 0x2, R2 ;  /* 0x000000020c0c7824 */ /* 0x000fc800078e0202 */
[----:B------:R-:W1:Y:S04]  /*4f30*/  LDS.128 R60, [R60+0x15400] ;  /* 0x015400003c3c7984 */ /* 0x000e680000000c00 */
[----:B------:R-:W4:Y:S01]  /*4f40*/  LDS.128 R12, [R12+0x15400] ;  /* 0x015400000c0c7984 */ /* 0x000f220000000c00 */
[----:B------:R-:W-:Y:S05]  /*4f50*/  @P3 BRA `(.L_x_444) ;  /* 0x0000000400743947 */ /* 0x000fea0003800000 */
[--C-:B------:R-:W-:Y:S02]  /*4f60*/  SHF.R.U64 R44, R44, 0x10, R45.reuse ;  /* 0x000000102c2c7819 */ /* 0x100fe4000000122d */
[----:B------:R-:W-:Y:S02]  /*4f70*/  SHF.R.U32.HI R105, RZ, 0x10, R45 ;  /* 0x00000010ff697819 */ /* 0x000fe4000001162d */
[C---:B------:R-:W-:Y:S02]  /*4f80*/  PRMT R44, R106.reuse, 0x5432, R44 ;  /* 0x000054326a2c7816 */ /* 0x040fe4000000002c */
[----:B------:R-:W-:Y:S02]  /*4f90*/  PRMT R105, R106, 0x5410, R105 ;  /* 0x000054106a697816 */ /* 0x000fe40000000069 */
[----:B------:R-:W-:Y:S02]  /*4fa0*/  SHF.R.U32.HI R106, RZ, 0x10, R57 ;  /* 0x00000010ff6a7819 */ /* 0x000fe40000011639 */
[----:B------:R-:W-:-:S02]  /*4fb0*/  SHF.R.U64 R45, R46, 0x10, R47 ;  /* 0x000000102e2d7819 */ /* 0x000fc4000000122f */
[----:B------:R-:W-:Y:S02]  /*4fc0*/  SHF.R.U32.HI R46, RZ, 0x10, R47 ;  /* 0x00000010ff2e7819 */ /* 0x000fe4000001162f */
[----:B------:R-:W-:Y:S02]  /*4fd0*/  SHF.R.U64 R47, R56, 0x10, R57 ;  /* 0x00000010382f7819 */ /* 0x000fe40000001239 */
[--C-:B------:R-:W-:Y:S02]  /*4fe0*/  SHF.R.U64 R56, R58, 0x10, R59.reuse ;  /* 0x000000103a387819 */ /* 0x100fe4000000123b */
[----:B------:R-:W-:Y:S01]  /*4ff0*/  SHF.R.U32.HI R57, RZ, 0x10, R59 ;  /* 0x00000010ff397819 */ /* 0x000fe2000001163b */
[----:B------:R-:W-:Y:S01]  /*5000*/  IMAD.U32 R59, R105, 0x10000, RZ ;  /* 0x00010000693b7824 */ /* 0x000fe200078e00ff */
[C---:B------:R-:W-:Y:S02]  /*5010*/  PRMT R106, R109.reuse, 0x5432, R106 ;  /* 0x000054326d6a7816 */ /* 0x040fe4000000006a */
[----:B------:R-:W-:Y:S01]  /*5020*/  PRMT R47, R109, 0x5410, R47 ;  /* 0x000054106d2f7816 */ /* 0x000fe2000000002f */
[----:B-1----:R-:W-:Y:S01]  /*5030*/  IMAD.U32 R109, R61, 0x10000, RZ ;  /* 0x000100003d6d7824 */ /* 0x002fe200078e00ff */
[----:B------:R-:W-:-:S02]  /*5040*/  PRMT R56, R108, 0x5432, R56 ;  /* 0x000054326c387816 */ /* 0x000fc40000000038 */
[----:B------:R-:W-:Y:S01]  /*5050*/  PRMT R57, R108, 0x5410, R57 ;  /* 0x000054106c397816 */ /* 0x000fe20000000039 */
[C---:B------:R-:W-:Y:S01]  /*5060*/  IMAD.U32 R108, R106.reuse, 0x10000, RZ ;  /* 0x000100006a6c7824 */ /* 0x040fe200078e00ff */
[C---:B------:R-:W-:Y:S02]  /*5070*/  PRMT R45, R107.reuse, 0x5410, R45 ;  /* 0x000054106b2d7816 */ /* 0x040fe4000000002d */
[----:B------:R-:W-:Y:S01]  /*5080*/  PRMT R46, R107, 0x5432, R46 ;  /* 0x000054326b2e7816 */ /* 0x000fe2000000002e */
[----:B----4-:R-:W-:Y:S02]  /*5090*/  IMAD.U32 R107, R13, 0x10000, RZ ;  /* 0x000100000d6b7824 */ /* 0x010fe400078e00ff */
[----:B------:R-:W-:Y:S01]  /*50a0*/  FMUL.FTZ R58, R109, R108 ;  /* 0x0000006c6d3a7220 */ /* 0x000fe20000410000 */
[----:B------:R-:W-:Y:S02]  /*50b0*/  LOP3.LUT R106, R106, 0xffff0000, RZ, 0xc0, !PT ;  /* 0xffff00006a6a7812 */ /* 0x000fe400078ec0ff */
[----:B------:R-:W-:Y:S01]  /*50c0*/  LOP3.LUT R61, R61, 0xffff0000, RZ, 0xc0, !PT ;  /* 0xffff00003d3d7812 */ /* 0x000fe200078ec0ff */
[-C--:B------:R-:W-:Y:S01]  /*50d0*/  FFMA.FTZ R58, R107, R59.reuse, -R58 ;  /* 0x0000003b6b3a7223 */ /* 0x080fe2000001083a */
[----:B------:R-:W-:Y:S01]  /*50e0*/  FMUL.FTZ R59, R109, R59 ;  /* 0x0000003b6d3b7220 */ /* 0x000fe20000410000 */
[----:B------:R-:W-:-:S03]  /*50f0*/  LOP3.LUT R105, R105, 0xffff0000, RZ, 0xc0, !PT ;  /* 0xffff000069697812 */ /* 0x000fc600078ec0ff */
[----:B------:R-:W-:Y:S01]  /*5100*/  FFMA.FTZ R59, R107, R108, R59 ;  /* 0x0000006c6b3b7223 */ /* 0x000fe2000001003b */
[----:B------:R-:W-:Y:S01]  /*5110*/  LOP3.LUT R107, R13, 0xffff0000, RZ, 0xc0, !PT ;  /* 0xffff00000d6b7812 */ /* 0x000fe200078ec0ff */
[CC--:B------:R-:W-:Y:S01]  /*5120*/  FMUL.FTZ R13, R61.reuse, R106.reuse ;  /* 0x0000006a3d0d7220 */ /* 0x0c0fe20000410000 */
[-C--:B------:R-:W-:Y:S01]  /*5130*/  FMUL.FTZ R61, R61, R105.reuse ;  /* 0x000000693d3d7220 */ /* 0x080fe20000410000 */
[C---:B------:R-:W-:Y:S01]  /*5140*/  IMAD.U32 R108, R63.reuse, 0x10000, RZ ;  /* 0x000100003f6c7824 */ /* 0x040fe200078e00ff */
[----:B------:R-:W-:Y:S01]  /*5150*/  LOP3.LUT R63, R63, 0xffff0000, RZ, 0xc0, !PT ;  /* 0xffff00003f3f7812 */ /* 0x000fe200078ec0ff */
[C---:B------:R-:W-:Y:S01]  /*5160*/  FFMA.FTZ R13, R107.reuse, R105, -R13 ;  /* 0x000000696b0d7223 */ /* 0x040fe2000001080d */
[----:B------:R-:W-:Y:S01]  /*5170*/  FFMA.FTZ R61, R107, R106, R61 ;  /* 0x0000006a6b3d7223 */ /* 0x000fe2000001003d */
[C---:B------:R-:W-:Y:S01]  /*5180*/  IMAD.U32 R107, R57.reuse, 0x10000, RZ ;  /* 0x00010000396b7824 */ /* 0x040fe200078e00ff */
[----:B------:R-:W-:Y:S01]  /*5190*/  LOP3.LUT R57, R57, 0xffff0000, RZ, 0xc0, !PT ;  /* 0xffff000039397812 */ /* 0x000fe200078ec0ff */
[C---:B------:R-:W-:Y:S01]  /*51a0*/  IMAD.U32 R106, R15.reuse, 0x10000, RZ ;  /* 0x000100000f6a7824 */ /* 0x040fe200078e00ff */
[----:B------:R-:W-:Y:S01]  /*51b0*/  LOP3.LUT R15, R15, 0xffff0000, RZ, 0xc0, !PT ;  /* 0xffff00000f0f7812 */ /* 0x000fe200078ec0ff */
[----:B------:R-:W-:-:S02]  /*51c0*/  IMAD.U32 R105, R46, 0x10000, RZ ;  /* 0x000100002e697824 */ /* 0x000fc400078e00ff */
[----:B------:R-:W-:Y:S01]  /*51d0*/  FMUL.FTZ R109, R108, R107 ;  /* 0x0000006b6c6d7220 */ /* 0x000fe20000410000 */
[----:B------:R-:W-:Y:S02]  /*51e0*/  LOP3.LUT R46, R46, 0xffff0000, RZ, 0xc0, !PT ;  /* 0xffff00002e2e7812 */ /* 0x000fe400078ec0ff */
[----:B------:R-:W-:Y:S01]  /*51f0*/  F2FP.BF16.F32.PACK_AB R13, R13, R58 ;  /* 0x0000003a0d0d723e */ /* 0x000fe200000010ff */
[-C--:B------:R-:W-:Y:S01]  /*5200*/  FFMA.FTZ R109, R106, R105.reuse, -R109 ;  /* 0x000000696a6d7223 */ /* 0x080fe2000001086d */
[----:B------:R-:W-:Y:S01]  /*5210*/  FMUL.FTZ R105, R108, R105 ;  /* 0x000000696c697220 */ /* 0x000fe20000410000 */
[----:B------:R-:W-:Y:S01]  /*5220*/  F2FP.BF16.F32.PACK_AB R61, R61, R59 ;  /* 0x0000003b3d3d723e */ /* 0x000fe200000010ff */
[----:B------:R-:W-:Y:S02]  /*5230*/  IMAD.U32 R58, R60, 0x10000, RZ ;  /* 0x000100003c3a7824 */ /* 0x000fe400078e00ff */
[----:B------:R-:W-:Y:S01]  /*5240*/  FFMA.FTZ R106, R106, R107, R105 ;  /* 0x0000006b6a6a7223 */ /* 0x000fe20000010069 */
[----:B------:R-:W-:Y:S01]  /*5250*/  FMUL.FTZ R105, R63, R57 ;  /* 0x000000393f697220 */ /* 0x000fe20000410000 */
[C---:B------:R-:W-:Y:S01]  /*5260*/  IMAD.U32 R59, R44.reuse, 0x10000, RZ ;  /* 0x000100002c3b7824 */ /* 0x040fe200078e00ff */
[----:B------:R-:W-:-:S02]  /*5270*/  LOP3.LUT R44, R44, 0xffff0000, RZ, 0xc0, !PT ;  /* 0xffff00002c2c7812 */ /* 0x000fc400078ec0ff */
[-C--:B------:R-:W-:Y:S01]  /*5280*/  FFMA.FTZ R105, R15, R46.reuse, -R105 ;  /* 0x0000002e0f697223 */ /* 0x080fe20000010869 */
[----:B------:R-:W-:-:S04]  /*5290*/  FMUL.FTZ R46, R63, R46 ;  /* 0x0000002e3f2e7220 */ /* 0x000fc80000410000 */
[----:B------:R-:W-:Y:S01]  /*52a0*/  FFMA.FTZ R46, R15, R57, R46 ;  /* 0x000000390f2e7223 */ /* 0x000fe2000001002e */
[C---:B------:R-:W-:Y:S01]  /*52b0*/  IMAD.U32 R57, R47.reuse, 0x10000, RZ ;  /* 0x000100002f397824 */ /* 0x040fe200078e00ff */
[----:B------:R-:W-:Y:S01]  /*52c0*/  LOP3.LUT R47, R47, 0xffff0000, RZ, 0xc0, !PT ;  /* 0xffff00002f2f7812 */ /* 0x000fe200078ec0ff */
[----:B------:R-:W-:Y:S01]  /*52d0*/  IMAD.U32 R15, R12, 0x10000, RZ ;  /* 0x000100000c0f7824 */ /* 0x000fe200078e00ff */
[----:B------:R-:W-:Y:S01]  /*52e0*/  F2FP.BF16.F32.PACK_AB R105, R105, R109 ;  /* 0x0000006d6969723e */ /* 0x000fe200000010ff */
[C---:B------:R-:W-:Y:S01]  /*52f0*/  FMUL.FTZ R63, R58.reuse, R57 ;  /* 0x000000393a3f7220 */ /* 0x040fe20000410000 */
[-C--:B------:R-:W-:Y:S01]  /*5300*/  FMUL.FTZ R58, R58, R59.reuse ;  /* 0x0000003b3a3a7220 */ /* 0x080fe20000410000 */
[----:B------:R-:W-:Y:S02]  /*5310*/  F2FP.BF16.F32.PACK_AB R46, R46, R106 ;  /* 0x0000006a2e2e723e */ /* 0x000fe400000010ff */
[C---:B------:R-:W-:Y:S01]  /*5320*/  FFMA.FTZ R63, R15.reuse, R59, -R63 ;  /* 0x0000003b0f3f7223 */ /* 0x040fe2000001083f */
[----:B------:R-:W-:Y:S01]  /*5330*/  FFMA.FTZ R58, R15, R57, R58 ;  /* 0x000000390f3a7223 */ /* 0x000fe2000001003a */
[----:B------:R-:W-:Y:S01]  /*5340*/  LOP3.LUT R15, R60, 0xffff0000, RZ, 0xc0, !PT ;  /* 0xffff00003c0f7812 */ /* 0x000fe200078ec0ff */
[----:B------:R-:W-:Y:S01]  /*5350*/  IMAD.U32 R60, R62, 0x10000, RZ ;  /* 0x000100003e3c7824 */ /* 0x000fe200078e00ff */
[----:B------:R-:W-:-:S03]  /*5360*/  LOP3.LUT R57, R12, 0xffff0000, RZ, 0xc0, !PT ;  /* 0xffff00000c397812 */ /* 0x000fc600078ec0ff */
[C---:B------:R-:W-:Y:S01]  /*5370*/  FMUL.FTZ R12, R15.reuse, R47 ;  /* 0x0000002f0f0c7220 */ /* 0x040fe20000410000 */
[----:B------:R-:W-:-:S03]  /*5380*/  FMUL.FTZ R15, R15, R44 ;  /* 0x0000002c0f0f7220 */ /* 0x000fc60000410000 */
[C---:B------:R-:W-:Y:S01]  /*5390*/  FFMA.FTZ R12, R57.reuse, R44, -R12 ;  /* 0x0000002c390c7223 */ /* 0x040fe2000001080c */
[----:B------:R-:W-:Y:S01]  /*53a0*/  FFMA.FTZ R15, R57, R47, R15 ;  /* 0x0000002f390f7223 */ /* 0x000fe2000001000f */
[C---:B------:R-:W-:Y:S01]  /*53b0*/  IMAD.U32 R47, R56.reuse, 0x10000, RZ ;  /* 0x00010000382f7824 */ /* 0x040fe200078e00ff */
[----:B------:R-:W-:Y:S01]  /*53c0*/  LOP3.LUT R56, R56, 0xffff0000, RZ, 0xc0, !PT ;  /* 0xffff000038387812 */ /* 0x000fe200078ec0ff */
[C---:B------:R-:W-:Y:S01]  /*53d0*/  IMAD.U32 R57, R45.reuse, 0x10000, RZ ;  /* 0x000100002d397824 */ /* 0x040fe200078e00ff */
[----:B------:R-:W-:Y:S01]  /*53e0*/  LOP3.LUT R45, R45, 0xffff0000, RZ, 0xc0, !PT ;  /* 0xffff00002d2d7812 */ /* 0x000fe200078ec0ff */
[----:B------:R-:W-:Y:S01]  /*53f0*/  FMUL.FTZ R59, R60, R47 ;  /* 0x0000002f3c3b7220 */ /* 0x000fe20000410000 */
[----:B------:R-:W-:Y:S02]  /*5400*/  IMAD.U32 R44, R14, 0x10000, RZ ;  /* 0x000100000e2c7824 */ /* 0x000fe400078e00ff */
[-C--:B------:R-:W-:Y:S01]  /*5410*/  FMUL.FTZ R60, R60, R57.reuse ;  /* 0x000000393c3c7220 */ /* 0x080fe20000410000 */
[----:B------:R-:W-:Y:S01]  /*5420*/  LOP3.LUT R14, R14, 0xffff0000, RZ, 0xc0, !PT ;  /* 0xffff00000e0e7812 */ /* 0x000fe200078ec0ff */
[----:B------:R-:W-:-:S02]  /*5430*/  FFMA.FTZ R59, R44, R57, -R59 ;  /* 0x000000392c3b7223 */ /* 0x000fc4000001083b */
[----:B------:R-:W-:Y:S01]  /*5440*/  FFMA.FTZ R60, R44, R47, R60 ;  /* 0x0000002f2c3c7223 */ /* 0x000fe2000001003c */
[----:B------:R-:W-:Y:S02]  /*5450*/  LOP3.LUT R44, R62, 0xffff0000, RZ, 0xc0, !PT ;  /* 0xffff00003e2c7812 */ /* 0x000fe400078ec0ff */
[----:B------:R-:W-:Y:S02]  /*5460*/  F2FP.BF16.F32.PACK_AB R15, R15, R58 ;  /* 0x0000003a0f0f723e */ /* 0x000fe400000010ff */
[----:B------:R-:W-:Y:S01]  /*5470*/  F2FP.BF16.F32.PACK_AB R12, R12, R63 ;  /* 0x0000003f0c0c723e */ /* 0x000fe200000010ff */
[CC--:B------:R-:W-:Y:S01]  /*5480*/  FMUL.FTZ R47, R44.reuse, R56.reuse ;  /* 0x000000382c2f7220 */ /* 0x0c0fe20000410000 */
[-C--:B------:R-:W-:Y:S01]  /*5490*/  FMUL.FTZ R44, R44, R45.reuse ;  /* 0x0000002d2c2c7220 */ /* 0x080fe20000410000 */
[----:B------:R-:W-:Y:S02]  /*54a0*/  IMAD.MOV.U32 R63, RZ, RZ, R46 ;  /* 0x000000ffff3f7224 */ /* 0x000fe400078e002e */
[C---:B------:R-:W-:Y:S01]  /*54b0*/  FFMA.FTZ R47, R14.reuse, R45, -R47 ;  /* 0x0000002d0e2f7223 */ /* 0x040fe2000001082f */
[----:B------:R-:W-:-:S04]  /*54c0*/  FFMA.FTZ R44, R14, R56, R44 ;  /* 0x000000380e2c7223 */ /* 0x000fc8000001002c */
[----:B------:R-:W-:Y:S02]  /*54d0*/  F2FP.BF16.F32.PACK_AB R47, R47, R59 ;  /* 0x0000003b2f2f723e */ /* 0x000fe400000010ff */
[----:B------:R-:W-:Y:S01]  /*54e0*/  F2FP.BF16.F32.PACK_AB R44, R44, R60 ;  /* 0x0000003c2c2c723e */ /* 0x000fe200000010ff */
[----:B------:R-:W-:Y:S02]  /*54f0*/  IMAD.MOV.U32 R60, RZ, RZ, R15 ;  /* 0x000000ffff3c7224 */ /* 0x000fe400078e000f */
[----:B------:R-:W-:Y:S02]  /*5500*/  IMAD.MOV.U32 R14, RZ, RZ, R47 ;  /* 0x000000ffff0e7224 */ /* 0x000fe400078e002f */
[----:B------:R-:W-:Y:S02]  /*5510*/  IMAD.MOV.U32 R15, RZ, RZ, R105 ;  /* 0x000000ffff0f7224 */ /* 0x000fe400078e0069 */
[----:B------:R-:W-:-:S07]  /*5520*/  IMAD.MOV.U32 R62, RZ, RZ, R44 ;  /* 0x000000ffff3e7224 */ /* 0x000fce00078e002c */
.L_x_444:
[----:B------:R-:W-:Y:S05]  /*5530*/  BSYNC B2 ;  /* 0x0000000000027941 */ /* 0x000fea0003800000 */
.L_x_443:
[----:B---3--:R-:W-:-:S04]  /*5540*/  LEA R44, P3, R9, R82, 0x1 ;  /* 0x00000052092c7211 */ /* 0x008fc800078608ff */
[----:B--2---:R-:W-:Y:S02]  /*5550*/  LEA.HI.X R45, R9, R83, R93, 0x1, P3 ;  /* 0x00000053092d7211 */ /* 0x004fe400018f0c5d */
[----:B------:R-:W-:-:S03]  /*5560*/  ISETP.GE.AND P3, PT, R104, R11, PT ;  /* 0x0000000b6800720c */ /* 0x000fc60003f66270 */
[----:B----4-:R2:W-:Y:S10]  /*5570*/  ST.E.128 desc[UR42][R44.64], R12 ;  /* 0x0000000c2c007985 */ /* 0x0105f4000c101d2a */
[----:B--2---:R-:W-:-:S05]  /*5580*/  @!P3 IMAD.WIDE R12, R104, 0x2, R82 ;  /* 0x00000002680cb825 */ /* 0x004fca00078e0252 */
[----:B-1----:R4:W-:Y:S02]  /*5590*/  @!P3 ST.E.128 desc[UR42][R12.64], R60 ;  /* 0x0000003c0c00b985 */ /* 0x0029e4000c101d2a */
.L_x_442:
[----:B------:R-:W-:Y:S05]  /*55a0*/  BSYNC B1 ;  /* 0x0000000000017941 */ /* 0x000fea0003800000 */
.L_x_441:
[----:B------:R-:W-:Y:S01]  /*55b0*/  ISETP.NE.AND P3, PT, R29, RZ, PT ;  /* 0x000000ff1d00720c */ /* 0x000fe20003f65270 */
[----:B------:R-:W-:-:S12]  /*55c0*/  BSSY B1, `(.L_x_445) ;  /* 0x000007b000017945 */ /* 0x000fd80003800000 */
[----:B------:R-:W-:Y:S05]  /*55d0*/  @!P3 BRA `(.L_x_446) ;  /* 0x0000000400e4b947 */ /* 0x000fea0003800000 */
[----:B------:R-:W-:Y:S01]  /*55e0*/  LOP3.LUT P4, RZ, R23, 0x1, RZ, 0xc0, !PT ;  /* 0x0000000117ff7812 */ /* 0x000fe2000788c0ff */
[----:B------:R-:W-:Y:S01]  /*55f0*/  BSSY B2, `(.L_x_447) ;  /* 0x0000071000027945 */ /* 0x000fe20003800000 */
[----:B------:R-:W-:Y:S02]  /*5600*/  ISETP.GE.AND P3, PT, R0, R98, PT ;  /* 0x000000620000720c */ /* 0x000fe40003f66270 */
[----:B----4-:R-:W-:-:S04]  /*5610*/  SEL R12, R99, R103, !P4 ;  /* 0x00000067630c7207 */ /* 0x010fc80006000000 */
        /* <DEDUP_REMOVED lines=12> */
[C---:B------:R-:W-:Y:S02]  /*56e0*/  IMAD R44, R18.reuse, 0x3000, R12 ;  /* 0x00003000122c7824 */ /* 0x040fe400078e020c */
[----:B------:R-:W-:Y:S02]  /*56f0*/  IMAD R12, R18, 0x3000, R95 ;  /* 0x00003000120c7824 */ /* 0x000fe400078e025f */
[--C-:B------:R-:W-:Y:S02]  /*5700*/  IMAD R44, R44, 0x2, R2.reuse ;  /* 0x000000022c2c7824 */ /* 0x100fe400078e0202 */
[----:B------:R-:W-:-:S04]  /*5710*/  IMAD R12, R12, 0x2, R2 ;  /* 0x000000020c0c7824 */ /* 0x000fc800078e0202 */
[----:B------:R-:W4:Y:S04]  /*5720*/  LDS.128 R44, [R44+0x15400] ;  /* 0x015400002c2c7984 */ /* 0x000f280000000c00 */
[----:B------:R-:W0:Y:S01]  /*5730*/  LDS.128 R12, [R12+0x15400] ;  /* 0x015400000c0c7984 */ /* 0x000e220000000c00 */
[----:B------:R-:W-:Y:S05]  /*5740*/  @P3 BRA `(.L_x_448) ;  /* 0x00000004006c3947 */ /* 0x000fea0003800000 */
[----:B------:R-:W-:Y:S01]  /*5750*/  SHF.R.U32.HI R58, RZ, 0x10, R53 ;  /* 0x00000010ff3a7819 */ /* 0x000fe20000011635 */
[----:B-1--4-:R-:W-:Y:S01]  /*5760*/  IMAD.U32 R61, R45, 0x10000, RZ ;  /* 0x000100002d3d7824 */ /* 0x012fe200078e00ff */
[--C-:B------:R-:W-:Y:S01]  /*5770*/  SHF.R.U64 R40, R40, 0x10, R41.reuse ;  /* 0x0000001028287819 */ /* 0x100fe20000001229 */
[----:B0-----:R-:W-:Y:S01]  /*5780*/  IMAD.U32 R59, R13, 0x10000, RZ ;  /* 0x000100000d3b7824 */ /* 0x001fe200078e00ff */
[----:B------:R-:W-:Y:S02]  /*5790*/  SHF.R.U32.HI R41, RZ, 0x10, R41 ;  /* 0x00000010ff297819 */ /* 0x000fe40000011629 */
[----:B------:R-:W-:Y:S02]  /*57a0*/  PRMT R58, R115, 0x5410, R58 ;  /* 0x00005410733a7816 */ /* 0x000fe4000000003a */
[----:B------:R-:W-:Y:S02]  /*57b0*/  SHF.R.U64 R42, R42, 0x10, R43 ;  /* 0x000000102a2a7819 */ /* 0x000fe4000000122b */
[----:B------:R-:W-:Y:S01]  /*57c0*/  PRMT R41, R117, 0x5410, R41 ;  /* 0x0000541075297816 */ /* 0x000fe20000000029 */
[----:B------:R-:W-:Y:S01]  /*57d0*/  IMAD.U32 R60, R58, 0x10000, RZ ;  /* 0x000100003a3c7824 */ /* 0x000fe200078e00ff */
[----:B------:R-:W-:-:S02]  /*57e0*/  SHF.R.U32.HI R57, RZ, 0x10, R43 ;  /* 0x00000010ff397819 */ /* 0x000fc4000001162b */
[----:B------:R-:W-:Y:S02]  /*57f0*/  SHF.R.U64 R43, R52, 0x10, R53 ;  /* 0x00000010342b7819 */ /* 0x000fe40000001235 */
[--C-:B------:R-:W-:Y:S02]  /*5800*/  SHF.R.U64 R52, R54, 0x10, R55.reuse ;  /* 0x0000001036347819 */ /* 0x100fe40000001237 */
[C---:B------:R-:W-:Y:S02]  /*5810*/  PRMT R53, R116.reuse, 0x5432, R42 ;  /* 0x0000543274357816 */ /* 0x040fe4000000002a */
[----:B------:R-:W-:Y:S01]  /*5820*/  SHF.R.U32.HI R54, RZ, 0x10, R55 ;  /* 0x00000010ff367819 */ /* 0x000fe20000011637 */
[----:B------:R-:W-:Y:S01]  /*5830*/  IMAD.U32 R55, R41, 0x10000, RZ ;  /* 0x0001000029377824 */ /* 0x000fe200078e00ff */
[----:B------:R-:W-:Y:S01]  /*5840*/  PRMT R42, R116, 0x5410, R57 ;  /* 0x00005410742a7816 */ /* 0x000fe20000000039 */
[----:B------:R-:W-:Y:S01]  /*5850*/  FMUL.FTZ R57, R61, R60 ;  /* 0x0000003c3d397220 */ /* 0x000fe20000410000 */
[----:B------:R-:W-:-:S02]  /*5860*/  LOP3.LUT R58, R58, 0xffff0000, RZ, 0xc0, !PT ;  /* 0xffff00003a3a7812 */ /* 0x000fc400078ec0ff */
[----:B------:R-:W-:Y:S01]  /*5870*/  LOP3.LUT R45, R45, 0xffff0000, RZ, 0xc0, !PT ;  /* 0xffff00002d2d7812 */ /* 0x000fe200078ec0ff */
[-C--:B------:R-:W-:Y:S01]  /*5880*/  FFMA.FTZ R57, R59, R55.reuse, -R57 ;  /* 0x000000373b397223 */ /* 0x080fe20000010839 */
[----:B------:R-:W-:Y:S01]  /*5890*/  FMUL.FTZ R55, R61, R55 ;  /* 0x000000373d377220 */ /* 0x000fe20000410000 */
[----:B------:R-:W-:Y:S01]  /*58a0*/  LOP3.LUT R41, R41, 0xffff0000, RZ, 0xc0, !PT ;  /* 0xffff000029297812 */ /* 0x000fe200078ec0ff */
[----:B------:R-:W-:Y:S01]  /*58b0*/  IMAD.U32 R61, R47, 0x10000, RZ ;  /* 0x000100002f3d7824 */ /* 0x000fe200078e00ff */
[----:B------:R-:W-:Y:S01]  /*58c0*/  PRMT R54, R114, 0x5410, R54 ;  /* 0x0000541072367816 */ /* 0x000fe20000000036 */
[----:B------:R-:W-:Y:S01]  /*58d0*/  FFMA.FTZ R55, R59, R60, R55 ;  /* 0x0000003c3b377223 */ /* 0x000fe20000010037 */
[----:B------:R-:W-:Y:S01]  /*58e0*/  LOP3.LUT R59, R13, 0xffff0000, RZ, 0xc0, !PT ;  /* 0xffff00000d3b7812 */ /* 0x000fe200078ec0ff */
[----:B------:R-:W-:Y:S01]  /*58f0*/  FMUL.FTZ R13, R45, R58 ;  /* 0x0000003a2d0d7220 */ /* 0x000fe20000410000 */
[----:B------:R-:W-:Y:S01]  /*5900*/  LOP3.LUT R47, R47, 0xffff0000, RZ, 0xc0, !PT ;  /* 0xffff00002f2f7812 */ /* 0x000fe200078ec0ff */
[C---:B------:R-:W-:Y:S01]  /*5910*/  IMAD.U32 R60, R54.reuse, 0x10000, RZ ;  /* 0x00010000363c7824 */ /* 0x040fe200078e00ff */
[----:B------:R-:W-:Y:S01]  /*5920*/  LOP3.LUT R54, R54, 0xffff0000, RZ, 0xc0, !PT ;  /* 0xffff000036367812 */ /* 0x000fe200078ec0ff */
[-C--:B------:R-:W-:Y:S01]  /*5930*/  FFMA.FTZ R13, R59, R41.reuse, -R13 ;  /* 0x000000293b0d7223 */ /* 0x080fe2000001080d */
[----:B------:R-:W-:Y:S01]  /*5940*/  FMUL.FTZ R41, R45, R41 ;  /* 0x000000292d297220 */ /* 0x000fe20000410000 */
[----:B------:R-:W-:Y:S01]  /*5950*/  FMUL.FTZ R45, R61, R60 ;  /* 0x0000003c3d2d7220 */ /* 0x000fe20000410000 */
[----:B------:R-:W-:-:S02]  /*5960*/  PRMT R43, R115, 0x5432, R43 ;  /* 0x00005432732b7816 */ /* 0x000fc4000000002b */
[----:B------:R-:W-:Y:S01]  /*5970*/  FFMA.FTZ R41, R59, R58, R41 ;  /* 0x0000003a3b297223 */ /* 0x000fe20000010029 */
[C---:B------:R-:W-:Y:S01]  /*5980*/  IMAD.U32 R59, R15.reuse, 0x10000, RZ ;  /* 0x000100000f3b7824 */ /* 0x040fe200078e00ff */
[----:B------:R-:W-:Y:S01]  /*5990*/  LOP3.LUT R15, R15, 0xffff0000, RZ, 0xc0, !PT ;  /* 0xffff00000f0f7812 */ /* 0x000fe200078ec0ff */
[C---:B------:R-:W-:Y:S01]  /*59a0*/  IMAD.U32 R58, R42.reuse, 0x10000, RZ ;  /* 0x000100002a3a7824 */ /* 0x040fe200078e00ff */
[----:B------:R-:W-:Y:S02]  /*59b0*/  LOP3.LUT R42, R42, 0xffff0000, RZ, 0xc0, !PT ;  /* 0xffff00002a2a7812 */ /* 0x000fe400078ec0ff */
[----:B------:R-:W-:Y:S01]  /*59c0*/  PRMT R40, R117, 0x5432, R40 ;  /* 0x0000543275287816 */ /* 0x000fe20000000028 */
[-C--:B------:R-:W-:Y:S01]  /*59d0*/  FFMA.FTZ R45, R59, R58.reuse, -R45 ;  /* 0x0000003a3b2d7223 */ /* 0x080fe2000001082d */
[----:B------:R-:W-:Y:S01]  /*59e0*/  FMUL.FTZ R58, R61, R58 ;  /* 0x0000003a3d3a7220 */ /* 0x000fe20000410000 */
[----:B------:R-:W-:Y:S02]  /*59f0*/  F2FP.BF16.F32.PACK_AB R41, R41, R55 ;  /* 0x000000372929723e */ /* 0x000fe400000010ff */
[----:B------:R-:W-:Y:S01]  /*5a00*/  PRMT R52, R114, 0x5432, R52 ;  /* 0x0000543272347816 */ /* 0x000fe20000000034 */
[----:B------:R-:W-:Y:S01]  /*5a10*/  FFMA.FTZ R58, R59, R60, R58 ;  /* 0x0000003c3b3a7223 */ /* 0x000fe2000001003a */
[----:B------:R-:W-:Y:S01]  /*5a20*/  FMUL.FTZ R59, R47, R54 ;  /* 0x000000362f3b7220 */ /* 0x000fe20000410000 */
[----:B------:R-:W-:-:S03]  /*5a30*/  F2FP.BF16.F32.PACK_AB R13, R13, R57 ;  /* 0x000000390d0d723e */ /* 0x000fc600000010ff */
[-C--:B------:R-:W-:Y:S01]  /*5a40*/  FFMA.FTZ R59, R15, R42.reuse, -R59 ;  /* 0x0000002a0f3b7223 */ /* 0x080fe2000001083b */
[----:B------:R-:W-:Y:S01]  /*5a50*/  FMUL.FTZ R42, R47, R42 ;  /* 0x0000002a2f2a7220 */ /* 0x000fe20000410000 */
[----:B------:R-:W-:-:S03]  /*5a60*/  IMAD.U32 R47, R44, 0x10000, RZ ;  /* 0x000100002c2f7824 */ /* 0x000fc600078e00ff */
[----:B------:R-:W-:Y:S01]  /*5a70*/  F2FP.BF16.F32.PACK_AB R59, R59, R45 ;  /* 0x0000002d3b3b723e */ /* 0x000fe200000010ff */
[----:B------:R-:W-:Y:S01]  /*5a80*/  FFMA.FTZ R42, R15, R54, R42 ;  /* 0x000000360f2a7223 */ /* 0x000fe2000001002a */
[C---:B------:R-:W-:Y:S01]  /*5a90*/  IMAD.U32 R45, R43.reuse, 0x10000, RZ ;  /* 0x000100002b2d7824 */ /* 0x040fe200078e00ff */
[----:B------:R-:W-:Y:S01]  /*5aa0*/  LOP3.LUT R43, R43, 0xffff0000, RZ, 0xc0, !PT ;  /* 0xffff00002b2b7812 */ /* 0x000fe200078ec0ff */
[C---:B------:R-:W-:Y:S01]  /*5ab0*/  IMAD.U32 R54, R40.reuse, 0x10000, RZ ;  /* 0x0001000028367824 */ /* 0x040fe200078e00ff */
[----:B------:R-:W-:Y:S01]  /*5ac0*/  LOP3.LUT R40, R40, 0xffff0000, RZ, 0xc0, !PT ;  /* 0xffff000028287812 */ /* 0x000fe200078ec0ff */
[C---:B------:R-:W-:Y:S01]  /*5ad0*/  FMUL.FTZ R55, R47.reuse, R45 ;  /* 0x0000002d2f377220 */ /* 0x040fe20000410000 */
[----:B------:R-:W-:Y:S02]  /*5ae0*/  IMAD.U32 R15, R12, 0x10000, RZ ;  /* 0x000100000c0f7824 */ /* 0x000fe400078e00ff */
[----:B------:R-:W-:Y:S01]  /*5af0*/  FMUL.FTZ R47, R47, R54 ;  /* 0x000000362f2f7220 */ /* 0x000fe20000410000 */
[----:B------:R-:W-:Y:S01]  /*5b00*/  F2FP.BF16.F32.PACK_AB R42, R42, R58 ;  /* 0x0000003a2a2a723e */ /* 0x000fe200000010ff */
[----:B------:R-:W-:-:S02]  /*5b10*/  FFMA.FTZ R55, R15, R54, -R55 ;  /* 0x000000360f377223 */ /* 0x000fc40000010837 */
        /* <DEDUP_REMOVED lines=8> */
[----:B------:R-:W-:Y:S02]  /*5ba0*/  IMAD.U32 R43, R52, 0x10000, RZ ;  /* 0x00010000342b7824 */ /* 0x000fe400078e00ff */
        /* <DEDUP_REMOVED lines=9> */
[----:B------:R-:W-:Y:S02]  /*5c40*/  LOP3.LUT R43, R52, 0xffff0000, RZ, 0xc0, !PT ;  /* 0xffff0000342b7812 */ /* 0x000fe400078ec0ff */
[----:B------:R-:W-:Y:S01]  /*5c50*/  F2FP.BF16.F32.PACK_AB R12, R12, R55 ;  /* 0x000000370c0c723e */ /* 0x000fe200000010ff */
[C---:B------:R-:W-:Y:S02]  /*5c60*/  FMUL.FTZ R44, R40.reuse, R53 ;  /* 0x00000035282c7220 */ /* 0x040fe40000410000 */
[-C--:B------:R-:W-:Y:S02]  /*5c70*/  FMUL.FTZ R57, R40, R43.reuse ;  /* 0x0000002b28397220 */ /* 0x080fe40000410000 */
[C---:B------:R-:W-:Y:S01]  /*5c80*/  FFMA.FTZ R43, R14.reuse, R43, R44 ;  /* 0x0000002b0e2b7223 */ /* 0x040fe2000001002c */
[----:B------:R-:W-:Y:S01]  /*5c90*/  F2FP.BF16.F32.PACK_AB R44, R15, R47 ;  /* 0x0000002f0f2c723e */ /* 0x000fe200000010ff */
[----:B------:R-:W-:Y:S01]  /*5ca0*/  FFMA.FTZ R40, R14, R53, -R57 ;  /* 0x000000350e287223 */ /* 0x000fe20000010839 */
[----:B------:R-:W-:-:S02]  /*5cb0*/  IMAD.MOV.U32 R15, RZ, RZ, R59 ;  /* 0x000000ffff0f7224 */ /* 0x000fc400078e003b */
[----:B------:R-:W-:Y:S01]  /*5cc0*/  F2FP.BF16.F32.PACK_AB R46, R43, R54 ;  /* 0x000000362b2e723e */ /* 0x000fe200000010ff */
[----:B------:R-:W-:Y:S01]  /*5cd0*/  IMAD.MOV.U32 R47, RZ, RZ, R42 ;  /* 0x000000ffff2f7224 */ /* 0x000fe200078e002a */
[----:B------:R-:W-:Y:S01]  /*5ce0*/  F2FP.BF16.F32.PACK_AB R14, R40, R45 ;  /* 0x0000002d280e723e */ /* 0x000fe200000010ff */
[----:B------:R-:W-:-:S07]  /*5cf0*/  IMAD.MOV.U32 R45, RZ, RZ, R41 ;  /* 0x000000ffff2d7224 */ /* 0x000fce00078e0029 */
.L_x_448:
[----:B------:R-:W-:Y:S05]  /*5d00*/  BSYNC B2 ;  /* 0x0000000000027941 */ /* 0x000fea0003800000 */
.L_x_447:
[----:B---3--:R-:W-:-:S04]  /*5d10*/  LEA R40, P3, R10, R82, 0x1 ;  /* 0x000000520a287211 */ /* 0x008fc800078608ff */
[----:B--2---:R-:W-:Y:S02]  /*5d20*/  LEA.HI.X R41, R10, R83, R92, 0x1, P3 ;  /* 0x000000530a297211 */ /* 0x004fe400018f0c5c */
[----:B------:R-:W-:-:S03]  /*5d30*/  ISETP.GE.AND P3, PT, R56, R11, PT ;  /* 0x0000000b3800720c */ /* 0x000fc60003f66270 */
[----:B0-----:R0:W-:Y:S10]  /*5d40*/  ST.E.128 desc[UR42][R40.64], R12 ;  /* 0x0000000c28007985 */ /* 0x0011f4000c101d2a */
[----:B------:R-:W-:-:S05]  /*5d50*/  @!P3 IMAD.WIDE R42, R56, 0x2, R82 ;  /* 0x00000002382ab825 */ /* 0x000fca00078e0252 */
[----:B----4-:R0:W-:Y:S02]  /*5d60*/  @!P3 ST.E.128 desc[UR42][R42.64], R44 ;  /* 0x0000002c2a00b985 */ /* 0x0101e4000c101d2a */
.L_x_446:
[----:B------:R-:W-:Y:S05]  /*5d70*/  BSYNC B1 ;  /* 0x0000000000017941 */ /* 0x000fea0003800000 */
.L_x_445:
[----:B------:R-:W-:-:S13]  /*5d80*/  ISETP.NE.AND P3, PT, R30, RZ, PT ;  /* 0x000000ff1e00720c */ /* 0x000fda0003f65270 */
[----:B------:R-:W-:Y:S05]  /*5d90*/  @!P3 BRA `(.L_x_412) ;  /* 0x0000000c0018b947 */ /* 0x000fea0003800000 */
[----:B------:R-:W-:Y:S01]  /*5da0*/  LOP3.LUT P4, RZ, R23, 0x2, RZ, 0xc0, !PT ;  /* 0x0000000217ff7812 */ /* 0x000fe2000788c0ff */
[----:B------:R-:W-:Y:S01]  /*5db0*/  BSSY B1, `(.L_x_449) ;  /* 0x0000075000017945 */ /* 0x000fe20003800000 */
[C---:B0--3--:R-:W-:Y:S02]  /*5dc0*/  LEA R44, P3, R20.reuse, R82, 0x1 ;  /* 0x00000052142c7211 */ /* 0x049fe400078608ff */
[----:B------:R-:W-:Y:S02]  /*5dd0*/  SEL R103, R99, R103, !P4 ;  /* 0x0000006763677207 */ /* 0x000fe40006000000 */
[----:B--2---:R-:W-:Y:S02]  /*5de0*/  LEA.HI.X R45, R20, R83, R91, 0x1, P3 ;  /* 0x00000053142d7211 */ /* 0x004fe400018f0c5b */
[----:B----4-:R-:W-:Y:S02]  /*5df0*/  SHF.R.S32.HI R12, RZ, 0x1f, R103 ;  /* 0x0000001fff0c7819 */ /* 0x010fe40000011467 */
[----:B------:R-:W-:-:S02]  /*5e00*/  ISETP.GE.AND P3, PT, R3, R98, PT ;  /* 0x000000620300720c */ /* 0x000fc40003f66270 */
[----:B------:R-:W-:-:S04]  /*5e10*/  LEA.HI R12, R12, R103, RZ, 0x4 ;  /* 0x000000670c0c7211 */ /* 0x000fc800078f20ff */
[----:B------:R-:W-:-:S04]  /*5e20*/  SHF.R.S32.HI R13, RZ, 0x4, R12 ;  /* 0x00000004ff0d7819 */ /* 0x000fc8000001140c */
[----:B------:R-:W-:-:S04]  /*5e30*/  LEA.HI.SX32 R13, R4, R13, 0x1d ;  /* 0x0000000d040d7211 */ /* 0x000fc800078feaff */
[----:B------:R-:W-:Y:S01]  /*5e40*/  SHF.R.S32.HI R12, RZ, 0x1f, R13 ;  /* 0x0000001fff0c7819 */ /* 0x000fe2000001140d */
[----:B------:R-:W-:-:S03]  /*5e50*/  IMAD.SHL.U32 R46, R13, 0x8, RZ ;  /* 0x000000080d2e7824 */ /* 0x000fc600078e00ff */
[----:B------:R-:W-:Y:S02]  /*5e60*/  LEA.HI R12, R12, R13, RZ, 0x2 ;  /* 0x0000000d0c0c7211 */ /* 0x000fe400078f10ff */
[----:B------:R-:W-:-:S03]  /*5e70*/  LOP3.LUT R13, R143, 0x18, R46, 0xf8, !PT ;  /* 0x000000188f0d7812 */ /* 0x000fc600078ef82e */
[----:B------:R-:W-:Y:S01]  /*5e80*/  IMAD.SHL.U32 R12, R12, 0x400, RZ ;  /* 0x000004000c0c7824 */ /* 0x000fe200078e00ff */
[----:B------:R-:W-:-:S04]  /*5e90*/  LOP3.LUT R13, R13, R144, RZ, 0x3c, !PT ;  /* 0x000000900d0d7212 */ /* 0x000fc800078e3cff */
[----:B------:R-:W-:-:S04]  /*5ea0*/  LOP3.LUT R12, R12, 0x7ffff000, RZ, 0xc0, !PT ;  /* 0x7ffff0000c0c7812 */ /* 0x000fc800078ec0ff */
[----:B------:R-:W-:Y:S01]  /*5eb0*/  IADD3 R15, R13, R12, R145 ;  /* 0x0000000c0d0f7210 */ /* 0x000fe20007ffe091 */
[----:B------:R-:W-:-:S04]  /*5ec0*/  IMAD R13, R18, 0x3000, R94 ;  /* 0x00003000120d7824 */ /* 0x000fc800078e025e */
[----:B------:R-:W-:Y:S02]  /*5ed0*/  IMAD R15, R18, 0x3000, R15 ;  /* 0x00003000120f7824 */ /* 0x000fe400078e020f */
[--C-:B------:R-:W-:Y:S02]  /*5ee0*/  IMAD R13, R13, 0x2, R2.reuse ;  /* 0x000000020d0d7824 */ /* 0x100fe400078e0202 */
[----:B------:R-:W-:-:S04]  /*5ef0*/  IMAD R40, R15, 0x2, R2 ;  /* 0x000000020f287824 */ /* 0x000fc800078e0202 */
[----:B------:R-:W0:Y:S04]  /*5f00*/  LDS.128 R12, [R13+0x15400] ;  /* 0x015400000d0c7984 */ /* 0x000e280000000c00 */
[----:B------:R-:W2:Y:S01]  /*5f10*/  LDS.128 R40, [R40+0x15400] ;  /* 0x0154000028287984 */ /* 0x000ea20000000c00 */
[----:B------:R-:W-:Y:S05]  /*5f20*/  @P3 BRA `(.L_x_450) ;  /* 0x0000000400743947 */ /* 0x000fea0003800000 */
[----:B------:R-:W-:Y:S01]  /*5f30*/  SHF.R.U32.HI R52, RZ, 0x10, R49 ;  /* 0x00000010ff347819 */ /* 0x000fe20000011631 */
[----:B--2---:R-:W-:Y:S01]  /*5f40*/  IMAD.U32 R53, R41, 0x10000, RZ ;  /* 0x0001000029357824 */ /* 0x004fe200078e00ff */
[----:B------:R-:W-:Y:S02]  /*5f50*/  SHF.R.U32.HI R54, RZ, 0x10, R37 ;  /* 0x00000010ff367819 */ /* 0x000fe40000011625 */
[----:B------:R-:W-:Y:S01]  /*5f60*/  PRMT R55, R113, 0x5432, R52 ;  /* 0x0000543271377816 */ /* 0x000fe20000000034 */
[----:B0-----:R-:W-:Y:S01]  /*5f70*/  IMAD.U32 R52, R13, 0x10000, RZ ;  /* 0x000100000d347824 */ /* 0x001fe200078e00ff */
[----:B------:R-:W-:Y:S02]  /*5f80*/  PRMT R47, R111, 0x5432, R54 ;  /* 0x000054326f2f7816 */ /* 0x000fe40000000036 */
[C---:B------:R-:W-:Y:S01]  /*5f90*/  LOP3.LUT R58, R55.reuse, 0xffff0000, RZ, 0xc0, !PT ;  /* 0xffff0000373a7812 */ /* 0x040fe200078ec0ff */
[----:B------:R-:W-:Y:S01]  /*5fa0*/  IMAD.U32 R56, R55, 0x10000, RZ ;  /* 0x0001000037387824 */ /* 0x000fe200078e00ff */
[----:B------:R-:W-:Y:S01]  /*5fb0*/  LOP3.LUT R41, R41, 0xffff0000, RZ, 0xc0, !PT ;  /* 0xffff000029297812 */ /* 0x000fe200078ec0ff */
[----:B------:R-:W-:Y:S01]  /*5fc0*/  IMAD.U32 R54, R47, 0x10000, RZ ;  /* 0x000100002f367824 */ /* 0x000fe200078e00ff */
[----:B------:R-:W-:Y:S01]  /*5fd0*/  LOP3.LUT R13, R13, 0xffff0000, RZ, 0xc0, !PT ;  /* 0xffff00000d0d7812 */ /* 0x000fe200078ec0ff */
[C---:B------:R-:W-:Y:S01]  /*5fe0*/  FMUL.FTZ R57, R53.reuse, R56 ;  /* 0x0000003835397220 */ /* 0x040fe20000410000 */
[----:B------:R-:W-:Y:S01]  /*5ff0*/  SHF.R.U64 R48, R48, 0x10, R49 ;  /* 0x0000001030307819 */ /* 0x000fe20000001231 */
[----:B------:R-:W-:Y:S01]  /*6000*/  FMUL.FTZ R53, R53, R54 ;  /* 0x0000003635357220 */ /* 0x000fe20000410000 */
[----:B-1----:R-:W-:Y:S01]  /*6010*/  FMUL.FTZ R60, R41, R58 ;  /* 0x0000003a293c7220 */ /* 0x002fe20000410000 */
[----:B------:R-:W-:Y:S01]  /*6020*/  FFMA.FTZ R54, R52, R54, -R57 ;  /* 0x0000003634367223 */ /* 0x000fe20000010839 */
[----:B------:R-:W-:Y:S01]  /*6030*/  SHF.R.U64 R36, R36, 0x10, R37 ;  /* 0x0000001024247819 */ /* 0x000fe20000001225 */
[----:B------:R-:W-:Y:S01]  /*6040*/  FFMA.FTZ R52, R52, R56, R53 ;  /* 0x0000003834347223 */ /* 0x000fe20000010035 */
[----:B------:R-:W-:Y:S01]  /*6050*/  LOP3.LUT R56, R47, 0xffff0000, RZ, 0xc0, !PT ;  /* 0xffff00002f387812 */ /* 0x000fe200078ec0ff */
[----:B------:R-:W-:Y:S01]  /*6060*/  IMAD.U32 R37, R12, 0x10000, RZ ;  /* 0x000100000c257824 */ /* 0x000fe200078e00ff */
[--C-:B------:R-:W-:Y:S01]  /*6070*/  SHF.R.U32.HI R53, RZ, 0x10, R51.reuse ;  /* 0x00000010ff357819 */ /* 0x100fe20000011633 */
[----:B------:R-:W-:Y:S01]  /*6080*/  IMAD.U32 R55, R15, 0x10000, RZ ;  /* 0x000100000f377824 */ /* 0x000fe200078e00ff */
[----:B------:R-:W-:Y:S01]  /*6090*/  SHF.R.U64 R51, R50, 0x10, R51 ;  /* 0x0000001032337819 */ /* 0x000fe20000001233 */
[-C--:B------:R-:W-:Y:S01]  /*60a0*/  FMUL.FTZ R47, R41, R56.reuse ;  /* 0x00000038292f7220 */ /* 0x080fe20000410000 */
[----:B------:R-:W-:Y:S01]  /*60b0*/  FFMA.FTZ R41, R13, R56, -R60 ;  /* 0x000000380d297223 */ /* 0x000fe2000001083c */
[----:B------:R-:W-:Y:S01]  /*60c0*/  PRMT R53, R112, 0x5432, R53 ;  /* 0x0000543270357816 */ /* 0x000fe20000000035 */
[----:B------:R-:W-:-:S02]  /*60d0*/  IMAD.U32 R56, R43, 0x10000, RZ ;  /* 0x000100002b387824 */ /* 0x000fc400078e00ff */
[----:B------:R-:W-:Y:S01]  /*60e0*/  FFMA.FTZ R13, R13, R58, R47 ;  /* 0x0000003a0d0d7223 */ /* 0x000fe2000001002f */
[--C-:B------:R-:W-:Y:S02]  /*60f0*/  SHF.R.U32.HI R47, RZ, 0x10, R39.reuse ;  /* 0x00000010ff2f7819 */ /* 0x100fe40000011627 */
[----:B------:R-:W-:Y:S01]  /*6100*/  SHF.R.U64 R39, R38, 0x10, R39 ;  /* 0x0000001026277819 */ /* 0x000fe20000001227 */
[----:B------:R-:W-:Y:S01]  /*6110*/  IMAD.U32 R58, R53, 0x10000, RZ ;  /* 0x00010000353a7824 */ /* 0x000fe200078e00ff */
[----:B------:R-:W-:Y:S01]  /*6120*/  PRMT R47, R110, 0x5432, R47 ;  /* 0x000054326e2f7816 */ /* 0x000fe2000000002f */
[----:B------:R-:W-:Y:S01]  /*6130*/  IMAD.U32 R38, R40, 0x10000, RZ ;  /* 0x0001000028267824 */ /* 0x000fe200078e00ff */
[----:B------:R-:W-:Y:S01]  /*6140*/  LOP3.LUT R50, R43, 0xffff0000, RZ, 0xc0, !PT ;  /* 0xffff00002b327812 */ /* 0x000fe200078ec0ff */
[----:B------:R-:W-:Y:S01]  /*6150*/  IMAD.U32 R43, R42, 0x10000, RZ ;  /* 0x000100002a2b7824 */ /* 0x000fe200078e00ff */
[----:B------:R-:W-:Y:S01]  /*6160*/  LOP3.LUT R53, R53, 0xffff0000, RZ, 0xc0, !PT ;  /* 0xffff000035357812 */ /* 0x000fe200078ec0ff */
[C---:B------:R-:W-:Y:S01]  /*6170*/  IMAD.U32 R57, R47.reuse, 0x10000, RZ ;  /* 0x000100002f397824 */ /* 0x040fe200078e00ff */
[----:B------:R-:W-:Y:S01]  /*6180*/  PRMT R110, R110, 0x5410, R39 ;  /* 0x000054106e6e7816 */ /* 0x000fe20000000027 */
[C---:B------:R-:W-:Y:S01]  /*6190*/  FMUL.FTZ R60, R56.reuse, R58 ;  /* 0x0000003a383c7220 */ /* 0x040fe20000410000 */
[----:B------:R-:W-:Y:S01]  /*61a0*/  LOP3.LUT R39, R47, 0xffff0000, RZ, 0xc0, !PT ;  /* 0xffff00002f277812 */ /* 0x000fe200078ec0ff */
[-C--:B------:R-:W-:Y:S01]  /*61b0*/  FMUL.FTZ R59, R56, R57.reuse ;  /* 0x00000039383b7220 */ /* 0x080fe20000410000 */
[----:B------:R-:W-:Y:S01]  /*61c0*/  PRMT R113, R113, 0x5410, R48 ;  /* 0x0000541071717816 */ /* 0x000fe20000000030 */
[----:B------:R-:W-:Y:S01]  /*61d0*/  FFMA.FTZ R56, R55, R57, -R60 ;  /* 0x0000003937387223 */ /* 0x000fe2000001083c */
[----:B------:R-:W-:Y:S01]  /*61e0*/  LOP3.LUT R49, R15, 0xffff0000, RZ, 0xc0, !PT ;  /* 0xffff00000f317812 */ /* 0x000fe200078ec0ff */
[----:B------:R-:W-:Y:S01]  /*61f0*/  IMAD.U32 R15, R14, 0x10000, RZ ;  /* 0x000100000e0f7824 */ /* 0x000fe200078e00ff */
[----:B------:R-:W-:Y:S01]  /*6200*/  PRMT R111, R111, 0x5410, R36 ;  /* 0x000054106f6f7816 */ /* 0x000fe20000000024 */
[C---:B------:R-:W-:Y:S01]  /*6210*/  FMUL.FTZ R36, R50.reuse, R53 ;  /* 0x0000003532247220 */ /* 0x040fe20000410000 */
[-C--:B------:R-:W-:Y:S01]  /*6220*/  FMUL.FTZ R50, R50, R39.reuse ;  /* 0x0000002732327220 */ /* 0x080fe20000410000 */
[----:B------:R-:W-:Y:S01]  /*6230*/  IMAD.U32 R48, R113, 0x10000, RZ ;  /* 0x0001000071307824 */ /* 0x000fe200078e00ff */
[----:B------:R-:W-:Y:S01]  /*6240*/  LOP3.LUT R40, R40, 0xffff0000, RZ, 0xc0, !PT ;  /* 0xffff000028287812 */ /* 0x000fe200078ec0ff */
[----:B------:R-:W-:Y:S01]  /*6250*/  FFMA.FTZ R39, R49, R39, -R36 ;  /* 0x0000002731277223 */ /* 0x000fe20000010824 */
[----:B------:R-:W-:-:S02]  /*6260*/  IMAD.U32 R47, R111, 0x10000, RZ ;  /* 0x000100006f2f7824 */ /* 0x000fc400078e00ff */
[----:B------:R-:W-:Y:S01]  /*6270*/  FFMA.FTZ R36, R49, R53, R50 ;  /* 0x0000003531247223 */ /* 0x000fe20000010032 */
[----:B------:R-:W-:Y:S01]  /*6280*/  LOP3.LUT R113, R113, 0xffff0000, RZ, 0xc0, !PT ;  /* 0xffff000071717812 */ /* 0x000fe200078ec0ff */
[CC--:B------:R-:W-:Y:S01]  /*6290*/  FMUL.FTZ R50, R38.reuse, R48.reuse ;  /* 0x0000003026327220 */ /* 0x0c0fe20000410000 */
[----:B------:R-:W-:Y:S01]  /*62a0*/  LOP3.LUT R111, R111, 0xffff0000, RZ, 0xc0, !PT ;  /* 0xffff00006f6f7812 */ /* 0x000fe200078ec0ff */
[-C--:B------:R-:W-:Y:S01]  /*62b0*/  FMUL.FTZ R49, R38, R47.reuse ;  /* 0x0000002f26317220 */ /* 0x080fe20000410000 */
[----:B------:R-:W-:Y:S01]  /*62c0*/  PRMT R112, R112, 0x5410, R51 ;  /* 0x0000541070707816 */ /* 0x000fe20000000033 */
[C---:B------:R-:W-:Y:S01]  /*62d0*/  FFMA.FTZ R38, R37.reuse, R47, -R50 ;  /* 0x0000002f25267223 */ /* 0x040fe20000010832 */
[----:B------:R-:W-:Y:S01]  /*62e0*/  LOP3.LUT R12, R12, 0xffff0000, RZ, 0xc0, !PT ;  /* 0xffff00000c0c7812 */ /* 0x000fe200078ec0ff */
[----:B------:R-:W-:Y:S01]  /*62f0*/  FMUL.FTZ R47, R40, R113 ;  /* 0x00000071282f7220 */ /* 0x000fe20000410000 */
[----:B------:R-:W-:Y:S01]  /*6300*/  LOP3.LUT R42, R42, 0xffff0000, RZ, 0xc0, !PT ;  /* 0xffff00002a2a7812 */ /* 0x000fe200078ec0ff */
[----:B------:R-:W-:Y:S01]  /*6310*/  FFMA.FTZ R37, R37, R48, R49 ;  /* 0x0000003025257223 */ /* 0x000fe20000010031 */
[----:B------:R-:W-:Y:S01]  /*6320*/  FMUL.FTZ R53, R40, R111 ;  /* 0x0000006f28357220 */ /* 0x000fe20000410000 */
[C---:B------:R-:W-:Y:S01]  /*6330*/  LOP3.LUT R51, R112.reuse, 0xffff0000, RZ, 0xc0, !PT ;  /* 0xffff000070337812 */ /* 0x040fe200078ec0ff */
[----:B------:R-:W-:Y:S01]  /*6340*/  IMAD.U32 R48, R112, 0x10000, RZ ;  /* 0x0001000070307824 */ /* 0x000fe200078e00ff */
[C---:B------:R-:W-:Y:S01]  /*6350*/  LOP3.LUT R49, R110.reuse, 0xffff0000, RZ, 0xc0, !PT ;  /* 0xffff00006e317812 */ /* 0x040fe200078ec0ff */
[----:B------:R-:W-:-:S02]  /*6360*/  IMAD.U32 R40, R110, 0x10000, RZ ;  /* 0x000100006e287824 */ /* 0x000fc400078e00ff */
[C---:B------:R-:W-:Y:S01]  /*6370*/  FFMA.FTZ R47, R12.reuse, R111, -R47 ;  /* 0x0000006f0c2f7223 */ /* 0x040fe2000001082f */
[----:B------:R-:W-:Y:S01]  /*6380*/  FFMA.FTZ R12, R12, R113, R53 ;  /* 0x000000710c0c7223 */ /* 0x000fe20000010035 */
[----:B------:R-:W-:Y:S01]  /*6390*/  LOP3.LUT R14, R14, 0xffff0000, RZ, 0xc0, !PT ;  /* 0xffff00000e0e7812 */ /* 0x000fe200078ec0ff */
[----:B------:R-:W-:Y:S01]  /*63a0*/  FMUL.FTZ R50, R43, R48 ;  /* 0x000000302b327220 */ /* 0x000fe20000410000 */
[C---:B------:R-:W-:Y:S01]  /*63b0*/  FMUL.FTZ R53, R42.reuse, R51 ;  /* 0x000000332a357220 */ /* 0x040fe20000410000 */
[----:B------:R-:W-:Y:S01]  /*63c0*/  FFMA.FTZ R55, R55, R58, R59 ;  /* 0x0000003a37377223 */ /* 0x000fe2000001003b */
[-C--:B------:R-:W-:Y:S01]  /*63d0*/  FMUL.FTZ R43, R43, R40.reuse ;  /* 0x000000282b2b7220 */ /* 0x080fe20000410000 */
[----:B------:R-:W-:Y:S01]  /*63e0*/  FMUL.FTZ R42, R42, R49 ;  /* 0x000000312a2a7220 */ /* 0x000fe20000410000 */
[----:B------:R-:W-:Y:S01]  /*63f0*/  FFMA.FTZ R50, R15, R40, -R50 ;  /* 0x000000280f327223 */ /* 0x000fe20000010832 */
[----:B------:R-:W-:Y:S01]  /*6400*/  F2FP.BF16.F32.PACK_AB R41, R41, R54 ;  /* 0x000000362929723e */ /* 0x000fe200000010ff */
[----:B------:R-:W-:Y:S01]  /*6410*/  FFMA.FTZ R43, R15, R48, R43 ;  /* 0x000000300f2b7223 */ /* 0x000fe2000001002b */
[C---:B------:R-:W-:Y:S01]  /*6420*/  FFMA.FTZ R42, R14.reuse, R51, R42 ;  /* 0x000000330e2a7223 */ /* 0x040fe2000001002a */
[----:B------:R-:W-:Y:S01]  /*6430*/  F2FP.BF16.F32.PACK_AB R40, R47, R38 ;  /* 0x000000262f28723e */ /* 0x000fe200000010ff */
[----:B------:R-:W-:Y:S01]  /*6440*/  FFMA.FTZ R53, R14, R49, -R53 ;  /* 0x000000310e357223 */ /* 0x000fe20000010835 */
[----:B------:R-:W-:Y:S01]  /*6450*/  F2FP.BF16.F32.PACK_AB R52, R13, R52 ;  /* 0x000000340d34723e */ /* 0x000fe200000010ff */
[----:B------:R-:W-:Y:S01]  /*6460*/  IMAD.MOV.U32 R13, RZ, RZ, R41 ;  /* 0x000000ffff0d7224 */ /* 0x000fe200078e0029 */
[----:B------:R-:W-:-:S02]  /*6470*/  F2FP.BF16.F32.PACK_AB R36, R36, R55 ;  /* 0x000000372424723e */ /* 0x000fc400000010ff */
[----:B------:R-:W-:Y:S01]  /*6480*/  F2FP.BF16.F32.PACK_AB R37, R12, R37 ;  /* 0x000000250c25723e */ /* 0x000fe200000010ff */
[----:B------:R-:W-:Y:S01]  /*6490*/  IMAD.MOV.U32 R12, RZ, RZ, R40 ;  /* 0x000000ffff0c7224 */ /* 0x000fe200078e0028 */
[----:B------:R-:W-:Y:S01]  /*64a0*/  F2FP.BF16.F32.PACK_AB R42, R42, R43 ;  /* 0x0000002b2a2a723e */ /* 0x000fe200000010ff */
[----:B------:R-:W-:Y:S01]  /*64b0*/  IMAD.MOV.U32 R41, RZ, RZ, R52 ;  /* 0x000000ffff297224 */ /* 0x000fe200078e0034 */
[----:B------:R-:W-:Y:S01]  /*64c0*/  F2FP.BF16.F32.PACK_AB R15, R39, R56 ;  /* 0x00000038270f723e */ /* 0x000fe200000010ff */
[----:B------:R-:W-:Y:S01]  /*64d0*/  IMAD.MOV.U32 R40, RZ, RZ, R37 ;  /* 0x000000ffff287224 */ /* 0x000fe200078e0025 */
[----:B------:R-:W-:Y:S01]  /*64e0*/  F2FP.BF16.F32.PACK_AB R14, R53, R50 ;  /* 0x00000032350e723e */ /* 0x000fe200000010ff */
[----:B------:R-:W-:-:S07]  /*64f0*/  IMAD.MOV.U32 R43, RZ, RZ, R36 ;  /* 0x000000ffff2b7224 */ /* 0x000fce00078e0024 */
.L_x_450:
[----:B------:R-:W-:Y:S05]  /*6500*/  BSYNC B1 ;  /* 0x0000000000017941 */ /* 0x000fea0003800000 */
.L_x_449:
[----:B0-----:R0:W-:Y:S01]  /*6510*/  ST.E.128 desc[UR42][R44.64], R12 ;  /* 0x0000000c2c007985 */ /* 0x0011e2000c101d2a */
[----:B------:R-:W-:-:S13]  /*6520*/  ISETP.GE.AND P3, PT, R46, R11, PT ;  /* 0x0000000b2e00720c */ /* 0x000fda0003f66270 */
[----:B------:R-:W-:Y:S05]  /*6530*/  @P3 BRA `(.L_x_412) ;  /* 0x0000000400303947 */ /* 0x000fea0003800000 */
[----:B------:R-:W-:-:S05]  /*6540*/  IMAD.WIDE R82, R46, 0x2, R82 ;  /* 0x000000022e527825 */ /* 0x000fca00078e0252 */
[----:B--2---:R2:W-:Y:S01]  /*6550*/  ST.E.128 desc[UR42][R82.64], R40 ;  /* 0x0000002852007985 */ /* 0x0045e2000c101d2a */
[----:B------:R-:W-:Y:S05]  /*6560*/  BRA `(.L_x_412) ;  /* 0x0000000400247947 */ /* 0x000fea0003800000 */
.L_x_404:
[----:B------:R-:W-:-:S06]  /*6570*/  UISETP.NE.AND UP0, UPT, UR40, 0x3, UPT ;  /* 0x000000032800788c */ /* 0x000fcc000bf05270 */
[----:B------:R-:W-:-:S13]  /*6580*/  PLOP3.LUT P2, PT, PT, PT, UP0, 0x80, 0x0 ;  /* 0x000000000000781c */ /* 0x000fda0003f4f008 */
[----:B------:R-:W-:Y:S05]  /*6590*/  @!P2 BRA `(.L_x_451) ;  /* 0x000000000004a947 */ /* 0x000fea0003800000 */
[----:B------:R-:W-:Y:S01]  /*65a0*/  BPT.TRAP 0x1 ;  /* 0x000000040000795c */ /* 0x000fe20000300000 */
.L_x_451:
[----:B------:R-:W-:Y:S01]  /*65b0*/  IMAD R31, R18, 0x8, R2 ;  /* 0x00000008121f7824 */ /* 0x000fe200078e0202 */
[----:B------:R-:W-:Y:S01]  /*65c0*/  SHF.L.U32 R80, R137, 0x1f, RZ ;  /* 0x0000001f89507819 */ /* 0x000fe200000006ff */
[----:B------:R-:W-:Y:S01]  /*65d0*/  BSSY B1, `(.L_x_452) ;  /* 0x0000004000017945 */ /* 0x000fe20003800000 */
[----:B------:R-:W-:Y:S02]  /*65e0*/  SHF.R.S32.HI R77, RZ, 0x1f, R76 ;  /* 0x0000001fff4d7819 */ /* 0x000fe4000001144c */
[----:B------:R-:W0:Y:S02]  /*65f0*/  SYNCS.PHASECHK.TRANS64.TRYWAIT P3, [R31+URZ+0x2d890], R80 ;  /* 0x02d890501f0075a7 */ /* 0x000e24000806017f */
[----:B0-----:R-:W-:Y:S05]  /*6600*/  @!P3 BRA `(.L_x_453) ;  /* 0x0000012c002cb947 */ /* 0x001fea0003800000 */
.L_x_669:
[----:B------:R-:W-:Y:S05]  /*6610*/  BSYNC B1 ;  /* 0x0000000000017941 */ /* 0x000fea0003800000 */
.L_x_452:
[----:B------:R-:W-:Y:S01]  /*6620*/  ULDC.64 UR4, c[0x0][0x300] ;  /* 0x0000c00000047ab9 */ /* 0x000fe20000000a00 */
[----:B-----5:R-:W-:Y:S01]  /*6630*/  SHF.R.S32.HI R78, RZ, 0x1f, R75 ;  /* 0x0000001fff4e7819 */ /* 0x020fe2000001144b */
[----:B------:R-:W-:Y:S02]  /*6640*/  IMAD R11, R77, UR4, RZ ;  /* 0x000000044d0b7c24 */ /* 0x000fe4000f8e02ff */
[----:B------:R-:W-:-:S04]  /*6650*/  IMAD.WIDE.U32 R12, R76, UR4, RZ ;  /* 0x000000044c0c7c25 */ /* 0x000fc8000f8e00ff */
[----:B------:R-:W-:Y:S01]  /*6660*/  IMAD R11, R76, UR5, R11 ;  /* 0x000000054c0b7c24 */ /* 0x000fe2000f8e020b */
[----:B------:R-:W-:Y:S01]  /*6670*/  ULDC.64 UR4, c[0x0][0x310] ;  /* 0x0000c40000047ab9 */ /* 0x000fe20000000a00 */
[----:B------:R-:W-:Y:S02]  /*6680*/  IMAD R79, R26, -0x80, R24 ;  /* 0xffffff801a4f7824 */ /* 0x000fe400078e0218 */
[----:B------:R-:W-:Y:S02]  /*6690*/  IMAD R14, R78, UR4, RZ ;  /* 0x000000044e0e7c24 */ /* 0x000fe4000f8e02ff */
[----:B------:R-:W-:Y:S01]  /*66a0*/  IMAD.IADD R13, R13, 0x1, R11 ;  /* 0x000000010d0d7824 */ /* 0x000fe200078e020b */
[----:B------:R-:W-:Y:S01]  /*66b0*/  VIMNMX R79, R79, 0x80, PT ;  /* 0x000000804f4f7848 */ /* 0x000fe20003fe0100 */
[C---:B------:R-:W-:Y:S02]  /*66c0*/  IMAD R11, R75.reuse, UR5, R14 ;  /* 0x000000054b0b7c24 */ /* 0x040fe4000f8e020e */
[----:B------:R-:W-:Y:S01]  /*66d0*/  IMAD.WIDE.U32 R12, R75, UR4, R12 ;  /* 0x000000044b0c7c25 */ /* 0x000fe2000f8e000c */
[----:B------:R-:W-:-:S03]  /*66e0*/  ULDC.64 UR4, c[0x0][0x308] ;  /* 0x0000c20000047ab9 */ /* 0x000fc60000000a00 */
[----:B------:R-:W-:Y:S02]  /*66f0*/  IMAD R15, R7, UR4, RZ ;  /* 0x00000004070f7c24 */ /* 0x000fe4000f8e02ff */
[----:B------:R-:W-:Y:S02]  /*6700*/  IMAD.IADD R13, R13, 0x1, R11 ;  /* 0x000000010d0d7824 */ /* 0x000fe400078e020b */
[C---:B------:R-:W-:Y:S02]  /*6710*/  IMAD R15, R34.reuse, UR5, R15 ;  /* 0x00000005220f7c24 */ /* 0x040fe4000f8e020f */
[----:B------:R-:W-:Y:S01]  /*6720*/  IMAD.WIDE.U32 R12, R34, UR4, R12 ;  /* 0x00000004220c7c25 */ /* 0x000fe2000f8e000c */
[----:B------:R-:W-:-:S03]  /*6730*/  ULDC.64 UR4, c[0x0][0x2e8] ;  /* 0x0000ba0000047ab9 */ /* 0x000fc60000000a00 */
[----:B------:R-:W-:Y:S01]  /*6740*/  IMAD.IADD R13, R13, 0x1, R15 ;  /* 0x000000010d0d7824 */ /* 0x000fe200078e020f */
[----:B------:R-:W-:Y:S01]  /*6750*/  LEA R42, P3, R12, UR4, 0x1 ;  /* 0x000000040c2a7c11 */ /* 0x000fe2000f8608ff */
[----:B------:R-:W-:-:S03]  /*6760*/  UMOV UR4, 0xffffffff ;  /* 0xffffffff00047882 */ /* 0x000fc60000000000 */
[----:B------:R-:W-:Y:S02]  /*6770*/  LEA.HI.X R13, R12, UR5, R13, 0x1, P3 ;  /* 0x000000050c0d7c11 */ /* 0x000fe400098f0c0d */
[----:B------:R-:W-:Y:S01]  /*6780*/  ISETP.GT.AND P3, PT, R79, R138, PT ;  /* 0x0000008a4f00720c */ /* 0x000fe20003f64270 */
[----:B------:R-:W-:-:S12]  /*6790*/  BRA.DIV UR4, `(.L_x_454) ;  /* 0x0000012a04dc7947 */ /* 0x000fd8000b800000 */
[----:B------:R1:W2:Y:S04]  /*67a0*/  SHFL.IDX PT, R43, R13, RZ, 0x1e1f ;  /* 0x001e1fff0d2b7589 */ /* 0x0002a800000e0000 */
[----:B------:R-:W3:Y:S02]  /*67b0*/  SHFL.IDX PT, R42, R42, RZ, 0x1e1f ;  /* 0x001e1fff2a2a7589 */ /* 0x000ee400000e0000 */
.L_x_673:
[----:B------:R-:W-:Y:S05]  /*67c0*/  @!P3 BRA `(.L_x_412) ;  /* 0x00000000008cb947 */ /* 0x000fea0003800000 */
[----:B------:R-:W-:Y:S02]  /*67d0*/  ULDC UR4, c[0x0][0x2f4] ;  /* 0x0000bd0000047ab9 */ /* 0x000fe40000000800 */
[----:B------:R-:W-:Y:S02]  /*67e0*/  ISETP.GE.AND P5, PT, R16, UR4, PT ;  /* 0x0000000410007c0c */ /* 0x000fe4000bfa6270 */
[----:B------:R-:W-:-:S11]  /*67f0*/  ISETP.GE.AND P4, PT, R22, UR4, PT ;  /* 0x0000000416007c0c */ /* 0x000fd6000bf86270 */
[----:B-1----:R-:W1:Y:S01]  /*6800*/  @!P5 LDS.128 R12, [R35+0x15000] ;  /* 0x01500000230cd984 */ /* 0x002e620000000c00 */
[----:B---3--:R-:W-:-:S04]  /*6810*/  @!P5 LEA R40, P3, R16, R42, 0x1 ;  /* 0x0000002a1028d211 */ /* 0x008fc800078608ff */
[----:B--2---:R-:W-:Y:S02]  /*6820*/  @!P5 LEA.HI.X R41, R16, R43, R17, 0x1, P3 ;  /* 0x0000002b1029d211 */ /* 0x004fe400018f0c11 */
[----:B------:R-:W-:-:S04]  /*6830*/  @!P4 LEA R38, P3, R22, R42, 0x1 ;  /* 0x0000002a1626c211 */ /* 0x000fc800078608ff */
[----:B------:R-:W-:Y:S02]  /*6840*/  @!P4 LEA.HI.X R39, R22, R43, R153, 0x1, P3 ;  /* 0x0000002b1627c211 */ /* 0x000fe400018f0c99 */
[----:B------:R-:W-:-:S13]  /*6850*/  ISETP.GE.AND P3, PT, R19, UR4, PT ;  /* 0x0000000413007c0c */ /* 0x000fda000bf66270 */
[----:B------:R-:W-:-:S04]  /*6860*/  @!P3 LEA R36, P6, R19, R42, 0x1 ;  /* 0x0000002a1324b211 */ /* 0x000fc800078c08ff */
[----:B------:R-:W-:Y:S01]  /*6870*/  @!P3 LEA.HI.X R37, R19, R43, R152, 0x1, P6 ;  /* 0x0000002b1325b211 */ /* 0x000fe200030f0c98 */
[----:B-1----:R1:W-:Y:S01]  /*6880*/  @!P5 ST.E.128 desc[UR42][R40.64], R12 ;  /* 0x0000000c2800d985 */ /* 0x0023e2000c101d2a */
[----:B------:R-:W-:-:S13]  /*6890*/  ISETP.GE.AND P5, PT, R0, UR4, PT ;  /* 0x0000000400007c0c */ /* 0x000fda000bfa6270 */
[----:B------:R-:W2:Y:S01]  /*68a0*/  @!P5 LDS.128 R12, [R32+0x15000] ;  /* 0x01500000200cd984 */ /* 0x000ea20000000c00 */
[----:B------:R-:W-:Y:S02]  /*68b0*/  @!P5 IMAD.SHL.U32 R11, R148, 0x8, RZ ;  /* 0x00000008940bd824 */ /* 0x000fe400078e00ff */
[----:B-1----:R-:W-:Y:S02]  /*68c0*/  @!P5 IMAD.MOV.U32 R40, RZ, RZ, R42 ;  /* 0x000000ffff28d224 */ /* 0x002fe400078e002a */
[----:B------:R-:W-:Y:S02]  /*68d0*/  @!P5 IMAD.MOV.U32 R41, RZ, RZ, R43 ;  /* 0x000000ffff29d224 */ /* 0x000fe400078e002b */
[----:B------:R-:W-:-:S05]  /*68e0*/  @!P5 IMAD.WIDE R40, R11, 0x2, R40 ;  /* 0x000000020b28d825 */ /* 0x000fca00078e0228 */
[----:B--2---:R1:W-:Y:S01]  /*68f0*/  @!P5 ST.E.128 desc[UR42][R40.64], R12 ;  /* 0x0000000c2800d985 */ /* 0x0043e2000c101d2a */
[----:B------:R-:W-:-:S13]  /*6900*/  ISETP.GE.AND P5, PT, R3, UR4, PT ;  /* 0x0000000403007c0c */ /* 0x000fda000bfa6270 */
[----:B------:R-:W2:Y:S01]  /*6910*/  @!P5 LDS.128 R12, [R35+0x17000] ;  /* 0x01700000230cd984 */ /* 0x000ea20000000c00 */
[----:B------:R-:W-:Y:S02]  /*6920*/  @!P5 IMAD.SHL.U32 R11, R149, 0x8, RZ ;  /* 0x00000008950bd824 */ /* 0x000fe400078e00ff */
[----:B-1----:R-:W-:Y:S02]  /*6930*/  @!P5 IMAD.MOV.U32 R40, RZ, RZ, R42 ;  /* 0x000000ffff28d224 */ /* 0x002fe400078e002a */
[----:B------:R-:W-:Y:S02]  /*6940*/  @!P5 IMAD.MOV.U32 R41, RZ, RZ, R43 ;  /* 0x000000ffff29d224 */ /* 0x000fe400078e002b */
[----:B------:R-:W-:-:S05]  /*6950*/  @!P5 IMAD.WIDE R40, R11, 0x2, R40 ;  /* 0x000000020b28d825 */ /* 0x000fca00078e0228 */
[----:B--2---:R1:W-:Y:S01]  /*6960*/  @!P5 ST.E.128 desc[UR42][R40.64], R12 ;  /* 0x0000000c2800d985 */ /* 0x0043e2000c101d2a */
[----:B------:R-:W-:-:S03]  /*6970*/  ISETP.GE.AND P5, PT, R136, UR4, PT ;  /* 0x0000000488007c0c */ /* 0x000fc6000bfa6270 */
[----:B------:R-:W2:Y:S10]  /*6980*/  @!P4 LDS.128 R12, [R32+0x17000] ;  /* 0x01700000200cc984 */ /* 0x000eb40000000c00 */
[----:B-1----:R-:W-:-:S04]  /*6990*/  @!P5 LEA R40, P6, R136, R42, 0x1 ;  /* 0x0000002a8828d211 */ /* 0x002fc800078c08ff */
[----:B------:R-:W-:Y:S01]  /*69a0*/  @!P5 LEA.HI.X R41, R136, R43, R151, 0x1, P6 ;  /* 0x0000002b8829d211 */ /* 0x000fe200030f0c97 */
[----:B--2---:R-:W-:Y:S04]  /*69b0*/  @!P4 ST.E.128 desc[UR42][R38.64], R12 ;  /* 0x0000000c2600c985 */ /* 0x004fe8000c101d2a */
[----:B------:R-:W1:Y:S04]  /*69c0*/  @!P3 LDS.128 R12, [R35+0x19000] ;  /* 0x01900000230cb984 */ /* 0x000e680000000c00 */
[----:B-1----:R-:W-:Y:S04]  /*69d0*/  @!P3 ST.E.128 desc[UR42][R36.64], R12 ;  /* 0x0000000c2400b985 */ /* 0x002fe8000c101d2a */
[----:B------:R-:W1:Y:S04]  /*69e0*/  @!P5 LDS.128 R12, [R32+0x19000] ;  /* 0x01900000200cd984 */ /* 0x000e680000000c00 */
[----:B-1----:R4:W-:Y:S02]  /*69f0*/  @!P5 ST.E.128 desc[UR42][R40.64], R12 ;  /* 0x0000000c2800d985 */ /* 0x0029e4000c101d2a */
.L_x_412:
[----:B------:R-:W-:Y:S05]  /*6a00*/  BSYNC B0 ;  /* 0x0000000000007941 */ /* 0x000fea0003800000 */
.L_x_403:
[----:B------:R-:W5:Y:S01]  /*6a10*/  S2R R11, SR_TID.X ;  /* 0x00000000000b7919 */ /* 0x000f620000002100 */
[----:B------:R-:W-:Y:S01]  /*6a20*/  @!PT LDS RZ, [RZ] ;  /* 0x00000000fffff984 */ /* 0x000fe20000000800 */
[----:B------:R-:W-:Y:S01]  /*6a30*/  @!PT LDS RZ, [RZ] ;  /* 0x00000000fffff984 */ /* 0x000fe20000000800 */
[----:B------:R-:W-:Y:S01]  /*6a40*/  @!PT LDS RZ, [RZ] ;  /* 0x00000000fffff984 */ /* 0x000fe20000000800 */
[----:B------:R-:W-:Y:S01]  /*6a50*/  @!PT LDS RZ, [RZ] ;  /* 0x00000000fffff984 */ /* 0x000fe20000000800 */
[----:B------:R0:W-:Y:S06]  /*6a60*/  MEMBAR.ALL.CTA ;  /* 0x0000000000007992 */ /* 0x0001ec0000008000 */
[----:B0-----:R-:W0:Y:S01]  /*6a70*/  FENCE.VIEW.ASYNC.S ;  /* 0x00000000000073c6 */ /* 0x001e220000000000 */
[----:B------:R-:W-:Y:S05]  /*6a80*/  WARPSYNC.ALL ;  /* 0x0000000000007948 */ /* 0x000fea0003800000 */
[----:B------:R-:W-:Y:S01]  /*6a90*/  BSSY B0, `(.L_x_455) ;  /* 0x0000008000007945 */ /* 0x000fe20003800000 */
[----:B0-----:R0:W-:Y:S01]  /*6aa0*/  BAR.SYNC.DEFER_BLOCKING R102, 0x80 ;  /* 0x000200660000751d */ /* 0x0011e20000010000 */
[----:B-----5:R-:W-:-:S13]  /*6ab0*/  LOP3.LUT P3, RZ, R11, 0x7f, RZ, 0xc0, !PT ;  /* 0x0000007f0bff7812 */ /* 0x020fda000786c0ff */
[----:B------:R-:W-:-:S05]  /*6ac0*/  @!P3 VIADD R11, R31, 0x2d8a0 ;  /* 0x0002d8a01f0bb836 */ /* 0x000fca0000000000 */
[----:B------:R-:W-:-:S04]  /*6ad0*/  @!P3 PRMT R11, RZ, 0x654, R11 ;  /* 0x00000654ff0bb816 */ /* 0x000fc8000000000b */
[----:B------:R0:W-:Y:S01]  /*6ae0*/  @!P3 SYNCS.ARRIVE.TRANS64.RED.A1T0 RZ, [R11+URZ], RZ ;  /* 0x000000ff0bffb9a7 */ /* 0x0001e2000810043f */
[----:B------:R-:W-:Y:S05]  /*6af0*/  @!P2 BRA `(.L_x_456) ;  /* 0x000000000004a947 */ /* 0x000fea0003800000 */
[----:B------:R-:W-:Y:S01]  /*6b00*/  BPT.TRAP 0x1 ;  /* 0x000000040000795c */ /* 0x000fe20000300000 */
.L_x_456:
[----:B------:R-:W-:Y:S05]  /*6b10*/  BSYNC B0 ;  /* 0x0000000000007941 */ /* 0x000fea0003800000 */
.L_x_455:
[----:B------:R-:W5:Y:S01]  /*6b20*/  SYNCS.PHASECHK.TRANS64.TRYWAIT P2, [R31+URZ+0x2d8b0], R80 ;  /* 0x02d8b0501f0075a7 */ /* 0x000f62000804017f */
[----:B------:R-:W-:Y:S04]  /*6b30*/  BSSY B0, `(.L_x_457) ;  /* 0x0000002000007945 */ /* 0x000fe80003800000 */
[----:B-----5:R-:W-:Y:S05]  /*6b40*/  @!P2 BRA `(.L_x_458) ;  /* 0x000001280038a947 */ /* 0x020fea0003800000 */
.L_x_674:
[----:B------:R-:W-:Y:S05]  /*6b50*/  BSYNC B0 ;  /* 0x0000000000007941 */ /* 0x000fea0003800000 */
.L_x_457:
[----:B------:R-:W-:Y:S01]  /*6b60*/  ULDC.64 UR4, c[0x0][0x328] ;  /* 0x0000ca0000047ab9 */ /* 0x000fe20000000a00 */
[----:B------:R-:W-:Y:S01]  /*6b70*/  BSSY B0, `(.L_x_459) ;  /* 0x0000037000007945 */ /* 0x000fe20003800000 */
[----:B------:R-:W-:Y:S02]  /*6b80*/  IMAD R77, R77, UR4, RZ ;  /* 0x000000044d4d7c24 */ /* 0x000fe4000f8e02ff */
[----:B-1-34-:R-:W-:-:S04]  /*6b90*/  IMAD.WIDE.U32 R12, R76, UR4, RZ ;  /* 0x000000044c0c7c25 */ /* 0x01afc8000f8e00ff */
[----:B------:R-:W-:Y:S01]  /*6ba0*/  IMAD R77, R76, UR5, R77 ;  /* 0x000000054c4d7c24 */ /* 0x000fe2000f8e024d */
[----:B------:R-:W-:Y:S02]  /*6bb0*/  ULDC.64 UR4, c[0x0][0x338] ;  /* 0x0000ce0000047ab9 */ /* 0x000fe40000000a00 */
[----:B------:R-:W-:Y:S02]  /*6bc0*/  IMAD R78, R78, UR4, RZ ;  /* 0x000000044e4e7c24 */ /* 0x000fe4000f8e02ff */
[----:B------:R-:W-:Y:S02]  /*6bd0*/  IMAD.IADD R13, R13, 0x1, R77 ;  /* 0x000000010d0d7824 */ /* 0x000fe400078e024d */
[C---:B0-----:R-:W-:Y:S02]  /*6be0*/  IMAD R11, R75.reuse, UR5, R78 ;  /* 0x000000054b0b7c24 */ /* 0x041fe4000f8e024e */
        /* <DEDUP_REMOVED lines=8> */
[----:B------:R-:W-:-:S04]  /*6c70*/  LEA R11, P2, R12, UR4, 0x1 ;  /* 0x000000040c0b7c11 */ /* 0x000fc8000f8408ff */
[----:B------:R-:W-:Y:S01]  /*6c80*/  LEA.HI.X R12, R12, UR5, R13, 0x1, P2 ;  /* 0x000000050c0c7c11 */ /* 0x000fe200090f0c0d */
[----:B--2---:R0:W1:Y:S01]  /*6c90*/  SHFL.IDX PT, R40, R11, RZ, 0x1e1f ;  /* 0x001e1fff0b287589 */ /* 0x00406200000e0000 */
[----:B------:R-:W-:-:S03]  /*6ca0*/  ISETP.GT.AND P2, PT, R79, R138, PT ;  /* 0x0000008a4f00720c */ /* 0x000fc60003f44270 */
[----:B------:R0:W2:Y:S10]  /*6cb0*/  SHFL.IDX PT, R41, R12, RZ, 0x1e1f ;  /* 0x001e1fff0c297589 */ /* 0x0000b400000e0000 */
[----:B0-----:R-:W-:Y:S05]  /*6cc0*/  @!P2 BRA `(.L_x_460) ;  /* 0x000000000084a947 */ /* 0x001fea0003800000 */
[----:B------:R-:W-:Y:S02]  /*6cd0*/  ULDC UR4, c[0x0][0x2f4] ;  /* 0x0000bd0000047ab9 */ /* 0x000fe40000000800 */
[----:B------:R-:W-:Y:S02]  /*6ce0*/  ISETP.GE.AND P5, PT, R16, UR4, PT ;  /* 0x0000000410007c0c */ /* 0x000fe4000bfa6270 */
[----:B------:R-:W-:-:S11]  /*6cf0*/  ISETP.GE.AND P4, PT, R22, UR4, PT ;  /* 0x0000000416007c0c */ /* 0x000fd6000bf86270 */
[----:B------:R-:W0:Y:S01]  /*6d00*/  @!P5 LDS.128 R12, [R35] ;  /* 0x00000000230cd984 */ /* 0x000e220000000c00 */
[----:B-1----:R-:W-:-:S04]  /*6d10*/  @!P5 LEA R42, P2, R16, R40, 0x1 ;  /* 0x00000028102ad211 */ /* 0x002fc800078408ff */
[----:B--2---:R-:W-:Y:S02]  /*6d20*/  @!P5 LEA.HI.X R43, R16, R41, R17, 0x1, P2 ;  /* 0x00000029102bd211 */ /* 0x004fe400010f0c11 */
[----:B------:R-:W-:-:S04]  /*6d30*/  @!P4 LEA R38, P2, R22, R40, 0x1 ;  /* 0x000000281626c211 */ /* 0x000fc800078408ff */
[----:B------:R-:W-:Y:S02]  /*6d40*/  @!P4 LEA.HI.X R39, R22, R41, R153, 0x1, P2 ;  /* 0x000000291627c211 */ /* 0x000fe400010f0c99 */
[----:B------:R-:W-:-:S13]  /*6d50*/  ISETP.GE.AND P2, PT, R19, UR4, PT ;  /* 0x0000000413007c0c */ /* 0x000fda000bf46270 */
[----:B------:R-:W-:-:S04]  /*6d60*/  @!P2 LEA R36, P6, R19, R40, 0x1 ;  /* 0x000000281324a211 */ /* 0x000fc800078c08ff */
[----:B------:R-:W-:Y:S01]  /*6d70*/  @!P2 LEA.HI.X R37, R19, R41, R152, 0x1, P6 ;  /* 0x000000291325a211 */ /* 0x000fe200030f0c98 */
[----:B0-----:R0:W-:Y:S01]  /*6d80*/  @!P5 ST.E.128 desc[UR42][R42.64], R12 ;  /* 0x0000000c2a00d985 */ /* 0x0011e2000c101d2a */
[----:B------:R-:W-:-:S13]  /*6d90*/  ISETP.GE.AND P5, PT, R0, UR4, PT ;  /* 0x0000000400007c0c */ /* 0x000fda000bfa6270 */
[----:B------:R-:W1:Y:S01]  /*6da0*/  @!P5 LDS.128 R12, [R32] ;  /* 0x00000000200cd984 */ /* 0x000e620000000c00 */
[----:B------:R-:W-:-:S04]  /*6db0*/  @!P5 IMAD.SHL.U32 R11, R148, 0x8, RZ ;  /* 0x00000008940bd824 */ /* 0x000fc800078e00ff */
[----:B0-----:R-:W-:-:S05]  /*6dc0*/  @!P5 IMAD.WIDE R42, R11, 0x2, R40 ;  /* 0x000000020b2ad825 */ /* 0x001fca00078e0228 */
[----:B-1----:R0:W-:Y:S01]  /*6dd0*/  @!P5 ST.E.128 desc[UR42][R42.64], R12 ;  /* 0x0000000c2a00d985 */ /* 0x0021e2000c101d2a */
[----:B------:R-:W-:-:S13]  /*6de0*/  ISETP.GE.AND P5, PT, R3, UR4, PT ;  /* 0x0000000403007c0c */ /* 0x000fda000bfa6270 */
[----:B------:R-:W1:Y:S01]  /*6df0*/  @!P5 LDS.128 R12, [R35+0x2000] ;  /* 0x00200000230cd984 */ /* 0x000e620000000c00 */
[----:B------:R-:W-:Y:S02]  /*6e00*/  @!P5 IMAD.SHL.U32 R11, R149, 0x8, RZ ;  /* 0x00000008950bd824 */ /* 0x000fe400078e00ff */
[----:B0-----:R-:W-:Y:S02]  /*6e10*/  @!P5 IMAD.MOV.U32 R42, RZ, RZ, R40 ;  /* 0x000000ffff2ad224 */ /* 0x001fe400078e0028 */
[----:B------:R-:W-:Y:S02]  /*6e20*/  @!P5 IMAD.MOV.U32 R43, RZ, RZ, R41 ;  /* 0x000000ffff2bd224 */ /* 0x000fe400078e0029 */
[----:B------:R-:W-:-:S05]  /*6e30*/  @!P5 IMAD.WIDE R42, R11, 0x2, R42 ;  /* 0x000000020b2ad825 */ /* 0x000fca00078e022a */
[----:B-1----:R-:W-:Y:S01]  /*6e40*/  @!P5 ST.E.128 desc[UR42][R42.64], R12 ;  /* 0x0000000c2a00d985 */ /* 0x002fe2000c101d2a */
[----:B------:R-:W-:-:S03]  /*6e50*/  ISETP.GE.AND P5, PT, R136, UR4, PT ;  /* 0x0000000488007c0c */ /* 0x000fc6000bfa6270 */
[----:B------:R-:W0:Y:S10]  /*6e60*/  @!P4 LDS.128 R12, [R32+0x2000] ;  /* 0x00200000200cc984 */ /* 0x000e340000000c00 */
[----:B------:R-:W-:-:S04]  /*6e70*/  @!P5 LEA R40, P6, R136, R40, 0x1 ;  /* 0x000000288828d211 */ /* 0x000fc800078c08ff */
[----:B------:R-:W-:Y:S01]  /*6e80*/  @!P5 LEA.HI.X R41, R136, R41, R151, 0x1, P6 ;  /* 0x000000298829d211 */ /* 0x000fe200030f0c97 */
[----:B0-----:R-:W-:Y:S04]  /*6e90*/  @!P4 ST.E.128 desc[UR42][R38.64], R12 ;  /* 0x0000000c2600c985 */ /* 0x001fe8000c101d2a */
[----:B------:R-:W0:Y:S04]  /*6ea0*/  @!P2 LDS.128 R12, [R35+0x4000] ;  /* 0x00400000230ca984 */ /* 0x000e280000000c00 */
[----:B0-----:R-:W-:Y:S04]  /*6eb0*/  @!P2 ST.E.128 desc[UR42][R36.64], R12 ;  /* 0x0000000c2400a985 */ /* 0x001fe8000c101d2a */
[----:B------:R-:W0:Y:S04]  /*6ec0*/  @!P5 LDS.128 R12, [R32+0x4000] ;  /* 0x00400000200cd984 */ /* 0x000e280000000c00 */
[----:B0-----:R0:W-:Y:S02]  /*6ed0*/  @!P5 ST.E.128 desc[UR42][R40.64], R12 ;  /* 0x0000000c2800d985 */ /* 0x0011e4000c101d2a */
.L_x_460:
[----:B------:R-:W-:Y:S05]  /*6ee0*/  BSYNC B0 ;  /* 0x0000000000007941 */ /* 0x000fea0003800000 */
.L_x_459:
[----:B------:R-:W-:Y:S01]  /*6ef0*/  @!PT LDS RZ, [RZ] ;  /* 0x00000000fffff984 */ /* 0x000fe20000000800 */
[----:B------:R-:W-:Y:S01]  /*6f00*/  @!PT LDS RZ, [RZ] ;  /* 0x00000000fffff984 */ /* 0x000fe20000000800 */
[----:B------:R-:W-:Y:S01]  /*6f10*/  @!PT LDS RZ, [RZ] ;  /* 0x00000000fffff984 */ /* 0x000fe20000000800 */
[----:B------:R-:W-:Y:S01]  /*6f20*/  @!PT LDS RZ, [RZ] ;  /* 0x00000000fffff984 */ /* 0x000fe20000000800 */
[----:B------:R3:W-:Y:S06]  /*6f30*/  MEMBAR.ALL.CTA ;  /* 0x0000000000007992 */ /* 0x0007ec0000008000 */
[----:B---3--:R-:W3:Y:S01]  /*6f40*/  FENCE.VIEW.ASYNC.S ;  /* 0x00000000000073c6 */ /* 0x008ee20000000000 */
[----:B------:R-:W-:Y:S02]  /*6f50*/  VIADD R18, R18, 0x1 ;  /* 0x0000000112127836 */ /* 0x000fe40000000000 */
[----:B------:R-:W-:Y:S01]  /*6f60*/  @!P3 VIADD R31, R31, 0x2d8c0 ;  /* 0x0002d8c01f1fb836 */ /* 0x000fe20000000000 */
[----:B---3--:R3:W-:Y:S02]  /*6f70*/  BAR.SYNC.DEFER_BLOCKING R102, 0x80 ;  /* 0x000200660000751d */ /* 0x0087e40000010000 */
[----:B------:R-:W-:-:S02]  /*6f80*/  ISETP.NE.AND P2, PT, R18, 0x2, PT ;  /* 0x000000021200780c */ /* 0x000fc40003f45270 */
[----:B------:R-:W-:Y:S02]  /*6f90*/  @!P3 PRMT R31, RZ, 0x654, R31 ;  /* 0x00000654ff1fb816 */ /* 0x000fe4000000001f */
[----:B0-----:R-:W-:Y:S02]  /*6fa0*/  SEL R12, RZ, 0x1, P2 ;  /* 0x00000001ff0c7807 */ /* 0x001fe40001000000 */
[----:B------:R-:W-:Y:S02]  /*6fb0*/  SEL R18, R18, RZ, P2 ;  /* 0x000000ff12127207 */ /* 0x000fe40001000000 */
[----:B------:R-:W-:Y:S01]  /*6fc0*/  LOP3.LUT R137, R137, R12, RZ, 0x3c, !PT ;  /* 0x0000000c89897212 */ /* 0x000fe200078e3cff */
[----:B------:R3:W-:Y:S01]  /*6fd0*/  @!P3 SYNCS.ARRIVE.TRANS64.RED.A1T0 RZ, [R31+URZ], RZ ;  /* 0x000000ff1fffb9a7 */ /* 0x0007e2000810043f */
[----:B------:R-:W-:Y:S05]  /*6fe0*/  @P1 BRA `(.L_x_461) ;  /* 0xffffffb400781947 */ /* 0x000fea000383ffff */
[----:B------:R-:W0:Y:S01]  /*6ff0*/  S2R R11, SR_TID.X ;  /* 0x00000000000b7919 */ /* 0x000e220000002100 */
[----:B------:R-:W-:Y:S02]  /*7000*/  PLOP3.LUT P0, PT, PT, PT, PT, 0x8, 0x0 ;  /* 0x000000000000781c */ /* 0x000fe40003f0e170 */
[----:B0-----:R-:W-:-:S04]  /*7010*/  SHF.R.U32.HI R11, RZ, 0x7, R11 ;  /* 0x00000007ff0b7819 */ /* 0x001fc8000001160b */
[----:B------:R-:W-:-:S13]  /*7020*/  ISETP.NE.AND P4, PT, R11, 0x1, PT ;  /* 0x000000010b00780c */ /* 0x000fda0003f85270 */
[----:B------:R-:W-:Y:S06]  /*7030*/  @!P4 BAR.ARV 0x9, 0x100 ;  /* 0x024400000000cb1d */ /* 0x000fec0000002000 */
.L_x_398:
[----:B------:R-:W-:Y:S02]  /*7040*/  ISETP.GE.AND P2, PT, R101, 0x1, PT ;  /* 0x000000016500780c */ /* 0x000fe40003f46270 */
[----:B-12---:R-:W-:Y:S02]  /*7050*/  CS2R R40, SRZ ;  /* 0x0000000000287805 */ /* 0x006fe4000001ff00 */
[----:B------:R-:W-:Y:S01]  /*7060*/  PLOP3.LUT P1, PT, PT, PT, PT, 0x80, 0x0 ;  /* 0x000000000000781c */ /* 0x000fe20003f2f070 */
[----:B------:R-:W-:Y:S01]  /*7070*/  IMAD.MOV.U32 R135, RZ, RZ, RZ ;  /* 0x000000ffff877224 */ /* 0x000fe200078e00ff */
[----:B------:R-:W-:Y:S02]  /*7080*/  CS2R R52, SRZ ;  /* 0x0000000000347805 */ /* 0x000fe4000001ff00 */
[----:B------:R-:W-:Y:S01]  /*7090*/  CS2R R38, SRZ ;  /* 0x0000000000267805 */ /* 0x000fe2000001ff00 */
        /* <DEDUP_REMOVED lines=10> */
[----:B---3--:R-:W-:Y:S02]  /*7140*/  CS2R R30, SRZ ;  /* 0x00000000001e7805 */ /* 0x008fe4000001ff00 */
[----:B------:R-:W-:Y:S02]  /*7150*/  CS2R R66, SRZ ;  /* 0x0000000000427805 */ /* 0x000fe4000001ff00 */
[----:B------:R-:W-:Y:S02]  /*7160*/  CS2R R58, SRZ ;  /* 0x00000000003a7805 */ /* 0x000fe4000001ff00 */
[----:B------:R-:W-:Y:S02]  /*7170*/  CS2R R72, SRZ ;  /* 0x0000000000487805 */ /* 0x000fe4000001ff00 */
[----:B------:R-:W-:Y:S02]  /*7180*/  CS2R R46, SRZ ;  /* 0x00000000002e7805 */ /* 0x000fe4000001ff00 */
[----:B------:R-:W-:-:S02]  /*7190*/  CS2R R26, SRZ ;  /* 0x00000000001a7805 */ /* 0x000fc4000001ff00 */
[----:B------:R-:W-:Y:S01]  /*71a0*/  CS2R R60, SRZ ;  /* 0x00000000003c7805 */ /* 0x000fe2000001ff00 */
[----:B------:R-:W-:Y:S01]  /*71b0*/  IMAD.MOV.U32 R74, RZ, RZ, RZ ;  /* 0x000000ffff4a7224 */ /* 0x000fe200078e00ff */
[----:B------:R-:W-:Y:S02]  /*71c0*/  CS2R R48, SRZ ;  /* 0x0000000000307805 */ /* 0x000fe4000001ff00 */
[----:B------:R-:W-:Y:S02]  /*71d0*/  CS2R R36, SRZ ;  /* 0x0000000000247805 */ /* 0x000fe4000001ff00 */
[----:B------:R-:W-:Y:S01]  /*71e0*/  CS2R R62, SRZ ;  /* 0x00000000003e7805 */ /* 0x000fe2000001ff00 */
[----:B------:R-:W-:Y:S02]  /*71f0*/  IMAD.MOV.U32 R51, RZ, RZ, RZ ;  /* 0x000000ffff337224 */ /* 0x000fe400078e00ff */
[----:B------:R-:W-:Y:S01]  /*7200*/  IMAD.MOV.U32 R6, RZ, RZ, RZ ;  /* 0x000000ffff067224 */ /* 0x000fe200078e00ff */
[----:B------:R-:W-:Y:S06]  /*7210*/  @P0 BRA `(.L_x_462) ;  /* 0x00000000000c0947 */ /* 0x000fec0003800000 */
[----:B------:R-:W0:Y:S01]  /*7220*/  FENCE.VIEW.ASYNC.G ;  /* 0x00000000000073c6 */ /* 0x000e220000000100 */
[----:B------:R-:W-:Y:S05]  /*7230*/  WARPSYNC.ALL ;  /* 0x0000000000007948 */ /* 0x000fea0003800000 */
[----:B0-----:R-:W-:Y:S06]  /*7240*/  BAR.ARV 0xc, 0x200 ;  /* 0x0308000000007b1d */ /* 0x001fec0000002000 */
.L_x_462:
[----:B------:R-:W-:Y:S02]  /*7250*/  IMAD.MOV.U32 R50, RZ, RZ, RZ ;  /* 0x000000ffff327224 */ /* 0x000fe400078e00ff */
[----:B------:R-:W-:Y:S01]  /*7260*/  IMAD.MOV.U32 R7, RZ, RZ, RZ ;  /* 0x000000ffff077224 */ /* 0x000fe200078e00ff */
[----:B------:R-:W-:Y:S06]  /*7270*/  @!P2 BRA `(.L_x_463) ;  /* 0x000000940098a947 */ /* 0x000fec0003800000 */
[----:B------:R-:W-:-:S03]  /*7280*/  UMOV UR4, 0xffffffff ;  /* 0xffffffff00047882 */ /* 0x000fc60000000000 */
[----:B------:R-:W-:Y:S05]  /*7290*/  BRA.DIV UR4, `(.L_x_464) ;  /* 0x0000012204787947 */ /* 0x000fea000b800000 */
[----:B------:R-:W0:Y:S02]  /*72a0*/  S2R R0, SR_TID.X ;  /* 0x0000000000007919 */ /* 0x000e240000002100 */
[----:B0-----:R-:W-:-:S05]  /*72b0*/  VIADD R3, R0, 0xffffff80 ;  /* 0xffffff8000037836 */ /* 0x001fca0000000000 */
[----:B------:R-:W-:-:S04]  /*72c0*/  SHF.R.S32.HI R0, RZ, 0x1f, R3 ;  /* 0x0000001fff007819 */ /* 0x000fc80000011403 */
[----:B------:R-:W-:-:S04]  /*72d0*/  LEA.HI R0, R0, R3, RZ, 0x7 ;  /* 0x0000000300007211 */ /* 0x000fc800078f38ff */
[----:B------:R-:W-:-:S06]  /*72e0*/  SHF.R.S32.HI R0, RZ, 0x7, R0 ;  /* 0x00000007ff007819 */ /* 0x000fcc0000011400 */
[----:B------:R-:W0:Y:S04]  /*72f0*/  SHFL.IDX PT, R0, R0, RZ, 0x1f ;  /* 0x00001fff00007589 */ /* 0x000e2800000e0000 */
[----:B0-----:R1:W-:Y:S02]  /*7300*/  STL [R1+0x38], R0 ;  /* 0x0000380001007387 */ /* 0x0013e40000100800 */
.L_x_677:
[----:B------:R-:W1:Y:S01]  /*7310*/  LDL R3, [R1+0x38] ;  /* 0x0000380001037983 */ /* 0x000e620000100800 */
[----:B------:R-:W-:Y:S01]  /*7320*/  BSSY B6, `(.L_x_465) ;  /* 0x000001b000067945 */ /* 0x000fe20003800000 */
[----:B-1----:R-:W-:-:S05]  /*7330*/  IMAD.HI R0, R3, 0x55555556, RZ ;  /* 0x5555555603007827 */ /* 0x002fca00078e02ff */
[----:B------:R-:W-:-:S05]  /*7340*/  LEA.HI R44, R0, R0, RZ, 0x1 ;  /* 0x00000000002c7211 */ /* 0x000fca00078f08ff */
[----:B------:R-:W-:Y:S02]  /*7350*/  IMAD R44, R44, -0x3, R3 ;  /* 0xfffffffd2c2c7824 */ /* 0x000fe400078e0203 */
[----:B------:R-:W-:-:S04]  /*7360*/  VIADD R3, R2, 0x21800 ;  /* 0x0002180002037836 */ /* 0x000fc80000000000 */
[----:B------:R-:W-:Y:S01]  /*7370*/  IMAD R0, R44, 0x2000, R3 ;  /* 0x000020002c007824 */ /* 0x000fe200078e0203 */
[----:B------:R-:W-:-:S04]  /*7380*/  LOP3.LUT P0, RZ, R3, 0x3ff, RZ, 0xc0, !PT ;  /* 0x000003ff03ff7812 */ /* 0x000fc8000780c0ff */
[----:B------:R-:W-:-:S04]  /*7390*/  SHF.R.U32.HI R0, RZ, 0x4, R0 ;  /* 0x00000004ff007819 */ /* 0x000fc80000011600 */
[----:B------:R-:W-:-:S05]  /*73a0*/  LOP3.LUT R0, R0, 0x3fff, RZ, 0xc0, !PT ;  /* 0x00003fff00007812 */ /* 0x000fca00078ec0ff */
[----:B------:R1:W-:Y:S01]  /*73b0*/  STL [R1+0x40], R0 ;  /* 0x0000400001007387 */ /* 0x0003e20000100800 */
[----:B------:R-:W-:Y:S05]  /*73c0*/  @!P0 BRA `(.L_x_466) ;  /* 0x0000000000408947 */ /* 0x000fea0003800000 */
[----:B-1----:R-:W-:Y:S01]  /*73d0*/  MOV R0, 0x0 ;  /* 0x0000000000007802 */ /* 0x002fe20000000f00 */
[----:B------:R-:W-:Y:S01]  /*73e0*/  ULDC.64 UR4, c[0x4][0x88] ;  /* 0x0100220000047ab9 */ /* 0x000fe20000000a00 */
[----:B------:R-:W-:Y:S01]  /*73f0*/  ULDC.64 UR6, c[0x4][0x90] ;  /* 0x0100240000067ab9 */ /* 0x000fe20000000a00 */
[----:B------:R-:W-:Y:S01]  /*7400*/  IMAD.U32 R4, RZ, RZ, UR4 ;  /* 0x00000004ff047e24 */ /* 0x000fe2000f8e00ff */
[----:B0-----:R0:W1:Y:S01]  /*7410*/  LDC.64 R14, c[0x4][R0] ;  /* 0x01000000000e7b82 */ /* 0x0010620000000a00 */
        /* <DEDUP_REMOVED lines=10> */
[----:B-1---5:R-:W-:Y:S05]  /*74c0*/  CALL.ABS.NOINC R14 ;  /* 0x000000000e007343 */ /* 0x022fea0003c00000 */
.L_x_466:
[----:B------:R-:W-:Y:S05]  /*74d0*/  BSYNC B6 ;  /* 0x0000000000067941 */ /* 0x000fea0003800000 */
.L_x_465:
[----:B------:R-:W-:Y:S02]  /*74e0*/  ULDC UR4, c[0x0][0x3f4] ;  /* 0x0000fd0000047ab9 */ /* 0x000fe40000000800 */
[----:B------:R-:W-:-:S13]  /*74f0*/  ISETP.LT.AND P0, PT, RZ, UR4, PT ;  /* 0x00000004ff007c0c */ /* 0x000fda000bf01270 */
[----:B------:R-:W-:Y:S05]  /*7500*/  @P0 BRA `(.L_x_467) ;  /* 0x0000000000400947 */ /* 0x000fea0003800000 */
[----:B------:R-:W-:-:S04]  /*7510*/  ULEA.HI UR4, UR37, UR37, URZ, 0x1 ;  /* 0x0000002525047291 */ /* 0x000fc8000f8f083f */
[----:B------:R-:W-:-:S04]  /*7520*/  ULOP3.LUT UR4, UR4, 0xfffffffe, URZ, 0xc0, !UPT ;  /* 0xfffffffe04047892 */ /* 0x000fc8000f8ec03f */
[----:B------:R-:W-:-:S06]  /*7530*/  UIADD3 UR4, UR37, -UR4, URZ ;  /* 0x8000000425047290 */ /* 0x000fcc000fffe03f */
[----:B------:R-:W-:-:S05]  /*7540*/  IMAD.U32 R3, RZ, RZ, UR4 ;  /* 0x00000004ff037e24 */ /* 0x000fca000f8e00ff */
[----:B------:R-:W-:-:S04]  /*7550*/  SHF.L.U32 R3, R3, 0x1f, RZ ;  /* 0x0000001f03037819 */ /* 0x000fc800000006ff */
[----:B------:R2:W3:Y:S03]  /*7560*/  SYNCS.PHASECHK.TRANS64.TRYWAIT P0, [R2+URZ+0x2d800], R3 ;  /* 0x02d80003020075a7 */ /* 0x0004e6000800017f */
[----:B---3--:R-:W-:Y:S05]  /*7570*/  @!P0 NANOSLEEP.SYNCS 0x989680 ;  /* 0x009896800000895d */ /* 0x008fea0003900000 */
[----:B------:R-:W3:Y:S01]  /*7580*/  @!P0 SYNCS.PHASECHK.TRANS64 P0, [R2+URZ+0x2d800], R3 ;  /* 0x02d80003020085a7 */ /* 0x000ee2000800007f */
[----:B------:R-:W-:Y:S04]  /*7590*/  BSSY B0, `(.L_x_468) ;  /* 0x0000006000007945 */ /* 0x000fe80003800000 */
[----:B---3--:R-:W-:Y:S05]  /*75a0*/  @P0 BRA `(.L_x_469) ;  /* 0x0000000000100947 */ /* 0x008fea0003800000 */
.L_x_470:
[----:B---3--:R3:W4:Y:S02]  /*75b0*/  SYNCS.PHASECHK.TRANS64.TRYWAIT P0, [R2+URZ+0x2d800], R3 ;  /* 0x02d80003020075a7 */ /* 0x008724000800017f */
[----:B----4-:R-:W-:Y:S05]  /*75c0*/  @!P0 NANOSLEEP.SYNCS 0x989680 ;  /* 0x009896800000895d */ /* 0x010fea0003900000 */
[----:B------:R-:W4:Y:S02]  /*75d0*/  @!P0 SYNCS.PHASECHK.TRANS64 P0, [R2+URZ+0x2d800], R3 ;  /* 0x02d80003020085a7 */ /* 0x000f24000800007f */
[----:B----4-:R-:W-:Y:S05]  /*75e0*/  @!P0 BRA `(.L_x_470) ;  /* 0xfffffffc00f08947 */ /* 0x010fea000383ffff */
.L_x_469:
[----:B------:R-:W-:Y:S05]  /*75f0*/  BSYNC B0 ;  /* 0x0000000000007941 */ /* 0x000fea0003800000 */
.L_x_468:
[----:B------:R-:W-:Y:S05]  /*7600*/  BRA `(.L_x_471) ;  /* 0x0000003c001c7947 */ /* 0x000fea0003800000 */
.L_x_467:
[----:B-1---5:R-:W-:Y:S01]  /*7610*/  SHF.R.S32.HI R0, RZ, 0x1f, R97 ;  /* 0x0000001fff007819 */ /* 0x022fe20000011461 */
[----:B------:R-:W-:Y:S01]  /*7620*/  ULOP3.LUT UP0, URZ, UR38, 0x1bf, URZ, 0xc0, !UPT ;  /* 0x000001bf263f7892 */ /* 0x000fe2000f80c03f */
[----:B------:R-:W-:Y:S01]  /*7630*/  ULDC.64 UR4, c[0x0][0x3f8] ;  /* 0x0000fe0000047ab9 */ /* 0x000fe20000000a00 */
[----:B------:R-:W-:Y:S02]  /*7640*/  ULDC.64 UR6, c[0x0][0x408] ;  /* 0x0001020000067ab9 */ /* 0x000fe40000000a00 */
[C---:B------:R-:W-:Y:S02]  /*7650*/  IMAD R6, R0.reuse, UR4, RZ ;  /* 0x0000000400067c24 */ /* 0x040fe4000f8e02ff */
[----:B------:R-:W-:Y:S01]  /*7660*/  IMAD R0, R0, UR6, RZ ;  /* 0x0000000600007c24 */ /* 0x000fe2000f8e02ff */
[----:B------:R-:W-:Y:S01]  /*7670*/  PLOP3.LUT P2, PT, PT, PT, UP0, 0x80, 0x0 ;  /* 0x000000000000781c */ /* 0x000fe20003f4f008 */
[C---:B------:R-:W-:Y:S02]  /*7680*/  IMAD R25, R97.reuse, UR5, R6 ;  /* 0x0000000561197c24 */ /* 0x040fe4000f8e0206 */
[----:B------:R-:W-:Y:S01]  /*7690*/  IMAD.WIDE.U32 R4, R97, UR4, RZ ;  /* 0x0000000461047c25 */ /* 0x000fe2000f8e00ff */
[----:B------:R-:W-:-:S03]  /*76a0*/  ULDC.64 UR4, c[0x0][0x3e8] ;  /* 0x0000fa0000047ab9 */ /* 0x000fc60000000a00 */
[C---:B------:R-:W-:Y:S01]  /*76b0*/  IMAD R27, R97.reuse, UR7, R0 ;  /* 0x00000007611b7c24 */ /* 0x040fe2000f8e0200 */
[----:B------:R-:W-:Y:S01]  /*76c0*/  LEA R24, P0, R4, UR4, 0x1 ;  /* 0x0000000404187c11 */ /* 0x000fe2000f8008ff */
[----:B------:R-:W-:Y:S01]  /*76d0*/  IMAD.WIDE.U32 R6, R97, UR6, RZ ;  /* 0x0000000661067c25 */ /* 0x000fe2000f8e00ff */
[----:B------:R-:W-:-:S03]  /*76e0*/  ULDC.64 UR6, c[0x0][0x400] ;  /* 0x0001000000067ab9 */ /* 0x000fc60000000a00 */
[----:B------:R-:W-:Y:S01]  /*76f0*/  IMAD.IADD R25, R25, 0x1, R5 ;  /* 0x0000000119197824 */ /* 0x000fe200078e0205 */
[----:B------:R-:W-:Y:S01]  /*7700*/  LEA R26, P1, R6, UR6, 0x1 ;  /* 0x00000006061a7c11 */ /* 0x000fe2000f8208ff */
[----:B------:R-:W-:-:S03]  /*7710*/  IMAD.IADD R27, R27, 0x1, R7 ;  /* 0x000000011b1b7824 */ /* 0x000fc600078e0207 */
[----:B------:R-:W-:Y:S02]  /*7720*/  LEA.HI.X R25, R4, UR5, R25, 0x1, P0 ;  /* 0x0000000504197c11 */ /* 0x000fe400080f0c19 */
[----:B------:R-:W-:Y:S01]  /*7730*/  LEA.HI.X R27, R6, UR7, R27, 0x1, P1 ;  /* 0x00000007061b7c11 */ /* 0x000fe200088f0c1b */
[----:B------:R-:W-:Y:S06]  /*7740*/  @!P2 BRA `(.L_x_472) ;  /* 0x000000000040a947 */ /* 0x000fec0003800000 */
[----:B0-----:R-:W-:Y:S01]  /*7750*/  MOV R14, 0x0 ;  /* 0x00000000000e7802 */ /* 0x001fe20000000f00 */
        /* <DEDUP_REMOVED lines=14> */
[----:B0-----:R-:W-:Y:S05]  /*7840*/  CALL.ABS.NOINC R14 ;  /* 0x000000000e007343 */ /* 0x001fea0003c00000 */
.L_x_472:
[----:B------:R-:W-:Y:S01]  /*7850*/  ULDC.U8 UR4, c[0x0][0x410] ;  /* 0x0001040000047ab9 */ /* 0x000fe20000000000 */
[----:B------:R-:W-:Y:S01]  /*7860*/  BSSY B0, `(.L_x_473) ;  /* 0x0000399000007945 */ /* 0x000fe20003800000 */
[----:B------:R-:W-:Y:S01]  /*7870*/  ISETP.NE.AND P0, PT, RZ, UR4, PT ;  /* 0x00000004ff007c0c */ /* 0x000fe2000bf05270 */
[----:B------:R-:W-:-:S12]  /*7880*/  IMAD R6, R33, 0xc0, R138 ;  /* 0x000000c021067824 */ /* 0x000fd800078e028a */
[----:B------:R-:W-:Y:S05]  /*7890*/  @!P0 BRA `(.L_x_474) ;  /* 0x0000001c00508947 */ /* 0x000fea0003800000 */
[----:B------:R-:W-:-:S03]  /*78a0*/  UMOV UR4, 0xffffffff ;  /* 0xffffffff00047882 */ /* 0x000fc60000000000 */
[----:B------:R-:W-:Y:S05]  /*78b0*/  BRA.DIV UR4, `(.L_x_475) ;  /* 0x0000011e04307947 */ /* 0x000fea000b800000 */
[----:B------:R1:W2:Y:S04]  /*78c0*/  SHFL.IDX PT, R3, R25, RZ, 0x1e1f ;  /* 0x001e1fff19037589 */ /* 0x0002a800000e0000 */
[----:B------:R1:W3:Y:S04]  /*78d0*/  SHFL.IDX PT, R0, R24, RZ, 0x1e1f ;  /* 0x001e1fff18007589 */ /* 0x0002e800000e0000 */
[----:B------:R1:W4:Y:S04]  /*78e0*/  SHFL.IDX PT, R5, R27, RZ, 0x1e1f ;  /* 0x001e1fff1b057589 */ /* 0x00032800000e0000 */
[----:B------:R1:W0:Y:S02]  /*78f0*/  SHFL.IDX PT, R4, R26, RZ, 0x1e1f ;  /* 0x001e1fff1a047589 */ /* 0x00022400000e0000 */
.L_x_683:
[----:B------:R-:W-:Y:S01]  /*7900*/  ULDC UR4, c[0x0][0x448] ;  /* 0x0001120000047ab9 */ /* 0x000fe20000000800 */
[----:B------:R-:W-:Y:S01]  /*7910*/  BSSY B1, `(.L_x_476) ;  /* 0x000005a000017945 */ /* 0x000fe20003800000 */
[----:B------:R-:W-:Y:S01]  /*7920*/  IMAD R45, R100, UR4, RZ ;  /* 0x00000004642d7c24 */ /* 0x000fe2000f8e02ff */
[----:B------:R-:W-:Y:S02]  /*7930*/  CS2R R34, SRZ ;  /* 0x0000000000227805 */ /* 0x000fe4000001ff00 */
[----:B------:R-:W-:Y:S02]  /*7940*/  CS2R R30, SRZ ;  /* 0x00000000001e7805 */ /* 0x000fe4000001ff00 */
[----:B-1----:R-:W-:Y:S02]  /*7950*/  CS2R R26, SRZ ;  /* 0x00000000001a7805 */ /* 0x002fe4000001ff00 */
[----:B------:R-:W-:Y:S02]  /*7960*/  CS2R R20, SRZ ;  /* 0x0000000000147805 */ /* 0x000fe4000001ff00 */
[----:B------:R-:W-:Y:S01]  /*7970*/  ISETP.GE.AND P0, PT, R6, R45, PT ;  /* 0x0000002d0600720c */ /* 0x000fe20003f06270 */
[----:B------:R-:W-:Y:S01]  /*7980*/  IMAD R45, R33, -0xc0, R45 ;  /* 0xffffff40212d7824 */ /* 0x000fe200078e022d */
[----:B------:R-:W-:-:S02]  /*7990*/  CS2R R12, SRZ ;  /* 0x00000000000c7805 */ /* 0x000fc4000001ff00 */
[----:B------:R-:W-:Y:S02]  /*79a0*/  CS2R R8, SRZ ;  /* 0x0000000000087805 */ /* 0x000fe4000001ff00 */
[----:B------:R-:W-:Y:S02]  /*79b0*/  CS2R R36, SRZ ;  /* 0x0000000000247805 */ /* 0x000fe4000001ff00 */
[----:B------:R-:W-:Y:S02]  /*79c0*/  CS2R R32, SRZ ;  /* 0x0000000000207805 */ /* 0x000fe4000001ff00 */
[----:B------:R-:W-:Y:S02]  /*79d0*/  CS2R R28, SRZ ;  /* 0x00000000001c7805 */ /* 0x000fe4000001ff00 */
[----:B------:R-:W-:Y:S02]  /*79e0*/  CS2R R24, SRZ ;  /* 0x0000000000187805 */ /* 0x000fe4000001ff00 */
[----:B0-----:R-:W-:-:S02]  /*79f0*/  CS2R R14, SRZ ;  /* 0x00000000000e7805 */ /* 0x001fc4000001ff00 */
[----:B------:R-:W-:Y:S01]  /*7a00*/  CS2R R10, SRZ ;  /* 0x00000000000a7805 */ /* 0x000fe2000001ff00 */
[----:B------:R-:W-:Y:S06]  /*7a10*/  @P0 BRA `(.L_x_477) ;  /* 0x0000000400240947 */ /* 0x000fec0003800000 */
[----:B------:R-:W2:Y:S01]  /*7a20*/  LDL R7, [R1+0x20] ;  /* 0x0000200001077983 */ /* 0x000ea20000100800 */
[----:B------:R-:W-:-:S03]  /*7a30*/  ULDC UR4, c[0x0][0x3f4] ;  /* 0x0000fd0000047ab9 */ /* 0x000fc60000000800 */
[----:B------:R-:W4:Y:S04]  /*7a40*/  LDL R39, [R1+0x18] ;  /* 0x0000180001277983 */ /* 0x000f280000100800 */
[----:B------:R-:W4:Y:S04]  /*7a50*/  LDL R38, [R1+0x1c] ;  /* 0x00001c0001267983 */ /* 0x000f280000100800 */
[----:B------:R-:W4:Y:S04]  /*7a60*/  LDL R35, [R1+0x24] ;  /* 0x0000240001237983 */ /* 0x000f280000100800 */
[----:B------:R-:W4:Y:S04]  /*7a70*/  LDL R34, [R1+0x28] ;  /* 0x0000280001227983 */ /* 0x000f280000100800 */
[----:B------:R-:W4:Y:S04]  /*7a80*/  LDL R49, [R1+0x70] ;  /* 0x0000700001317983 */ /* 0x000f280000100800 */
[----:B------:R-:W4:Y:S01]  /*7a90*/  LDL R48, [R1+0x74] ;  /* 0x0000740001307983 */ /* 0x000f220000100800 */
[----:B------:R-:W-:-:S02]  /*7aa0*/  CS2R R32, SRZ ;  /* 0x0000000000207805 */ /* 0x000fc4000001ff00 */
[----:B------:R-:W-:Y:S02]  /*7ab0*/  CS2R R30, SRZ ;  /* 0x00000000001e7805 */ /* 0x000fe4000001ff00 */
[----:B------:R-:W-:Y:S02]  /*7ac0*/  CS2R R28, SRZ ;  /* 0x00000000001c7805 */ /* 0x000fe4000001ff00 */
[----:B------:R-:W-:Y:S02]  /*7ad0*/  CS2R R26, SRZ ;  /* 0x00000000001a7805 */ /* 0x000fe4000001ff00 */
[----:B------:R-:W-:Y:S02]  /*7ae0*/  CS2R R24, SRZ ;  /* 0x0000000000187805 */ /* 0x000fe4000001ff00 */
[----:B------:R-:W-:Y:S02]  /*7af0*/  CS2R R20, SRZ ;  /* 0x0000000000147805 */ /* 0x000fe4000001ff00 */
[----:B------:R-:W-:-:S02]  /*7b00*/  CS2R R36, SRZ ;  /* 0x0000000000247805 */ /* 0x000fc4000001ff00 */
[C---:B--2---:R-:W-:Y:S01]  /*7b10*/  ISETP.GE.AND P3, PT, R7.reuse, UR4, PT ;  /* 0x0000000407007c0c */ /* 0x044fe2000bf66270 */
[----:B------:R-:W-:Y:S01]  /*7b20*/  IMAD.SHL.U32 R9, R7, 0x2, RZ ;  /* 0x0000000207097824 */ /* 0x000fe200078e00ff */
[----:B------:R-:W-:-:S04]  /*7b30*/  SHF.R.S32.HI R6, RZ, 0x1f, R7 ;  /* 0x0000001fff067819 */ /* 0x000fc80000011407 */
[----:B------:R-:W-:-:S07]  /*7b40*/  SHF.L.U64.HI R10, R7, 0x1, R6 ;  /* 0x00000001070a7819 */ /* 0x000fce0000010206 */
[----:B---3--:R-:W-:Y:S02]  /*7b50*/  @!P3 IADD3 R6, P0, R0, R9, RZ ;  /* 0x000000090006b210 */ /* 0x008fe40007f1e0ff */
[----:B----4-:R-:W-:-:S03]  /*7b60*/  ISETP.GE.AND P1, PT, R39, UR4, PT ;  /* 0x0000000427007c0c */ /* 0x010fc6000bf26270 */
[--C-:B------:R-:W-:Y:S01]  /*7b70*/  @!P3 IMAD.X R7, R3, 0x1, R10.reuse, P0 ;  /* 0x000000010307b824 */ /* 0x100fe200000e060a */
[----:B------:R-:W-:Y:S01]  /*7b80*/  @!P3 IADD3 R8, P0, R4, R9, RZ ;  /* 0x000000090408b210 */ /* 0x000fe20007f1e0ff */
[----:B------:R-:W-:Y:S01]  /*7b90*/  IMAD.SHL.U32 R13, R39, 0x2, RZ ;  /* 0x00000002270d7824 */ /* 0x000fe200078e00ff */
[----:B------:R-:W-:Y:S02]  /*7ba0*/  SHF.R.S32.HI R11, RZ, 0x1f, R39 ;  /* 0x0000001fff0b7819 */ /* 0x000fe40000011427 */
[----:B------:R0:W5:Y:S01]  /*7bb0*/  @!P3 LD.E.64 R32, desc[UR42][R6.64] ;  /* 0x0000002a0620b980 */ /* 0x000162000c101b00 */
[----:B------:R-:W-:Y:S01]  /*7bc0*/  @!P3 IMAD.X R9, R5, 0x1, R10, P0 ;  /* 0x000000010509b824 */ /* 0x000fe200000e060a */
[----:B------:R-:W-:Y:S02]  /*7bd0*/  ISETP.GE.AND P0, PT, R38, UR4, PT ;  /* 0x0000000426007c0c */ /* 0x000fe4000bf06270 */
[----:B------:R-:W-:Y:S02]  /*7be0*/  SHF.L.U64.HI R14, R39, 0x1, R11 ;  /* 0x00000001270e7819 */ /* 0x000fe4000001020b */
[----:B------:R1:W5:Y:S01]  /*7bf0*/  @!P3 LD.E.64 R30, desc[UR42][R8.64] ;  /* 0x0000002a081eb980 */ /* 0x000362000c101b00 */
[----:B------:R-:W-:-:S02]  /*7c00*/  @!P1 IADD3 R10, P2, R0, R13, RZ ;  /* 0x0000000d000a9210 */ /* 0x000fc40007f5e0ff */
[----:B------:R-:W-:Y:S01]  /*7c10*/  @!P1 IADD3 R12, P3, R4, R13, RZ ;  /* 0x0000000d040c9210 */ /* 0x000fe20007f7e0ff */
[C---:B0-----:R-:W-:Y:S01]  /*7c20*/  IMAD.SHL.U32 R7, R38.reuse, 0x2, RZ ;  /* 0x0000000226077824 */ /* 0x041fe200078e00ff */
[----:B------:R-:W-:Y:S01]  /*7c30*/  SHF.R.S32.HI R15, RZ, 0x1f, R38 ;  /* 0x0000001fff0f7819 */ /* 0x000fe20000011426 */
[--C-:B------:R-:W-:Y:S02]  /*7c40*/  @!P1 IMAD.X R11, R3, 0x1, R14.reuse, P2 ;  /* 0x00000001030b9824 */ /* 0x100fe400010e060e */
[----:B------:R-:W-:Y:S01]  /*7c50*/  @!P1 IMAD.X R13, R5, 0x1, R14, P3 ;  /* 0x00000001050d9824 */ /* 0x000fe200018e060e */
[----:B------:R-:W-:Y:S02]  /*7c60*/  SHF.L.U64.HI R6, R38, 0x1, R15 ;  /* 0x0000000126067819 */ /* 0x000fe4000001020f */
[-C--:B------:R-:W-:Y:S01]  /*7c70*/  @!P0 IADD3 R38, P2, R0, R7.reuse, RZ ;  /* 0x0000000700268210 */ /* 0x080fe20007f5e0ff */
[----:B------:R0:W5:Y:S01]  /*7c80*/  @!P1 LD.E.64 R28, desc[UR42][R10.64] ;  /* 0x0000002a0a1c9980 */ /* 0x000162000c101b00 */
[----:B-1----:R-:W-:-:S03]  /*7c90*/  @!P0 IADD3 R8, P3, R4, R7, RZ ;  /* 0x0000000704088210 */ /* 0x002fc60007f7e0ff */
[----:B------:R-:W5:Y:S01]  /*7ca0*/  @!P1 LD.E.64 R26, desc[UR42][R12.64] ;  /* 0x0000002a0c1a9980 */ /* 0x000f62000c101b00 */
[--C-:B------:R-:W-:Y:S01]  /*7cb0*/  @!P0 IMAD.X R39, R3, 0x1, R6.reuse, P2 ;  /* 0x0000000103278824 */ /* 0x100fe200010e0606 */
[----:B------:R-:W-:Y:S01]  /*7cc0*/  ISETP.GE.AND P1, PT, R35, UR4, PT ;  /* 0x0000000423007c0c */ /* 0x000fe2000bf26270 */
[----:B------:R-:W-:Y:S01]  /*7cd0*/  @!P0 IMAD.X R9, R5, 0x1, R6, P3 ;  /* 0x0000000105098824 */ /* 0x000fe200018e0606 */
[----:B------:R-:W-:Y:S02]  /*7ce0*/  ISETP.GE.AND P2, PT, R140, UR4, PT ;  /* 0x000000048c007c0c */ /* 0x000fe4000bf46270 */
[----:B------:R-:W5:Y:S01]  /*7cf0*/  @!P0 LD.E.64 R24, desc[UR42][R38.64] ;  /* 0x0000002a26188980 */ /* 0x000f62000c101b00 */
[----:B------:R-:W-:-:S03]  /*7d00*/  IMAD.SHL.U32 R7, R35, 0x2, RZ ;  /* 0x0000000223077824 */ /* 0x000fc600078e00ff */
[----:B------:R1:W5:Y:S01]  /*7d10*/  @!P0 LD.E.64 R20, desc[UR42][R8.64] ;  /* 0x0000002a08148980 */ /* 0x000362000c101b00 */
[C---:B------:R-:W-:Y:S01]  /*7d20*/  ISETP.GE.AND P0, PT, R34.reuse, UR4, PT ;  /* 0x0000000422007c0c */ /* 0x040fe2000bf06270 */
[----:B0-----:R-:W-:-:S03]  /*7d30*/  IMAD.SHL.U32 R11, R34, 0x2, RZ ;  /* 0x00000002220b7824 */ /* 0x001fc600078e00ff */
[-C--:B------:R-:W-:Y:S02]  /*7d40*/  @!P1 IADD3 R40, P4, R0, R7.reuse, RZ ;  /* 0x0000000700289210 */ /* 0x080fe40007f9e0ff */
[----:B------:R-:W-:Y:S01]  /*7d50*/  @!P1 IADD3 R6, P3, R4, R7, RZ ;  /* 0x0000000704069210 */ /* 0x000fe20007f7e0ff */
[----:B------:R-:W-:-:S04]  /*7d60*/  @!P2 IMAD.WIDE R46, R140, 0x2, R4 ;  /* 0x000000028c2ea825 */ /* 0x000fc800078e0204 */
[----:B-1----:R-:W-:Y:S02]  /*7d70*/  @!P2 IMAD.MOV.U32 R8, RZ, RZ, R0 ;  /* 0x000000ffff08a224 */ /* 0x002fe400078e0000 */
[----:B------:R-:W-:Y:S01]  /*7d80*/  @!P2 IMAD.MOV.U32 R9, RZ, RZ, R3 ;  /* 0x000000ffff09a224 */ /* 0x000fe200078e0003 */
[-C--:B------:R-:W-:Y:S01]  /*7d90*/  @!P0 IADD3 R4, P5, R4, R11.reuse, RZ ;  /* 0x0000000b04048210 */ /* 0x080fe20007fbe0ff */
[----:B------:R-:W-:Y:S01]  /*7da0*/  @!P1 IMAD.X R41, R3, 0x1, R49, P4 ;  /* 0x0000000103299824 */ /* 0x000fe200020e0631 */
[----:B------:R-:W-:Y:S01]  /*7db0*/  @!P0 IADD3 R38, P4, R0, R11, RZ ;  /* 0x0000000b00268210 */ /* 0x000fe20007f9e0ff */
[----:B------:R-:W-:Y:S01]  /*7dc0*/  @!P2 IMAD.WIDE R42, R140, 0x2, R8 ;  /* 0x000000028c2aa825 */ /* 0x000fe200078e0208 */
[----:B------:R-:W-:Y:S02]  /*7dd0*/  CS2R R14, SRZ ;  /* 0x00000000000e7805 */ /* 0x000fe4000001ff00 */
[----:B------:R-:W-:Y:S02]  /*7de0*/  CS2R R34, SRZ ;  /* 0x0000000000227805 */ /* 0x000fe4000001ff00 */
[----:B------:R-:W-:Y:S01]  /*7df0*/  CS2R R12, SRZ ;  /* 0x00000000000c7805 */ /* 0x000fe2000001ff00 */
[----:B------:R-:W-:Y:S01]  /*7e00*/  @!P1 IMAD.X R7, R5, 0x1, R49, P3 ;  /* 0x0000000105079824 */ /* 0x000fe200018e0631 */
[----:B------:R-:W-:-:S02]  /*7e10*/  CS2R R10, SRZ ;  /* 0x00000000000a7805 */ /* 0x000fc4000001ff00 */
[----:B------:R-:W-:Y:S01]  /*7e20*/  CS2R R8, SRZ ;  /* 0x0000000000087805 */ /* 0x000fe2000001ff00 */
[--C-:B------:R-:W-:Y:S01]  /*7e30*/  @!P0 IMAD.X R39, R3, 0x1, R48.reuse, P4 ;  /* 0x0000000103278824 */ /* 0x100fe200020e0630 */
[----:B------:R0:W5:Y:S01]  /*7e40*/  @!P2 LD.E.64 R36, desc[UR42][R42.64] ;  /* 0x0000002a2a24a980 */ /* 0x000162000c101b00 */
[----:B------:R-:W-:-:S03]  /*7e50*/  @!P0 IMAD.X R5, R5, 0x1, R48, P5 ;  /* 0x0000000105058824 */ /* 0x000fc600028e0630 */
[----:B------:R0:W5:Y:S04]  /*7e60*/  @!P2 LD.E.64 R34, desc[UR42][R46.64] ;  /* 0x0000002a2e22a980 */ /* 0x000168000c101b00 */
[----:B------:R0:W5:Y:S04]  /*7e70*/  @!P1 LD.E.64 R14, desc[UR42][R40.64] ;  /* 0x0000002a280e9980 */ /* 0x000168000c101b00 */
[----:B------:R0:W5:Y:S04]  /*7e80*/  @!P1 LD.E.64 R12, desc[UR42][R6.64] ;  /* 0x0000002a060c9980 */ /* 0x000168000c101b00 */
[----:B------:R0:W5:Y:S04]  /*7e90*/  @!P0 LD.E.64 R10, desc[UR42][R38.64] ;  /* 0x0000002a260a8980 */ /* 0x000168000c101b00 */
[----:B------:R0:W5:Y:S02]  /*7ea0*/  @!P0 LD.E.64 R8, desc[UR42][R4.64] ;  /* 0x0000002a04088980 */ /* 0x000164000c101b00 */
.L_x_477:
[----:B------:R-:W-:Y:S05]  /*7eb0*/  BSYNC B1 ;  /* 0x0000000000017941 */ /* 0x000fea0003800000 */
.L_x_476:
[----:B------:R-:W-:Y:S01]  /*7ec0*/  ULEA.HI UR4, UR37, UR37, URZ, 0x1 ;  /* 0x0000002525047291 */ /* 0x000fe2000f8f083f */
[----:B--2--5:R-:W-:Y:S01]  /*7ed0*/  IMAD.MOV.U32 R3, RZ, RZ, R35 ;  /* 0x000000ffff037224 */ /* 0x024fe200078e0023 */
[----:B------:R-:W-:Y:S01]  /*7ee0*/  VIMNMX R45, R45, 0xc0, PT ;  /* 0x000000c02d2d7848 */ /* 0x000fe20003fe0100 */
[----:B---3--:R-:W-:Y:S01]  /*7ef0*/  IMAD.MOV.U32 R0, RZ, RZ, R34 ;  /* 0x000000ffff007224 */ /* 0x008fe200078e0022 */
[----:B------:R-:W-:Y:S01]  /*7f00*/  ULOP3.LUT UR4, UR4, 0xfffffffe, URZ, 0xc0, !UPT ;  /* 0xfffffffe04047892 */ /* 0x000fe2000f8ec03f */
[----:B0-----:R-:W-:Y:S01]  /*7f10*/  IMAD.MOV.U32 R4, RZ, RZ, R30 ;  /* 0x000000ffff047224 */ /* 0x001fe200078e001e */
[----:B------:R-:W-:Y:S01]  /*7f20*/  PRMT R57, R3, 0x7610, R57 ;  /* 0x0000761003397816 */ /* 0x000fe20000000039 */
[----:B----4-:R-:W-:Y:S01]  /*7f30*/  IMAD.MOV.U32 R5, RZ, RZ, R27 ;  /* 0x000000ffff057224 */ /* 0x010fe200078e001b */
[----:B------:R-:W-:Y:S01]  /*7f40*/  UIADD3 UR4, UR37, -UR4, URZ ;  /* 0x8000000425047290 */ /* 0x000fe2000fffe03f */
[----:B------:R-:W-:Y:S01]  /*7f50*/  PRMT R38, R38, 0x5410, R0 ;  /* 0x0000541026267816 */ /* 0x000fe20000000000 */
[----:B------:R-:W-:Y:S01]  /*7f60*/  IMAD.MOV.U32 R0, RZ, RZ, R31 ;  /* 0x000000ffff007224 */ /* 0x000fe200078e001f */
[----:B------:R-:W-:Y:S01]  /*7f70*/  PRMT R64, R4, 0x7610, R64 ;  /* 0x0000761004407816 */ /* 0x000fe20000000040 */
[----:B------:R-:W-:Y:S01]  /*7f80*/  IMAD.MOV.U32 R4, RZ, RZ, R26 ;  /* 0x000000ffff047224 */ /* 0x000fe200078e001a */
[----:B------:R-:W-:Y:S01]  /*7f90*/  PRMT R52, R5, 0x7610, R52 ;  /* 0x0000761005347816 */ /* 0x000fe20000000034 */
[----:B------:R-:W-:Y:S01]  /*7fa0*/  IMAD.U32 R3, RZ, RZ, UR4 ;  /* 0x00000004ff037e24 */ /* 0x000fe2000f8e00ff */
[----:B------:R-:W-:Y:S01]  /*7fb0*/  PRMT R65, R0, 0x7610, R65 ;  /* 0x0000761000417816 */ /* 0x000fe20000000041 */
[----:B------:R-:W-:Y:S01]  /*7fc0*/  IMAD.MOV.U32 R0, RZ, RZ, R20 ;  /* 0x000000ffff007224 */ /* 0x000fe200078e0014 */
[----:B------:R-:W-:Y:S01]  /*7fd0*/  PRMT R51, R4, 0x7610, R51 ;  /* 0x0000761004337816 */ /* 0x000fe20000000033 */
[----:B------:R-:W-:Y:S01]  /*7fe0*/  IMAD.MOV.U32 R4, RZ, RZ, R21 ;  /* 0x000000ffff047224 */ /* 0x000fe200078e0015 */
[----:B------:R-:W-:Y:S01]  /*7ff0*/  SHF.L.U32 R3, R3, 0x1f, RZ ;  /* 0x0000001f03037819 */ /* 0x000fe200000006ff */
[----:B------:R-:W-:Y:S01]  /*8000*/  IMAD.MOV.U32 R6, RZ, RZ, R13 ;  /* 0x000000ffff067224 */ /* 0x000fe200078e000d */
[----:B------:R-:W-:Y:S01]  /*8010*/  PRMT R47, R0, 0x7610, R47 ;  /* 0x00007610002f7816 */ /* 0x000fe2000000002f */
[----:B------:R-:W-:Y:S01]  /*8020*/  IMAD.MOV.U32 R5, RZ, RZ, R12 ;  /* 0x000000ffff057224 */ /* 0x000fe200078e000c */
[----:B------:R-:W0:Y:S01]  /*8030*/  SYNCS.PHASECHK.TRANS64.TRYWAIT P0, [R2+URZ+0x2d800], R3 ;  /* 0x02d80003020075a7 */ /* 0x000e22000800017f */
[----:B------:R-:W-:Y:S01]  /*8040*/  PRMT R48, R4, 0x7610, R48 ;  /* 0x0000761004307816 */ /* 0x000fe20000000030 */
[----:B------:R-:W-:Y:S01]  /*8050*/  IMAD.MOV.U32 R0, RZ, RZ, R8 ;  /* 0x000000ffff007224 */ /* 0x000fe200078e0008 */
[----:B------:R-:W-:Y:S01]  /*8060*/  PRMT R43, R6, 0x7610, R43 ;  /* 0x00007610062b7816 */ /* 0x000fe2000000002b */
[----:B------:R-:W-:Y:S01]  /*8070*/  IMAD.MOV.U32 R4, RZ, RZ, R9 ;  /* 0x000000ffff047224 */ /* 0x000fe200078e0009 */
[----:B------:R-:W-:Y:S01]  /*8080*/  PRMT R42, R5, 0x7610, R42 ;  /* 0x00007610052a7816 */ /* 0x000fe2000000002a */
[----:B------:R-:W-:Y:S01]  /*8090*/  IMAD.MOV.U32 R6, RZ, RZ, R37 ;  /* 0x000000ffff067224 */ /* 0x000fe200078e0025 */
[----:B------:R-:W-:Y:S01]  /*80a0*/  PRMT R38, R0, 0x7610, R38 ;  /* 0x0000761000267816 */ /* 0x000fe20000000026 */
[----:B------:R-:W-:Y:S01]  /*80b0*/  IMAD.MOV.U32 R5, RZ, RZ, R36 ;  /* 0x000000ffff057224 */ /* 0x000fe200078e0024 */
[----:B------:R-:W-:Y:S01]  /*80c0*/  BSSY B1, `(.L_x_478) ;  /* 0x0000017000017945 */ /* 0x000fe20003800000 */
[----:B------:R-:W-:Y:S01]  /*80d0*/  IMAD.MOV.U32 R0, RZ, RZ, R32 ;  /* 0x000000ffff007224 */ /* 0x000fe200078e0020 */
        /* <DEDUP_REMOVED lines=12> */
[----:B------:R-:W-:Y:S01]  /*81a0*/  ISETP.GE.AND P1, PT, R138, R45, PT ;  /* 0x0000002d8a00720c */ /* 0x000fe20003f26270 */
[----:B------:R-:W-:Y:S01]  /*81b0*/  IMAD.MOV.U32 R6, RZ, RZ, R15 ;  /* 0x000000ffff067224 */ /* 0x000fe200078e000f */
[----:B------:R-:W-:Y:S01]  /*81c0*/  PRMT R49, R0, 0x7610, R49 ;  /* 0x0000761000317816 */ /* 0x000fe20000000031 */
[----:B------:R-:W-:Y:S01]  /*81d0*/  IMAD.MOV.U32 R0, RZ, RZ, R10 ;  /* 0x000000ffff007224 */ /* 0x000fe200078e000a */
[----:B------:R-:W-:Y:S01]  /*81e0*/  PRMT R50, R4, 0x7610, R50 ;  /* 0x0000761004327816 */ /* 0x000fe20000000032 */
[----:B------:R-:W-:Y:S01]  /*81f0*/  IMAD.MOV.U32 R4, RZ, RZ, R11 ;  /* 0x000000ffff047224 */ /* 0x000fe200078e000b */
[----:B------:R-:W-:-:S02]  /*8200*/  PRMT R45, R5, 0x7610, R45 ;  /* 0x00007610052d7816 */ /* 0x000fc4000000002d */
[----:B------:R-:W-:Y:S01]  /*8210*/  PRMT R46, R6, 0x7610, R46 ;  /* 0x00007610062e7816 */ /* 0x000fe2000000002e */
[----:B0-----:R-:W-:Y:S06]  /*8220*/  @!P0 BRA `(.L_x_479) ;  /* 0x0000011400488947 */ /* 0x001fec0003800000 */
.L_x_684:
[----:B------:R-:W-:Y:S05]  /*8230*/  BSYNC B1 ;  /* 0x0000000000017941 */ /* 0x000fea0003800000 */
.L_x_478:
[----:B------:R-:W-:Y:S02]  /*8240*/  PRMT R40, R0, 0x7610, R40 ;  /* 0x0000761000287816 */ /* 0x000fe40000000028 */
[----:B------:R-:W-:Y:S01]  /*8250*/  PRMT R41, R4, 0x7610, R41 ;  /* 0x0000761004297816 */ /* 0x000fe20000000029 */
[----:B------:R-:W-:Y:S06]  /*8260*/  @P1 BRA `(.L_x_480) ;  /* 0x0000002c00e01947 */ /* 0x000fec0003800000 */
[----:B------:R-:W0:Y:S01]  /*8270*/  LDL R61, [R1+0x44] ;  /* 0x00004400013d7983 */ /* 0x000e220000100800 */
[----:B------:R-:W1:Y:S03]  /*8280*/  LDC R5, c[0x0][0x3f4] ;  /* 0x0000fd00ff057b82 */ /* 0x000e660000000800 */
[----:B------:R-:W2:Y:S04]  /*8290*/  LDL R59, [R1+0x20] ;  /* 0x00002000013b7983 */ /* 0x000ea80000100800 */
[----:B------:R-:W3:Y:S04]  /*82a0*/  LDL R58, [R1+0x18] ;  /* 0x00001800013a7983 */ /* 0x000ee80000100800 */
[----:B------:R-:W4:Y:S04]  /*82b0*/  LDL R56, [R1+0x1c] ;  /* 0x00001c0001387983 */ /* 0x000f280000100800 */
[----:B------:R-:W5:Y:S04]  /*82c0*/  LDL R55, [R1+0x24] ;  /* 0x0000240001377983 */ /* 0x000f680000100800 */
[----:B------:R-:W5:Y:S04]  /*82d0*/  LDL R7, [R1+0x28] ;  /* 0x0000280001077983 */ /* 0x000f680000100800 */
[----:B------:R-:W5:Y:S01]  /*82e0*/  LDL R6, [R1+0x48] ;  /* 0x0000480001067983 */ /* 0x000f620000100800 */
[-C--:B-1----:R-:W-:Y:S01]  /*82f0*/  ISETP.GE.AND P6, PT, R140, R5.reuse, PT ;  /* 0x000000058c00720c */ /* 0x082fe20003fc6270 */
[----:B------:R-:W-:Y:S01]  /*8300*/  BSSY B1, `(.L_x_481) ;  /* 0x0000038000017945 */ /* 0x000fe20003800000 */
[----:B0-----:R-:W-:Y:S01]  /*8310*/  IMAD R3, R61, 0x2, R2 ;  /* 0x000000023d037824 */ /* 0x001fe200078e0202 */
[----:B--2---:R-:W-:-:S03]  /*8320*/  ISETP.GE.AND P0, PT, R59, R5, PT ;  /* 0x000000053b00720c */ /* 0x004fc60003f06270 */
[----:B------:R-:W-:Y:S01]  /*8330*/  VIADD R0, R3, 0x20 ;  /* 0x0000002003007836 */ /* 0x000fe20000000000 */
[-C--:B---3--:R-:W-:Y:S02]  /*8340*/  ISETP.GE.AND P1, PT, R58, R5.reuse, PT ;  /* 0x000000053a00720c */ /* 0x088fe40003f26270 */
[-C--:B----4-:R-:W-:Y:S02]  /*8350*/  ISETP.GE.AND P2, PT, R56, R5.reuse, PT ;  /* 0x000000053800720c */ /* 0x090fe40003f46270 */
[-C--:B-----5:R-:W-:Y:S02]  /*8360*/  ISETP.GE.AND P3, PT, R55, R5.reuse, PT ;  /* 0x000000053700720c */ /* 0x0a0fe40003f66270 */
[----:B------:R-:W-:Y:S02]  /*8370*/  ISETP.GE.AND P4, PT, R7, R5, PT ;  /* 0x000000050700720c */ /* 0x000fe40003f86270 */
[----:B------:R-:W-:Y:S01]  /*8380*/  LOP3.LUT P5, RZ, R6, 0x2, RZ, 0xc0, !PT ;  /* 0x0000000206ff7812 */ /* 0x000fe200078ac0ff */
[----:B------:R-:W-:-:S12]  /*8390*/  @P6 BRA `(.L_x_482) ;  /* 0x0000000000b86947 */ /* 0x000fd80003800000 */
[----:B------:R-:W0:Y:S01]  /*83a0*/  LDS.128 R4, [R3+0xc400] ;  /* 0x00c4000003047984 */ /* 0x000e220000000c00 */
[----:B------:R-:W-:Y:S02]  /*83b0*/  SHF.R.U32.HI R59, RZ, 0x10, R35 ;  /* 0x00000010ff3b7819 */ /* 0x000fe40000011623 */
[--C-:B------:R-:W-:Y:S02]  /*83c0*/  SHF.R.U32.HI R56, RZ, 0x10, R37.reuse ;  /* 0x00000010ff387819 */ /* 0x100fe40000011625 */
[----:B------:R-:W-:Y:S02]  /*83d0*/  SHF.R.U64 R55, R36, 0x10, R37 ;  /* 0x0000001024377819 */ /* 0x000fe40000001225 */
[----:B------:R-:W-:Y:S02]  /*83e0*/  PRMT R59, R57, 0x5410, R59 ;  /* 0x00005410393b7816 */ /* 0x000fe4000000003b */
[----:B------:R-:W-:Y:S02]  /*83f0*/  PRMT R56, R39, 0x5432, R56 ;  /* 0x0000543227387816 */ /* 0x000fe40000000038 */
[----:B------:R-:W-:-:S02]  /*8400*/  SHF.R.U64 R58, R34, 0x10, R35 ;  /* 0x00000010223a7819 */ /* 0x000fc40000001223 */
[----:B------:R-:W-:Y:S01]  /*8410*/  PRMT R55, R60, 0x5410, R55 ;  /* 0x000054103c377816 */ /* 0x000fe20000000037 */
[C---:B------:R-:W-:Y:S01]  /*8420*/  IMAD.U32 R60, R59.reuse, 0x10000, RZ ;  /* 0x000100003b3c7824 */ /* 0x040fe200078e00ff */
[----:B------:R-:W-:Y:S01]  /*8430*/  LOP3.LUT R59, R59, 0xffff0000, RZ, 0xc0, !PT ;  /* 0xffff00003b3b7812 */ /* 0x000fe200078ec0ff */
[C---:B------:R-:W-:Y:S01]  /*8440*/  IMAD.U32 R57, R56.reuse, 0x10000, RZ ;  /* 0x0001000038397824 */ /* 0x040fe200078e00ff */
[----:B------:R-:W-:Y:S02]  /*8450*/  LOP3.LUT R56, R56, 0xffff0000, RZ, 0xc0, !PT ;  /* 0xffff000038387812 */ /* 0x000fe400078ec0ff */
[----:B------:R-:W-:Y:S02]  /*8460*/  PRMT R58, R38, 0x5432, R58 ;  /* 0x00005432263a7816 */ /* 0x000fe4000000003a */
[C---:B0-----:R-:W-:Y:S01]  /*8470*/  LOP3.LUT R35, R6.reuse, 0xffff0000, RZ, 0xc0, !PT ;  /* 0xffff000006237812 */ /* 0x041fe200078ec0ff */
[----:B------:R-:W-:Y:S01]  /*8480*/  IMAD.U32 R34, R6, 0x10000, RZ ;  /* 0x0001000006227824 */ /* 0x000fe200078e00ff */
[C---:B------:R-:W-:Y:S01]  /*8490*/  LOP3.LUT R37, R7.reuse, 0xffff0000, RZ, 0xc0, !PT ;  /* 0xffff000007257812 */ /* 0x040fe200078ec0ff */
[----:B------:R-:W-:-:S02]  /*84a0*/  IMAD.U32 R36, R7, 0x10000, RZ ;  /* 0x0001000007247824 */ /* 0x000fc400078e00ff */
[C---:B------:R-:W-:Y:S01]  /*84b0*/  FMUL.FTZ R61, R35.reuse, R60 ;  /* 0x0000003c233d7220 */ /* 0x040fe20000410000 */
[----:B------:R-:W-:Y:S01]  /*84c0*/  FMUL.FTZ R35, R35, R57 ;  /* 0x0000003923237220 */ /* 0x000fe20000410000 */
[C---:B------:R-:W-:Y:S01]  /*84d0*/  FMUL.FTZ R63, R37.reuse, R59 ;  /* 0x0000003b253f7220 */ /* 0x040fe20000410000 */
[----:B------:R-:W-:Y:S02]  /*84e0*/  IMAD.U32 R6, R4, 0x10000, RZ ;  /* 0x0001000004067824 */ /* 0x000fe400078e00ff */
[C---:B------:R-:W-:Y:S01]  /*84f0*/  FFMA.FTZ R61, R34.reuse, R57, -R61 ;  /* 0x00000039223d7223 */ /* 0x040fe2000001083d */
[----:B------:R-:W-:Y:S01]  /*8500*/  FMUL.FTZ R57, R37, R56 ;  /* 0x0000003825397220 */ /* 0x000fe20000410000 */
[----:B------:R-:W-:Y:S02]  /*8510*/  IMAD.U32 R7, R5, 0x10000, RZ ;  /* 0x0001000005077824 */ /* 0x000fe400078e00ff */
[----:B------:R-:W-:Y:S01]  /*8520*/  FFMA.FTZ R60, R34, R60, R35 ;  /* 0x0000003c223c7223 */ /* 0x000fe20000010023 */
[----:B------:R-:W-:Y:S01]  /*8530*/  IMAD.U32 R37, R58, 0x10000, RZ ;  /* 0x000100003a257824 */ /* 0x000fe200078e00ff */
[----:B------:R-:W-:Y:S01]  /*8540*/  LOP3.LUT R4, R4, 0xffff0000, RZ, 0xc0, !PT ;  /* 0xffff000004047812 */ /* 0x000fe200078ec0ff */
[----:B------:R-:W-:Y:S01]  /*8550*/  IMAD.U32 R35, R55, 0x10000, RZ ;  /* 0x0001000037237824 */ /* 0x000fe200078e00ff */
[----:B------:R-:W-:Y:S01]  /*8560*/  LOP3.LUT R5, R5, 0xffff0000, RZ, 0xc0, !PT ;  /* 0xffff000005057812 */ /* 0x000fe200078ec0ff */
[----:B------:R-:W-:Y:S01]  /*8570*/  FFMA.FTZ R63, R36, R56, -R63 ;  /* 0x00000038243f7223 */ /* 0x000fe2000001083f */
[----:B------:R-:W-:Y:S01]  /*8580*/  LOP3.LUT R58, R58, 0xffff0000, RZ, 0xc0, !PT ;  /* 0xffff00003a3a7812 */ /* 0x000fe200078ec0ff */
[----:B------:R-:W-:Y:S01]  /*8590*/  FFMA.FTZ R62, R36, R59, R57 ;  /* 0x0000003b243e7223 */ /* 0x000fe20000010039 */
[----:B------:R-:W-:Y:S01]  /*85a0*/  LOP3.LUT R34, R55, 0xffff0000, RZ, 0xc0, !PT ;  /* 0xffff000037227812 */ /* 0x000fe200078ec0ff */
[C---:B------:R-:W-:Y:S01]  /*85b0*/  FMUL.FTZ R55, R4.reuse, R37 ;  /* 0x0000002504377220 */ /* 0x040fe20000410000 */
[----:B------:R-:W-:Y:S01]  /*85c0*/  FMUL.FTZ R36, R4, R35 ;  /* 0x0000002304247220 */ /* 0x000fe20000410000 */
[----:B------:R-:W-:-:S02]  /*85d0*/  FMUL.FTZ R56, R5, R58 ;  /* 0x0000003a05387220 */ /* 0x000fc40000410000 */
[-C--:B------:R-:W-:Y:S01]  /*85e0*/  FMUL.FTZ R57, R5, R34.reuse ;  /* 0x0000002205397220 */ /* 0x080fe20000410000 */
[C---:B------:R-:W-:Y:S01]  /*85f0*/  FFMA.FTZ R4, R6.reuse, R35, -R55 ;  /* 0x0000002306047223 */ /* 0x040fe20000010837 */
[----:B------:R-:W-:Y:S01]  /*8600*/  FFMA.FTZ R37, R6, R37, R36 ;  /* 0x0000002506257223 */ /* 0x000fe20000010024 */
[C---:B------:R-:W-:Y:S01]  /*8610*/  FFMA.FTZ R5, R7.reuse, R34, -R56 ;  /* 0x0000002207057223 */ /* 0x040fe20000010838 */
[----:B------:R-:W-:Y:S01]  /*8620*/  FFMA.FTZ R58, R7, R58, R57 ;  /* 0x0000003a073a7223 */ /* 0x000fe20000010039 */
[----:B------:R-:W-:Y:S02]  /*8630*/  F2FP.BF16.F32.PACK_AB R6, R60, R61 ;  /* 0x0000003d3c06723e */ /* 0x000fe400000010ff */
[----:B------:R-:W-:Y:S02]  /*8640*/  F2FP.BF16.F32.PACK_AB R7, R62, R63 ;  /* 0x0000003f3e07723e */ /* 0x000fe400000010ff */
[----:B------:R-:W-:Y:S02]  /*8650*/  F2FP.BF16.F32.PACK_AB R4, R37, R4 ;  /* 0x000000042504723e */ /* 0x000fe400000010ff */
[----:B------:R-:W-:-:S05]  /*8660*/  F2FP.BF16.F32.PACK_AB R5, R58, R5 ;  /* 0x000000053a05723e */ /* 0x000fca00000010ff */
[----:B------:R0:W-:Y:S02]  /*8670*/  STS.128 [R3+0xc400], R4 ;  /* 0x00c4000403007388 */ /* 0x0001e40000000c00 */
.L_x_482:
[----:B------:R-:W-:Y:S05]  /*8680*/  BSYNC B1 ;  /* 0x0000000000017941 */ /* 0x000fea0003800000 */
.L_x_481:
[----:B------:R-:W-:Y:S01]  /*8690*/  BSSY B1, `(.L_x_483) ;  /* 0x0000031000017945 */ /* 0x000fe20003800000 */
[----:B------:R-:W-:-:S03]  /*86a0*/  @P5 VIADD R0, R3, 0xffffffe0 ;  /* 0xffffffe003005836 */ /* 0x000fc60000000000 */
[----:B------:R-:W-:Y:S05]  /*86b0*/  @P0 BRA `(.L_x_484) ;  /* 0x0000000000b80947 */ /* 0x000fea0003800000 */
[----:B0-----:R-:W0:Y:S01]  /*86c0*/  LDS.128 R4, [R0+0xc400] ;  /* 0x00c4000000047984 */ /* 0x001e220000000c00 */
[----:B------:R-:W-:Y:S02]  /*86d0*/  SHF.R.U32.HI R55, RZ, 0x10, R31 ;  /* 0x00000010ff377819 */ /* 0x000fe4000001161f */
[----:B------:R-:W-:Y:S02]  /*86e0*/  SHF.R.U32.HI R35, RZ, 0x10, R33 ;  /* 0x00000010ff237819 */ /* 0x000fe40000011621 */
[----:B------:R-:W-:Y:S02]  /*86f0*/  PRMT R55, R65, 0x5410, R55 ;  /* 0x0000541041377816 */ /* 0x000fe40000000037 */
[----:B------:R-:W-:Y:S02]  /*8700*/  PRMT R35, R66, 0x5410, R35 ;  /* 0x0000541042237816 */ /* 0x000fe40000000023 */
[----:B------:R-:W-:Y:S01]  /*8710*/  SHF.R.U64 R37, R30, 0x10, R31 ;  /* 0x000000101e257819 */ /* 0x000fe2000000121f */
[----:B------:R-:W-:Y:S01]  /*8720*/  IMAD.U32 R56, R55, 0x10000, RZ ;  /* 0x0001000037387824 */ /* 0x000fe200078e00ff */
[----:B------:R-:W-:Y:S01]  /*8730*/  SHF.R.U64 R34, R32, 0x10, R33 ;  /* 0x0000001020227819 */ /* 0x000fe20000001221 */
[----:B------:R-:W-:Y:S01]  /*8740*/  IMAD.U32 R36, R35, 0x10000, RZ ;  /* 0x0001000023247824 */ /* 0x000fe200078e00ff */
[----:B------:R-:W-:-:S02]  /*8750*/  LOP3.LUT R55, R55, 0xffff0000, RZ, 0xc0, !PT ;  /* 0xffff000037377812 */ /* 0x000fc400078ec0ff */
[----:B------:R-:W-:Y:S02]  /*8760*/  PRMT R34, R40, 0x5432, R34 ;  /* 0x0000543228227816 */ /* 0x000fe40000000022 */
[----:B------:R-:W-:Y:S02]  /*8770*/  LOP3.LUT R35, R35, 0xffff0000, RZ, 0xc0, !PT ;  /* 0xffff000023237812 */ /* 0x000fe400078ec0ff */
[----:B------:R-:W-:Y:S02]  /*8780*/  PRMT R37, R64, 0x5410, R37 ;  /* 0x0000541040257816 */ /* 0x000fe40000000025 */
[C---:B0-----:R-:W-:Y:S01]  /*8790*/  LOP3.LUT R31, R6.reuse, 0xffff0000, RZ, 0xc0, !PT ;  /* 0xffff0000061f7812 */ /* 0x041fe200078ec0ff */
[----:B------:R-:W-:Y:S01]  /*87a0*/  IMAD.U32 R30, R6, 0x10000, RZ ;  /* 0x00010000061e7824 */ /* 0x000fe200078e00ff */
[C---:B------:R-:W-:Y:S01]  /*87b0*/  LOP3.LUT R33, R7.reuse, 0xffff0000, RZ, 0xc0, !PT ;  /* 0xffff000007217812 */ /* 0x040fe200078ec0ff */
[----:B------:R-:W-:Y:S02]  /*87c0*/  IMAD.U32 R32, R7, 0x10000, RZ ;  /* 0x0001000007207824 */ /* 0x000fe400078e00ff */
[C---:B------:R-:W-:Y:S01]  /*87d0*/  FMUL.FTZ R57, R31.reuse, R56 ;  /* 0x000000381f397220 */ /* 0x040fe20000410000 */
[----:B------:R-:W-:Y:S01]  /*87e0*/  FMUL.FTZ R31, R31, R36 ;  /* 0x000000241f1f7220 */ /* 0x000fe20000410000 */
[C---:B------:R-:W-:Y:S01]  /*87f0*/  IMAD.U32 R6, R4.reuse, 0x10000, RZ ;  /* 0x0001000004067824 */ /* 0x040fe200078e00ff */
[----:B------:R-:W-:Y:S01]  /*8800*/  LOP3.LUT R4, R4, 0xffff0000, RZ, 0xc0, !PT ;  /* 0xffff000004047812 */ /* 0x000fe200078ec0ff */
[----:B------:R-:W-:-:S02]  /*8810*/  IMAD.U32 R7, R5, 0x10000, RZ ;  /* 0x0001000005077824 */ /* 0x000fc400078e00ff */
[C---:B------:R-:W-:Y:S01]  /*8820*/  FFMA.FTZ R56, R30.reuse, R56, R31 ;  /* 0x000000381e387223 */ /* 0x040fe2000001001f */
[----:B------:R-:W-:Y:S01]  /*8830*/  FFMA.FTZ R57, R30, R36, -R57 ;  /* 0x000000241e397223 */ /* 0x000fe20000010839 */
[C---:B------:R-:W-:Y:S01]  /*8840*/  IMAD.U32 R31, R34.reuse, 0x10000, RZ ;  /* 0x00010000221f7824 */ /* 0x040fe200078e00ff */
[----:B------:R-:W-:Y:S01]  /*8850*/  LOP3.LUT R5, R5, 0xffff0000, RZ, 0xc0, !PT ;  /* 0xffff000005057812 */ /* 0x000fe200078ec0ff */
[C---:B------:R-:W-:Y:S01]  /*8860*/  FMUL.FTZ R59, R33.reuse, R55 ;  /* 0x00000037213b7220 */ /* 0x040fe20000410000 */
[-C--:B------:R-:W-:Y:S01]  /*8870*/  FMUL.FTZ R61, R33, R35.reuse ;  /* 0x00000023213d7220 */ /* 0x080fe20000410000 */
[C---:B------:R-:W-:Y:S01]  /*8880*/  LOP3.LUT R30, R37.reuse, 0xffff0000, RZ, 0xc0, !PT ;  /* 0xffff0000251e7812 */ /* 0x040fe200078ec0ff */
[----:B------:R-:W-:Y:S01]  /*8890*/  IMAD.U32 R33, R37, 0x10000, RZ ;  /* 0x0001000025217824 */ /* 0x000fe200078e00ff */
[----:B------:R-:W-:Y:S01]  /*88a0*/  LOP3.LUT R34, R34, 0xffff0000, RZ, 0xc0, !PT ;  /* 0xffff000022227812 */ /* 0x000fe200078ec0ff */
[C---:B------:R-:W-:Y:S01]  /*88b0*/  FFMA.FTZ R59, R32.reuse, R35, -R59 ;  /* 0x00000023203b7223 */ /* 0x040fe2000001083b */
[----:B------:R-:W-:Y:S01]  /*88c0*/  FFMA.FTZ R58, R32, R55, R61 ;  /* 0x00000037203a7223 */ /* 0x000fe2000001003d */
[C---:B------:R-:W-:Y:S01]  /*88d0*/  FMUL.FTZ R35, R4.reuse, R33 ;  /* 0x0000002104237220 */ /* 0x040fe20000410000 */
[-C--:B------:R-:W-:Y:S01]  /*88e0*/  FMUL.FTZ R32, R4, R31.reuse ;  /* 0x0000001f04207220 */ /* 0x080fe20000410000 */
[C---:B------:R-:W-:Y:S01]  /*88f0*/  FMUL.FTZ R36, R5.reuse, R30 ;  /* 0x0000001e05247220 */ /* 0x040fe20000410000 */
[-C--:B------:R-:W-:Y:S01]  /*8900*/  FMUL.FTZ R37, R5, R34.reuse ;  /* 0x0000002205257220 */ /* 0x080fe20000410000 */
[C---:B------:R-:W-:Y:S01]  /*8910*/  FFMA.FTZ R4, R6.reuse, R31, -R35 ;  /* 0x0000001f06047223 */ /* 0x040fe20000010823 */
[----:B------:R-:W-:Y:S01]  /*8920*/  FFMA.FTZ R33, R6, R33, R32 ;  /* 0x0000002106217223 */ /* 0x000fe20000010020 */
[C---:B------:R-:W-:Y:S01]  /*8930*/  FFMA.FTZ R5, R7.reuse, R34, -R36 ;  /* 0x0000002207057223 */ /* 0x040fe20000010824 */
[----:B------:R-:W-:Y:S01]  /*8940*/  FFMA.FTZ R30, R7, R30, R37 ;  /* 0x0000001e071e7223 */ /* 0x000fe20000010025 */
[----:B------:R-:W-:-:S02]  /*8950*/  F2FP.BF16.F32.PACK_AB R6, R56, R57 ;  /* 0x000000393806723e */ /* 0x000fc400000010ff */
[----:B------:R-:W-:Y:S02]  /*8960*/  F2FP.BF16.F32.PACK_AB R7, R58, R59 ;  /* 0x0000003b3a07723e */ /* 0x000fe400000010ff */
[----:B------:R-:W-:Y:S02]  /*8970*/  F2FP.BF16.F32.PACK_AB R4, R33, R4 ;  /* 0x000000042104723e */ /* 0x000fe400000010ff */
[----:B------:R-:W-:-:S05]  /*8980*/  F2FP.BF16.F32.PACK_AB R5, R30, R5 ;  /* 0x000000051e05723e */ /* 0x000fca00000010ff */
[----:B------:R1:W-:Y:S02]  /*8990*/  STS.128 [R0+0xc400], R4 ;  /* 0x00c4000400007388 */ /* 0x0003e40000000c00 */
.L_x_484:
[----:B------:R-:W-:Y:S05]  /*89a0*/  BSYNC B1 ;  /* 0x0000000000017941 */ /* 0x000fea0003800000 */
.L_x_483:
[----:B------:R-:W-:Y:S04]  /*89b0*/  BSSY B1, `(.L_x_485) ;  /* 0x0000030000017945 */ /* 0x000fe80003800000 */
[----:B------:R-:W-:Y:S05]  /*89c0*/  @P1 BRA `(.L_x_486) ;  /* 0x0000000000b81947 */ /* 0x000fea0003800000 */
[----:B01----:R-:W0:Y:S01]  /*89d0*/  LDS.128 R4, [R3+0xf400] ;  /* 0x00f4000003047984 */ /* 0x003e220000000c00 */
[----:B------:R-:W-:Y:S02]  /*89e0*/  SHF.R.U64 R28, R28, 0x10, R29 ;  /* 0x000000101c1c7819 */ /* 0x000fe4000000121d */
[----:B------:R-:W-:Y:S02]  /*89f0*/  SHF.R.U64 R26, R26, 0x10, R27 ;  /* 0x000000101a1a7819 */ /* 0x000fe4000000121b */
[----:B------:R-:W-:Y:S02]  /*8a00*/  SHF.R.U32.HI R29, RZ, 0x10, R29 ;  /* 0x00000010ff1d7819 */ /* 0x000fe4000001161d */
[----:B------:R-:W-:Y:S02]  /*8a10*/  SHF.R.U32.HI R27, RZ, 0x10, R27 ;  /* 0x00000010ff1b7819 */ /* 0x000fe4000001161b */
[----:B------:R-:W-:Y:S02]  /*8a20*/  PRMT R54, R54, 0x5410, R29 ;  /* 0x0000541036367816 */ /* 0x000fe4000000001d */
[----:B------:R-:W-:-:S02]  /*8a30*/  PRMT R52, R52, 0x5410, R27 ;  /* 0x0000541034347816 */ /* 0x000fc4000000001b */
        /* <DEDUP_REMOVED lines=11> */
[-C--:B------:R-:W-:Y:S01]  /*8af0*/  FMUL.FTZ R33, R27, R31.reuse ;  /* 0x0000001f1b217220 */ /* 0x080fe20000410000 */
[----:B------:R-:W-:Y:S01]  /*8b00*/  FMUL.FTZ R27, R29, R52 ;  /* 0x000000341d1b7220 */ /* 0x000fe20000410000 */
[----:B------:R-:W-:Y:S02]  /*8b10*/  IMAD.U32 R6, R4, 0x10000, RZ ;  /* 0x0001000004067824 */ /* 0x000fe400078e00ff */
[C---:B------:R-:W-:Y:S01]  /*8b20*/  FFMA.FTZ R35, R26.reuse, R31, R32 ;  /* 0x0000001f1a237223 */ /* 0x040fe20000010020 */
[----:B------:R-:W-:Y:S02]  /*8b30*/  IMAD.U32 R7, R5, 0x10000, RZ ;  /* 0x0001000005077824 */ /* 0x000fe400078e00ff */
[----:B------:R-:W-:Y:S01]  /*8b40*/  FFMA.FTZ R34, R26, R30, -R33 ;  /* 0x0000001e1a227223 */ /* 0x000fe20000010821 */
[-C--:B------:R-:W-:Y:S01]  /*8b50*/  FMUL.FTZ R31, R29, R54.reuse ;  /* 0x000000361d1f7220 */ /* 0x080fe20000410000 */
[----:B------:R-:W-:Y:S01]  /*8b60*/  LOP3.LUT R4, R4, 0xffff0000, RZ, 0xc0, !PT ;  /* 0xffff000004047812 */ /* 0x000fe200078ec0ff */
[C---:B------:R-:W-:Y:S01]  /*8b70*/  FFMA.FTZ R54, R28.reuse, R54, -R27 ;  /* 0x000000361c367223 */ /* 0x040fe2000001081b */
[----:B------:R-:W-:Y:S01]  /*8b80*/  LOP3.LUT R5, R5, 0xffff0000, RZ, 0xc0, !PT ;  /* 0xffff000005057812 */ /* 0x000fe200078ec0ff */
[C---:B------:R-:W-:Y:S01]  /*8b90*/  IMAD.U32 R29, R51.reuse, 0x10000, RZ ;  /* 0x00010000331d7824 */ /* 0x040fe200078e00ff */
[----:B------:R-:W-:Y:S01]  /*8ba0*/  LOP3.LUT R30, R51, 0xffff0000, RZ, 0xc0, !PT ;  /* 0xffff0000331e7812 */ /* 0x000fe200078ec0ff */
[C---:B------:R-:W-:Y:S01]  /*8bb0*/  IMAD.U32 R27, R53.reuse, 0x10000, RZ ;  /* 0x00010000351b7824 */ /* 0x040fe200078e00ff */
[----:B------:R-:W-:Y:S01]  /*8bc0*/  LOP3.LUT R26, R53, 0xffff0000, RZ, 0xc0, !PT ;  /* 0xffff0000351a7812 */ /* 0x000fe200078ec0ff */
        /* <DEDUP_REMOVED lines=14> */
.L_x_486:
[----:B------:R-:W-:Y:S05]  /*8cb0*/  BSYNC B1 ;  /* 0x0000000000017941 */ /* 0x000fea0003800000 */
.L_x_485:
[----:B------:R-:W-:Y:S04]  /*8cc0*/  BSSY B1, `(.L_x_487) ;  /* 0x0000030000017945 */ /* 0x000fe80003800000 */
[----:B------:R-:W-:Y:S05]  /*8cd0*/  @P2 BRA `(.L_x_488) ;  /* 0x0000000000b82947 */ /* 0x000fea0003800000 */
[----:B012---:R-:W0:Y:S01]  /*8ce0*/  LDS.128 R4, [R0+0xf400] ;  /* 0x00f4000000047984 */ /* 0x007e220000000c00 */
        /* <DEDUP_REMOVED lines=45> */
.L_x_488:
[----:B------:R-:W-:Y:S05]  /*8fc0*/  BSYNC B1 ;  /* 0x0000000000017941 */ /* 0x000fea0003800000 */
.L_x_487:
[----:B------:R-:W-:Y:S04]  /*8fd0*/  BSSY B1, `(.L_x_489) ;  /* 0x0000030000017945 */ /* 0x000fe80003800000 */
[----:B------:R-:W-:Y:S05]  /*8fe0*/  @P3 BRA `(.L_x_490) ;  /* 0x0000000000b83947 */ /* 0x000fea0003800000 */
[----:B0123--:R-:W0:Y:S01]  /*8ff0*/  LDS.128 R4, [R3+0x12400] ;  /* 0x0124000003047984 */ /* 0x00fe220000000c00 */
[--C-:B------:R-:W-:Y:S02]  /*9000*/  SHF.R.U64 R14, R14, 0x10, R15.reuse ;  /* 0x000000100e0e7819 */ /* 0x100fe4000000120f */
[----:B------:R-:W-:Y:S02]  /*9010*/  SHF.R.U32.HI R21, RZ, 0x10, R15 ;  /* 0x00000010ff157819 */ /* 0x000fe4000001160f */
[--C-:B------:R-:W-:Y:S02]  /*9020*/  SHF.R.U64 R15, R12, 0x10, R13.reuse ;  /* 0x000000100c0f7819 */ /* 0x100fe4000000120d */
        /* <DEDUP_REMOVED lines=17> */
[C---:B------:R-:W-:Y:S01]  /*9140*/  FFMA.FTZ R27, R12.reuse, R21, R26 ;  /* 0x000000150c1b7223 */ /* 0x040fe2000001001a */
[----:B------:R-:W-:Y:S01]  /*9150*/  FMUL.FTZ R21, R15, R46 ;  /* 0x0000002e0f157220 */ /* 0x000fe20000410000 */
[C---:B------:R-:W-:Y:S02]  /*9160*/  IMAD.U32 R7, R5.reuse, 0x10000, RZ ;  /* 0x0001000005077824 */ /* 0x040fe400078e00ff */
[----:B------:R-:W-:Y:S01]  /*9170*/  FFMA.FTZ R24, R12, R20, -R25 ;  /* 0x000000140c187223 */ /* 0x000fe20000010819 */
[----:B------:R-:W-:Y:S01]  /*9180*/  IMAD.U32 R15, R42, 0x10000, RZ ;  /* 0x000100002a0f7824 */ /* 0x000fe200078e00ff */
[----:B------:R-:W-:Y:S01]  /*9190*/  LOP3.LUT R4, R4, 0xffff0000, RZ, 0xc0, !PT ;  /* 0xffff000004047812 */ /* 0x000fe200078ec0ff */
[----:B------:R-:W-:Y:S01]  /*91a0*/  FFMA.FTZ R46, R14, R46, -R13 ;  /* 0x0000002e0e2e7223 */ /* 0x000fe2000001080d */
[----:B------:R-:W-:Y:S01]  /*91b0*/  LOP3.LUT R5, R5, 0xffff0000, RZ, 0xc0, !PT ;  /* 0xffff000005057812 */ /* 0x000fe200078ec0ff */
[C---:B------:R-:W-:Y:S01]  /*91c0*/  IMAD.U32 R13, R45.reuse, 0x10000, RZ ;  /* 0x000100002d0d7824 */ /* 0x040fe200078e00ff */
        /* <DEDUP_REMOVED lines=16> */
.L_x_490:
[----:B------:R-:W-:Y:S05]  /*92d0*/  BSYNC B1 ;  /* 0x0000000000017941 */ /* 0x000fea0003800000 */
.L_x_489:
[----:B------:R-:W-:Y:S05]  /*92e0*/  @P4 BRA `(.L_x_480) ;  /* 0x0000001c00c04947 */ /* 0x000fea0003800000 */
[----:B01234-:R-:W0:Y:S01]  /*92f0*/  LDS.128 R4, [R0+0x12400] ;  /* 0x0124000000047984 */ /* 0x01fe220000000c00 */
        /* <DEDUP_REMOVED lines=13> */
[C---:B------:R-:W-:Y:S01]  /*93d0*/  IMAD.U32 R10, R7.reuse, 0x10000, RZ ;  /* 0x00010000070a7824 */ /* 0x040fe200078e00ff */
[----:B------:R-:W-:Y:S01]  /*93e0*/  LOP3.LUT R7, R7, 0xffff0000, RZ, 0xc0, !PT ;  /* 0xffff000007077812 */ /* 0x000fe200078ec0ff */
[----:B------:R-:W-:-:S02]  /*93f0*/  IMAD.U32 R8, R6, 0x10000, RZ ;  /* 0x0001000006087824 */ /* 0x000fc400078e00ff */
[CC--:B------:R-:W-:Y:S01]  /*9400*/  FMUL.FTZ R13, R9.reuse, R12.reuse ;  /* 0x0000000c090d7220 */ /* 0x0c0fe20000410000 */
[----:B------:R-:W-:Y:S01]  /*9410*/  FMUL.FTZ R9, R9, R11 ;  /* 0x0000000b09097220 */ /* 0x000fe20000410000 */
[C---:B------:R-:W-:Y:S01]  /*9420*/  FMUL.FTZ R21, R7.reuse, R39 ;  /* 0x0000002707157220 */ /* 0x040fe20000410000 */
[----:B------:R-:W-:Y:S02]  /*9430*/  IMAD.U32 R3, R4, 0x10000, RZ ;  /* 0x0001000004037824 */ /* 0x000fe400078e00ff */
[C---:B------:R-:W-:Y:S01]  /*9440*/  FFMA.FTZ R14, R8.reuse, R11, -R13 ;  /* 0x0000000b080e7223 */ /* 0x040fe2000001080d */
[----:B------:R-:W-:Y:S01]  /*9450*/  FFMA.FTZ R15, R8, R12, R9 ;  /* 0x0000000c080f7223 */ /* 0x000fe20000010009 */
[-C--:B------:R-:W-:Y:S01]  /*9460*/  FMUL.FTZ R9, R7, R41.reuse ;  /* 0x0000002907097220 */ /* 0x080fe20000410000 */
[C---:B------:R-:W-:Y:S01]  /*9470*/  IMAD.U32 R6, R5.reuse, 0x10000, RZ ;  /* 0x0001000005067824 */ /* 0x040fe200078e00ff */
[----:B------:R-:W-:Y:S01]  /*9480*/  LOP3.LUT R4, R4, 0xffff0000, RZ, 0xc0, !PT ;  /* 0xffff000004047812 */ /* 0x000fe200078ec0ff */
[----:B------:R-:W-:Y:S01]  /*9490*/  IMAD.U32 R8, R38, 0x10000, RZ ;  /* 0x0001000026087824 */ /* 0x000fe200078e00ff */
[----:B------:R-:W-:Y:S01]  /*94a0*/  LOP3.LUT R5, R5, 0xffff0000, RZ, 0xc0, !PT ;  /* 0xffff000005057812 */ /* 0x000fe200078ec0ff */
[----:B------:R-:W-:Y:S01]  /*94b0*/  IMAD.U32 R7, R40, 0x10000, RZ ;  /* 0x0001000028077824 */ /* 0x000fe200078e00ff */
[----:B------:R-:W-:Y:S01]  /*94c0*/  LOP3.LUT R38, R38, 0xffff0000, RZ, 0xc0, !PT ;  /* 0xffff000026267812 */ /* 0x000fe200078ec0ff */
[----:B------:R-:W-:Y:S01]  /*94d0*/  FFMA.FTZ R21, R10, R41, -R21 ;  /* 0x000000290a157223 */ /* 0x000fe20000010815 */
[----:B------:R-:W-:Y:S01]  /*94e0*/  LOP3.LUT R40, R40, 0xffff0000, RZ, 0xc0, !PT ;  /* 0xffff000028287812 */ /* 0x000fe200078ec0ff */
[----:B------:R-:W-:Y:S01]  /*94f0*/  FFMA.FTZ R12, R10, R39, R9 ;  /* 0x000000270a0c7223 */ /* 0x000fe20000010009 */
[C---:B------:R-:W-:Y:S01]  /*9500*/  FMUL.FTZ R10, R4.reuse, R8 ;  /* 0x00000008040a7220 */ /* 0x040fe20000410000 */
        /* <DEDUP_REMOVED lines=11> */
[----:B------:R0:W-:Y:S01]  /*95c0*/  STS.128 [R0+0x12400], R4 ;  /* 0x0124000400007388 */ /* 0x0001e20000000c00 */
[----:B------:R-:W-:Y:S05]  /*95d0*/  BRA `(.L_x_480) ;  /* 0x0000001c00047947 */ /* 0x000fea0003800000 */
.L_x_474:
[----:B------:R-:W-:-:S03]  /*95e0*/  UMOV UR4, 0xffffffff ;  /* 0xffffffff00047882 */ /* 0x000fc60000000000 */
[----:B------:R-:W-:Y:S05]  /*95f0*/  BRA.DIV UR4, `(.L_x_491) ;  /* 0x0000010204687947 */ /* 0x000fea000b800000 */
[----:B------:R1:W2:Y:S04]  /*9600*/  SHFL.IDX PT, R3, R25, RZ, 0x1e1f ;  /* 0x001e1fff19037589 */ /* 0x0002a800000e0000 */
[----:B------:R1:W3:Y:S04]  /*9610*/  SHFL.IDX PT, R0, R24, RZ, 0x1e1f ;  /* 0x001e1fff18007589 */ /* 0x0002e800000e0000 */
[----:B------:R1:W4:Y:S04]  /*9620*/  SHFL.IDX PT, R21, R27, RZ, 0x1e1f ;  /* 0x001e1fff1b157589 */ /* 0x00032800000e0000 */
[----:B------:R1:W0:Y:S02]  /*9630*/  SHFL.IDX PT, R20, R26, RZ, 0x1e1f ;  /* 0x001e1fff1a147589 */ /* 0x00022400000e0000 */
.L_x_690:
[----:B------:R-:W-:Y:S01]  /*9640*/  ULDC UR4, c[0x0][0x448] ;  /* 0x0001120000047ab9 */ /* 0x000fe20000000800 */
[----:B------:R-:W-:Y:S01]  /*9650*/  BSSY B1, `(.L_x_492) ;  /* 0x0000037000017945 */ /* 0x000fe20003800000 */
[----:B------:R-:W-:Y:S01]  /*9660*/  IMAD R45, R100, UR4, RZ ;  /* 0x00000004642d7c24 */ /* 0x000fe2000f8e02ff */
[----:B------:R-:W-:Y:S02]  /*9670*/  CS2R R4, SRZ ;  /* 0x0000000000047805 */ /* 0x000fe4000001ff00 */
[----:B------:R-:W-:Y:S02]  /*9680*/  CS2R R8, SRZ ;  /* 0x0000000000087805 */ /* 0x000fe4000001ff00 */
[----:B------:R-:W-:Y:S02]  /*9690*/  CS2R R10, SRZ ;  /* 0x00000000000a7805 */ /* 0x000fe4000001ff00 */
[----:B------:R-:W-:Y:S02]  /*96a0*/  CS2R R12, SRZ ;  /* 0x00000000000c7805 */ /* 0x000fe4000001ff00 */
[----:B------:R-:W-:Y:S01]  /*96b0*/  ISETP.GE.AND P0, PT, R6, R45, PT ;  /* 0x0000002d0600720c */ /* 0x000fe20003f06270 */
[----:B------:R-:W-:Y:S01]  /*96c0*/  IMAD R45, R33, -0xc0, R45 ;  /* 0xffffff40212d7824 */ /* 0x000fe200078e022d */
[----:B------:R-:W-:-:S02]  /*96d0*/  CS2R R6, SRZ ;  /* 0x0000000000067805 */ /* 0x000fc4000001ff00 */
[----:B0-----:R-:W-:Y:S02]  /*96e0*/  CS2R R14, SRZ ;  /* 0x00000000000e7805 */ /* 0x001fe4000001ff00 */
[----:B-1----:R-:W-:Y:S02]  /*96f0*/  CS2R R24, SRZ ;  /* 0x0000000000187805 */ /* 0x002fe4000001ff00 */
[----:B------:R-:W-:Y:S02]  /*9700*/  CS2R R26, SRZ ;  /* 0x00000000001a7805 */ /* 0x000fe4000001ff00 */
[----:B------:R-:W-:Y:S02]  /*9710*/  CS2R R28, SRZ ;  /* 0x00000000001c7805 */ /* 0x000fe4000001ff00 */
[----:B------:R-:W-:Y:S02]  /*9720*/  CS2R R30, SRZ ;  /* 0x00000000001e7805 */ /* 0x000fe4000001ff00 */
[----:B------:R-:W-:-:S02]  /*9730*/  CS2R R32, SRZ ;  /* 0x0000000000207805 */ /* 0x000fc4000001ff00 */
[----:B------:R-:W-:Y:S01]  /*9740*/  CS2R R34, SRZ ;  /* 0x0000000000227805 */ /* 0x000fe2000001ff00 */
[----:B------:R-:W-:Y:S06]  /*9750*/  @P0 BRA `(.L_x_493) ;  /* 0x0000000000980947 */ /* 0x000fec0003800000 */
[----:B------:R-:W-:Y:S01]  /*9760*/  ULDC UR4, c[0x0][0x3f4] ;  /* 0x0000fd0000047ab9 */ /* 0x000fe20000000800 */
[C---:B------:R-:W-:Y:S01]  /*9770*/  VIADD R4, R16.reuse, 0x10 ;  /* 0x0000001010047836 */ /* 0x040fe20000000000 */
[C---:B------:R-:W-:Y:S01]  /*9780*/  ISETP.GE.AND P2, PT, R16.reuse, UR4, PT ;  /* 0x0000000410007c0c */ /* 0x040fe2000bf46270 */
[----:B------:R-:W-:Y:S01]  /*9790*/  VIADD R5, R16, 0x20 ;  /* 0x0000002010057836 */ /* 0x000fe20000000000 */
[----:B------:R-:W-:Y:S02]  /*97a0*/  CS2R R28, SRZ ;  /* 0x00000000001c7805 */ /* 0x000fe4000001ff00 */
[----:B------:R-:W-:Y:S02]  /*97b0*/  CS2R R30, SRZ ;  /* 0x00000000001e7805 */ /* 0x000fe4000001ff00 */
[----:B------:R-:W-:Y:S01]  /*97c0*/  ISETP.GE.AND P3, PT, R4, UR4, PT ;  /* 0x0000000404007c0c */ /* 0x000fe2000bf66270 */
[----:B---3--:R-:W-:Y:S01]  /*97d0*/  IMAD.MOV.U32 R4, RZ, RZ, R0 ;  /* 0x000000ffff047224 */ /* 0x008fe200078e0000 */
[----:B------:R-:W-:Y:S01]  /*97e0*/  ISETP.GE.AND P4, PT, R5, UR4, PT ;  /* 0x0000000405007c0c */ /* 0x000fe2000bf86270 */
[----:B--2---:R-:W-:Y:S01]  /*97f0*/  IMAD.MOV.U32 R5, RZ, RZ, R3 ;  /* 0x000000ffff057224 */ /* 0x004fe200078e0003 */
[----:B------:R-:W-:-:S02]  /*9800*/  CS2R R8, SRZ ;  /* 0x0000000000087805 */ /* 0x000fc4000001ff00 */
[----:B------:R-:W-:Y:S02]  /*9810*/  CS2R R10, SRZ ;  /* 0x00000000000a7805 */ /* 0x000fe4000001ff00 */
[----:B------:R-:W-:Y:S02]  /*9820*/  CS2R R32, SRZ ;  /* 0x0000000000207805 */ /* 0x000fe4000001ff00 */
[----:B------:R-:W-:Y:S01]  /*9830*/  CS2R R34, SRZ ;  /* 0x0000000000227805 */ /* 0x000fe2000001ff00 */
[----:B------:R-:W-:Y:S02]  /*9840*/  @!P2 IMAD.SHL.U32 R37, R16, 0x2, RZ ;  /* 0x000000021025a824 */ /* 0x000fe400078e00ff */
[----:B------:R-:W-:-:S03]  /*9850*/  @!P3 IMAD.SHL.U32 R49, R148, 0x8, RZ ;  /* 0x000000089431b824 */ /* 0x000fc600078e00ff */
[-C--:B------:R-:W-:Y:S01]  /*9860*/  @!P2 IADD3 R38, P0, R0, R37.reuse, RZ ;  /* 0x000000250026a210 */ /* 0x080fe20007f1e0ff */
[----:B------:R-:W-:Y:S01]  /*9870*/  @!P4 IMAD.SHL.U32 R41, R149, 0x8, RZ ;  /* 0x000000089529c824 */ /* 0x000fe200078e00ff */
[----:B------:R-:W-:Y:S01]  /*9880*/  @!P2 IADD3 R36, P1, R20, R37, RZ ;  /* 0x000000251424a210 */ /* 0x000fe20007f3e0ff */
[----:B------:R-:W-:Y:S01]  /*9890*/  @!P3 IMAD.WIDE R42, R49, 0x2, R4 ;  /* 0x00000002312ab825 */ /* 0x000fe200078e0204 */
[----:B------:R-:W-:Y:S02]  /*98a0*/  @!P2 SHF.L.U64.HI R0, R16, 0x1, R17 ;  /* 0x000000011000a819 */ /* 0x000fe40000010211 */
[----:B------:R-:W-:Y:S02]  /*98b0*/  CS2R R12, SRZ ;  /* 0x00000000000c7805 */ /* 0x000fe4000001ff00 */
[----:B------:R-:W-:Y:S01]  /*98c0*/  CS2R R14, SRZ ;  /* 0x00000000000e7805 */ /* 0x000fe2000001ff00 */
[----:B------:R-:W-:Y:S01]  /*98d0*/  @!P4 IMAD.WIDE R46, R41, 0x2, R4 ;  /* 0x00000002292ec825 */ /* 0x000fe200078e0204 */
[----:B------:R-:W-:-:S02]  /*98e0*/  CS2R R24, SRZ ;  /* 0x0000000000187805 */ /* 0x000fc4000001ff00 */
[----:B------:R-:W-:Y:S02]  /*98f0*/  CS2R R26, SRZ ;  /* 0x00000000001a7805 */ /* 0x000fe4000001ff00 */
[----:B------:R-:W-:Y:S02]  /*9900*/  CS2R R4, SRZ ;  /* 0x0000000000047805 */ /* 0x000fe4000001ff00 */
[----:B------:R-:W-:Y:S01]  /*9910*/  CS2R R6, SRZ ;  /* 0x0000000000067805 */ /* 0x000fe2000001ff00 */
[--C-:B----4-:R-:W-:Y:S01]  /*9920*/  @!P3 IMAD.WIDE R48, R49, 0x2, R20.reuse ;  /* 0x000000023130b825 */ /* 0x110fe200078e0214 */
[----:B------:R0:W5:Y:S03]  /*9930*/  @!P3 LD.E.128 R28, desc[UR42][R42.64] ;  /* 0x0000002a2a1cb980 */ /* 0x000166000c101d00 */
[----:B------:R-:W-:Y:S01]  /*9940*/  @!P4 IMAD.WIDE R40, R41, 0x2, R20 ;  /* 0x000000022928c825 */ /* 0x000fe200078e0214 */
[----:B------:R0:W5:Y:S03]  /*9950*/  @!P3 LD.E.128 R8, desc[UR42][R48.64] ;  /* 0x0000002a3008b980 */ /* 0x000166000c101d00 */
[--C-:B------:R-:W-:Y:S01]  /*9960*/  @!P2 IMAD.X R39, R3, 0x1, R0.reuse, P0 ;  /* 0x000000010327a824 */ /* 0x100fe200000e0600 */
[----:B------:R0:W5:Y:S01]  /*9970*/  @!P4 LD.E.128 R32, desc[UR42][R46.64] ;  /* 0x0000002a2e20c980 */ /* 0x000162000c101d00 */
[----:B------:R-:W-:-:S03]  /*9980*/  @!P2 IMAD.X R37, R21, 0x1, R0, P1 ;  /* 0x000000011525a824 */ /* 0x000fc600008e0600 */
[----:B------:R0:W5:Y:S04]  /*9990*/  @!P4 LD.E.128 R12, desc[UR42][R40.64] ;  /* 0x0000002a280cc980 */ /* 0x000168000c101d00 */
[----:B------:R0:W5:Y:S04]  /*99a0*/  @!P2 LD.E.128 R24, desc[UR42][R38.64] ;  /* 0x0000002a2618a980 */ /* 0x000168000c101d00 */
[----:B------:R0:W5:Y:S02]  /*99b0*/  @!P2 LD.E.128 R4, desc[UR42][R36.64] ;  /* 0x0000002a2404a980 */ /* 0x000164000c101d00 */
.L_x_493:
[----:B------:R-:W-:Y:S05]  /*99c0*/  BSYNC B1 ;  /* 0x0000000000017941 */ /* 0x000fea0003800000 */
.L_x_492:
[----:B------:R-:W-:Y:S01]  /*99d0*/  ULEA.HI UR4, UR37, UR37, URZ, 0x1 ;  /* 0x0000002525047291 */ /* 0x000fe2000f8f083f */
[----:B--2--5:R-:W-:Y:S01]  /*99e0*/  IMAD.MOV.U32 R3, RZ, RZ, R5 ;  /* 0x000000ffff037224 */ /* 0x024fe200078e0005 */
[----:B------:R-:W-:Y:S01]  /*99f0*/  VIMNMX R45, R45, 0xc0, PT ;  /* 0x000000c02d2d7848 */ /* 0x000fe20003fe0100 */
[----:B------:R-:W-:Y:S01]  /*9a00*/  IMAD.MOV.U32 R20, RZ, RZ, R6 ;  /* 0x000000ffff147224 */ /* 0x000fe200078e0006 */
[----:B------:R-:W-:Y:S01]  /*9a10*/  ULOP3.LUT UR4, UR4, 0xfffffffe, URZ, 0xc0, !UPT ;  /* 0xfffffffe04047892 */ /* 0x000fe2000f8ec03f */
[----:B---3--:R-:W-:Y:S01]  /*9a20*/  IMAD.MOV.U32 R0, RZ, RZ, R4 ;  /* 0x000000ffff007224 */ /* 0x008fe200078e0004 */
        /* <DEDUP_REMOVED lines=12> */
[----:B0-----:R-:W-:Y:S01]  /*9af0*/  IMAD.MOV.U32 R36, RZ, RZ, R13 ;  /* 0x000000ffff247224 */ /* 0x001fe200078e000d */
        /* <DEDUP_REMOVED lines=36> */
.L_x_691:
[----:B------:R-:W-:Y:S05]  /*9d40*/  BSYNC B1 ;  /* 0x0000000000017941 */ /* 0x000fea0003800000 */
.L_x_494:
[----:B------:R-:W-:Y:S02]  /*9d50*/  PRMT R48, R36, 0x7610, R48 ;  /* 0x0000761024307816 */ /* 0x000fe40000000030 */
[----:B------:R-:W-:Y:S01]  /*9d60*/  PRMT R49, R37, 0x7610, R49 ;  /* 0x0000761025317816 */ /* 0x000fe20000000031 */
[----:B------:R-:W-:Y:S06]  /*9d70*/  @P1 BRA `(.L_x_480) ;  /* 0x00000014001c1947 */ /* 0x000fec0003800000 */
[----:B0-----:R-:W0:Y:S01]  /*9d80*/  LDC R3, c[0x0][0x3f4] ;  /* 0x0000fd00ff037b82 */ /* 0x001e220000000800 */
[C---:B------:R-:W-:Y:S01]  /*9d90*/  VIADD R36, R16.reuse, 0x10 ;  /* 0x0000001010247836 */ /* 0x040fe20000000000 */
[----:B------:R-:W-:Y:S01]  /*9da0*/  BSSY B1, `(.L_x_496) ;  /* 0x0000072000017945 */ /* 0x000fe20003800000 */
[C---:B------:R-:W-:Y:S01]  /*9db0*/  VIADD R38, R16.reuse, 0x20 ;  /* 0x0000002010267836 */ /* 0x040fe20000000000 */
[-C--:B0-----:R-:W-:Y:S02]  /*9dc0*/  ISETP.GE.AND P0, PT, R16, R3.reuse, PT ;  /* 0x000000031000720c */ /* 0x081fe40003f06270 */
[-C--:B------:R-:W-:Y:S02]  /*9dd0*/  ISETP.GE.AND P1, PT, R36, R3.reuse, PT ;  /* 0x000000032400720c */ /* 0x080fe40003f26270 */
[----:B------:R-:W-:-:S09]  /*9de0*/  ISETP.GE.AND P2, PT, R38, R3, PT ;  /* 0x000000032600720c */ /* 0x000fd20003f46270 */
[----:B------:R-:W-:Y:S05]  /*9df0*/  @P0 BRA `(.L_x_497) ;  /* 0x0000000400b00947 */ /* 0x000fea0003800000 */
[----:B------:R-:W2:Y:S01]  /*9e00*/  LDL R73, [R1+0x80] ;  /* 0x0000800001497983 */ /* 0x000ea20000100800 */
[----:B------:R-:W0:Y:S02]  /*9e10*/  S2R R39, SR_TID.X ;  /* 0x0000000000277919 */ /* 0x000e240000002100 */
[----:B0-----:R-:W-:-:S05]  /*9e20*/  VIADD R40, R39, 0xffffff80 ;  /* 0xffffff8027287836 */ /* 0x001fca0000000000 */
[----:B------:R-:W-:-:S04]  /*9e30*/  LEA.HI R39, R40, R40, RZ, 0x1 ;  /* 0x0000002828277211 */ /* 0x000fc800078f08ff */
[----:B------:R-:W-:-:S05]  /*9e40*/  LOP3.LUT R39, R39, 0xfffffffe, RZ, 0xc0, !PT ;  /* 0xfffffffe27277812 */ /* 0x000fca00078ec0ff */
[----:B------:R-:W-:-:S05]  /*9e50*/  IMAD.IADD R39, R40, 0x1, -R39 ;  /* 0x0000000128277824 */ /* 0x000fca00078e0a27 */
[----:B------:R-:W-:-:S04]  /*9e60*/  LEA.HI R36, R3, R39, RZ, 0x1d ;  /* 0x0000002703247211 */ /* 0x000fc800078fe8ff */
[----:B------:R-:W-:-:S04]  /*9e70*/  SHF.R.S32.HI R37, RZ, 0x1f, R36 ;  /* 0x0000001fff257819 */ /* 0x000fc80000011424 */
[----:B------:R-:W-:Y:S01]  /*9e80*/  LEA.HI R37, R37, R36, RZ, 0x2 ;  /* 0x0000002425257211 */ /* 0x000fe200078f10ff */
[----:B------:R-:W-:-:S03]  /*9e90*/  IMAD.SHL.U32 R36, R36, 0x8, RZ ;  /* 0x0000000824247824 */ /* 0x000fc600078e00ff */
[----:B------:R-:W-:Y:S02]  /*9ea0*/  SHF.R.S32.HI R38, RZ, 0x2, R37 ;  /* 0x00000002ff267819 */ /* 0x000fe40000011425 */
[----:B------:R-:W-:-:S03]  /*9eb0*/  LOP3.LUT R37, R143, 0x18, R36, 0xf8, !PT ;  /* 0x000000188f257812 */ /* 0x000fc600078ef824 */
[----:B------:R-:W-:Y:S01]  /*9ec0*/  IMAD R38, R38, 0x1800, R145 ;  /* 0x0000180026267824 */ /* 0x000fe200078e0291 */
[----:B------:R-:W-:-:S05]  /*9ed0*/  LOP3.LUT R37, R37, R144, RZ, 0x3c, !PT ;  /* 0x0000009025257212 */ /* 0x000fca00078e3cff */
[----:B------:R-:W-:-:S04]  /*9ee0*/  IMAD.IADD R41, R38, 0x1, R37 ;  /* 0x0000000126297824 */ /* 0x000fc800078e0225 */
[----:B------:R-:W-:-:S05]  /*9ef0*/  IMAD R50, R41, 0x2, R2 ;  /* 0x0000000229327824 */ /* 0x000fca00078e0202 */
[----:B------:R-:W0:Y:S01]  /*9f00*/  LDS.128 R40, [R50+0xc400] ;  /* 0x00c4000032287984 */ /* 0x000e220000000c00 */
[----:B------:R-:W-:Y:S02]  /*9f10*/  SHF.R.U64 R67, R4, 0x10, R5 ;  /* 0x0000001004437819 */ /* 0x000fe40000001205 */
[----:B------:R-:W-:Y:S02]  /*9f20*/  SHF.R.U64 R60, R24, 0x10, R25 ;  /* 0x00000010183c7819 */ /* 0x000fe40000001219 */
[----:B------:R-:W-:Y:S02]  /*9f30*/  PRMT R67, R61, 0x5410, R67 ;  /* 0x000054103d437816 */ /* 0x000fe40000000043 */
[----:B------:R-:W-:Y:S02]  /*9f40*/  SHF.R.U32.HI R69, RZ, 0x10, R5 ;  /* 0x00000010ff457819 */ /* 0x000fe40000011605 */
[--C-:B------:R-:W-:Y:S02]  /*9f50*/  SHF.R.U64 R24, R26, 0x10, R27.reuse ;  /* 0x000000101a187819 */ /* 0x100fe4000000121b */
[----:B------:R-:W-:Y:S01]  /*9f60*/  PRMT R60, R0, 0x5432, R60 ;  /* 0x00005432003c7816 */ /* 0x000fe2000000003c */
[----:B------:R-:W-:Y:S01]  /*9f70*/  IMAD.U32 R70, R67, 0x10000, RZ ;  /* 0x0001000043467824 */ /* 0x000fe200078e00ff */
[----:B------:R-:W-:-:S02]  /*9f80*/  SHF.R.U32.HI R26, RZ, 0x10, R27 ;  /* 0x00000010ff1a7819 */ /* 0x000fc4000001161b */
[----:B------:R-:W-:Y:S02]  /*9f90*/  SHF.R.U32.HI R59, RZ, 0x10, R25 ;  /* 0x00000010ff3b7819 */ /* 0x000fe40000011619 */
[----:B------:R-:W-:Y:S02]  /*9fa0*/  SHF.R.U32.HI R5, RZ, 0x10, R7 ;  /* 0x00000010ff057819 */ /* 0x000fe40000011607 */
[----:B------:R-:W-:Y:S02]  /*9fb0*/  PRMT R69, R62, 0x5410, R69 ;  /* 0x000054103e457816 */ /* 0x000fe40000000045 */
[----:B------:R-:W-:Y:S02]  /*9fc0*/  SHF.R.U64 R25, R6, 0x10, R7 ;  /* 0x0000001006197819 */ /* 0x000fe40000001207 */
[----:B------:R-:W-:Y:S02]  /*9fd0*/  PRMT R59, R65, 0x5410, R59 ;  /* 0x00005410413b7816 */ /* 0x000fe4000000003b */
[----:B------:R-:W-:Y:S01]  /*9fe0*/  PRMT R5, R64, 0x5410, R5 ;  /* 0x0000541040057816 */ /* 0x000fe20000000005 */
[----:B------:R-:W-:Y:S01]  /*9ff0*/  IMAD.U32 R72, R69, 0x10000, RZ ;  /* 0x0001000045487824 */ /* 0x000fe200078e00ff */
[----:B------:R-:W-:-:S02]  /*a000*/  PRMT R4, R21, 0x5432, R26 ;  /* 0x0000543215047816 */ /* 0x000fc4000000001a */
[----:B------:R-:W-:Y:S01]  /*a010*/  PRMT R25, R63, 0x5410, R25 ;  /* 0x000054103f197816 */ /* 0x000fe20000000019 */
[----:B0-----:R-:W-:-:S04]  /*a020*/  IMAD.U32 R27, R40, 0x10000, RZ ;  /* 0x00010000281b7824 */ /* 0x001fc800078e00ff */
[----:B------:R-:W-:Y:S01]  /*a030*/  FMUL.FTZ R68, R27, R70 ;  /* 0x000000461b447220 */ /* 0x000fe20000410000 */
[----:B------:R-:W-:Y:S01]  /*a040*/  LOP3.LUT R65, R40, 0xffff0000, RZ, 0xc0, !PT ;  /* 0xffff000028417812 */ /* 0x000fe200078ec0ff */
[C---:B------:R-:W-:Y:S01]  /*a050*/  IMAD.U32 R66, R42.reuse, 0x10000, RZ ;  /* 0x000100002a427824 */ /* 0x040fe200078e00ff */
[----:B------:R-:W-:Y:S01]  /*a060*/  LOP3.LUT R26, R42, 0xffff0000, RZ, 0xc0, !PT ;  /* 0xffff00002a1a7812 */ /* 0x000fe200078ec0ff */
[C---:B------:R-:W-:Y:S01]  /*a070*/  IMAD.U32 R40, R43.reuse, 0x10000, RZ ;  /* 0x000100002b287824 */ /* 0x040fe200078e00ff */
[----:B------:R-:W-:Y:S01]  /*a080*/  LOP3.LUT R42, R43, 0xffff0000, RZ, 0xc0, !PT ;  /* 0xffff00002b2a7812 */ /* 0x000fe200078ec0ff */
[----:B------:R-:W-:Y:S02]  /*a090*/  IMAD.U32 R43, R4, 0x10000, RZ ;  /* 0x00010000042b7824 */ /* 0x000fe400078e00ff */
[----:B------:R-:W-:Y:S01]  /*a0a0*/  IMAD.U32 R71, R5, 0x10000, RZ ;  /* 0x0001000005477824 */ /* 0x000fe200078e00ff */
[----:B------:R-:W-:Y:S02]  /*a0b0*/  LOP3.LUT R67, R67, 0xffff0000, RZ, 0xc0, !PT ;  /* 0xffff000043437812 */ /* 0x000fe400078ec0ff */
[----:B------:R-:W-:Y:S01]  /*a0c0*/  PRMT R24, R20, 0x5432, R24 ;  /* 0x0000543214187816 */ /* 0x000fe20000000018 */
[----:B--2---:R-:W0:Y:S02]  /*a0d0*/  LDS.128 R36, [R73] ;  /* 0x0000000049247984 */ /* 0x004e240000000c00 */
[C---:B0-----:R-:W-:Y:S01]  /*a0e0*/  IMAD.U32 R61, R36.reuse, 0x10000, RZ ;  /* 0x00010000243d7824 */ /* 0x041fe200078e00ff */
[----:B------:R-:W-:Y:S01]  /*a0f0*/  LOP3.LUT R62, R36, 0xffff0000, RZ, 0xc0, !PT ;  /* 0xffff0000243e7812 */ /* 0x000fe200078ec0ff */
[----:B------:R-:W-:Y:S01]  /*a100*/  IMAD.U32 R36, R60, 0x10000, RZ ;  /* 0x000100003c247824 */ /* 0x000fe200078e00ff */
[C---:B------:R-:W-:Y:S01]  /*a110*/  LOP3.LUT R6, R38.reuse, 0xffff0000, RZ, 0xc0, !PT ;  /* 0xffff000026067812 */ /* 0x040fe200078ec0ff */
[----:B------:R-:W-:Y:S01]  /*a120*/  IMAD.U32 R7, R38, 0x10000, RZ ;  /* 0x0001000026077824 */ /* 0x000fe200078e00ff */
[C---:B------:R-:W-:Y:S01]  /*a130*/  LOP3.LUT R38, R39.reuse, 0xffff0000, RZ, 0xc0, !PT ;  /* 0xffff000027267812 */ /* 0x040fe200078ec0ff */
[----:B------:R-:W-:-:S02]  /*a140*/  IMAD.U32 R64, R39, 0x10000, RZ ;  /* 0x0001000027407824 */ /* 0x000fc400078e00ff */
[-C--:B------:R-:W-:Y:S01]  /*a150*/  FMUL.FTZ R74, R27, R36.reuse ;  /* 0x000000241b4a7220 */ /* 0x080fe20000410000 */
[----:B------:R-:W-:Y:S02]  /*a160*/  IMAD.U32 R39, R41, 0x10000, RZ ;  /* 0x0001000029277824 */ /* 0x000fe400078e00ff */
[----:B------:R-:W-:Y:S01]  /*a170*/  FFMA.FTZ R27, R61, R36, -R68 ;  /* 0x000000243d1b7223 */ /* 0x000fe20000010844 */
[----:B------:R-:W-:Y:S02]  /*a180*/  IMAD.U32 R68, R59, 0x10000, RZ ;  /* 0x000100003b447824 */ /* 0x000fe400078e00ff */
[----:B------:R-:W-:Y:S02]  /*a190*/  IMAD.U32 R63, R37, 0x10000, RZ ;  /* 0x00010000253f7824 */ /* 0x000fe400078e00ff */
[----:B------:R-:W-:Y:S01]  /*a1a0*/  FMUL.FTZ R76, R39, R72 ;  /* 0x00000048274c7220 */ /* 0x000fe20000410000 */
[----:B------:R-:W-:Y:S01]  /*a1b0*/  FFMA.FTZ R36, R61, R70, R74 ;  /* 0x000000463d247223 */ /* 0x000fe2000001004a */
[----:B------:R-:W-:-:S02]  /*a1c0*/  FMUL.FTZ R70, R39, R68 ;  /* 0x0000004427467220 */ /* 0x000fc40000410000 */
[----:B------:R-:W-:Y:S01]  /*a1d0*/  FFMA.FTZ R39, R63, R68, -R76 ;  /* 0x000000443f277223 */ /* 0x000fe2000001084c */
[C---:B------:R-:W-:Y:S01]  /*a1e0*/  FMUL.FTZ R68, R40.reuse, R43 ;  /* 0x0000002b28447220 */ /* 0x040fe20000410000 */
[-C--:B------:R-:W-:Y:S01]  /*a1f0*/  FMUL.FTZ R61, R40, R71.reuse ;  /* 0x00000047283d7220 */ /* 0x080fe20000410000 */
[----:B------:R-:W-:Y:S02]  /*a200*/  LOP3.LUT R41, R41, 0xffff0000, RZ, 0xc0, !PT ;  /* 0xffff000029297812 */ /* 0x000fe400078ec0ff */
[C---:B------:R-:W-:Y:S01]  /*a210*/  FFMA.FTZ R71, R64.reuse, R71, R68 ;  /* 0x0000004740477223 */ /* 0x040fe20000010044 */
[----:B------:R-:W-:Y:S01]  /*a220*/  FFMA.FTZ R40, R64, R43, -R61 ;  /* 0x0000002b40287223 */ /* 0x000fe2000001083d */
[----:B------:R-:W-:Y:S02]  /*a230*/  LOP3.LUT R60, R60, 0xffff0000, RZ, 0xc0, !PT ;  /* 0xffff00003c3c7812 */ /* 0x000fe400078ec0ff */
[----:B------:R-:W-:Y:S01]  /*a240*/  LOP3.LUT R68, R69, 0xffff0000, RZ, 0xc0, !PT ;  /* 0xffff000045447812 */ /* 0x000fe200078ec0ff */
[----:B------:R-:W-:Y:S01]  /*a250*/  FMUL.FTZ R43, R65, R67 ;  /* 0x00000043412b7220 */ /* 0x000fe20000410000 */
[----:B------:R-:W-:Y:S01]  /*a260*/  LOP3.LUT R64, R59, 0xffff0000, RZ, 0xc0, !PT ;  /* 0xffff00003b407812 */ /* 0x000fe200078ec0ff */
[----:B------:R-:W-:Y:S01]  /*a270*/  FFMA.FTZ R70, R63, R72, R70 ;  /* 0x000000483f467223 */ /* 0x000fe20000010046 */
[----:B------:R-:W-:Y:S01]  /*a280*/  LOP3.LUT R37, R37, 0xffff0000, RZ, 0xc0, !PT ;  /* 0xffff000025257812 */ /* 0x000fe200078ec0ff */
[----:B------:R-:W-:Y:S01]  /*a290*/  FMUL.FTZ R65, R65, R60 ;  /* 0x0000003c41417220 */ /* 0x000fe20000410000 */
[----:B------:R-:W-:Y:S01]  /*a2a0*/  FMUL.FTZ R72, R41, R68 ;  /* 0x0000004429487220 */ /* 0x000fe20000410000 */
[----:B------:R-:W-:Y:S01]  /*a2b0*/  FFMA.FTZ R60, R62, R60, -R43 ;  /* 0x0000003c3e3c7223 */ /* 0x000fe2000001082b */
[----:B------:R-:W-:-:S02]  /*a2c0*/  IMAD.U32 R59, R25, 0x10000, RZ ;  /* 0x00010000193b7824 */ /* 0x000fc400078e00ff */
[-C--:B------:R-:W-:Y:S01]  /*a2d0*/  FMUL.FTZ R41, R41, R64.reuse ;  /* 0x0000004029297220 */ /* 0x080fe20000410000 */
[----:B------:R-:W-:Y:S02]  /*a2e0*/  IMAD.U32 R43, R24, 0x10000, RZ ;  /* 0x00010000182b7824 */ /* 0x000fe400078e00ff */
[----:B------:R-:W-:Y:S01]  /*a2f0*/  FFMA.FTZ R65, R62, R67, R65 ;  /* 0x000000433e417223 */ /* 0x000fe20000010041 */
[C---:B------:R-:W-:Y:S01]  /*a300*/  FMUL.FTZ R62, R66.reuse, R59 ;  /* 0x0000003b423e7220 */ /* 0x040fe20000410000 */
[C---:B------:R-:W-:Y:S01]  /*a310*/  FFMA.FTZ R72, R37.reuse, R64, -R72 ;  /* 0x0000004025487223 */ /* 0x040fe20000010848 */
[----:B------:R-:W-:Y:S01]  /*a320*/  FFMA.FTZ R61, R37, R68, R41 ;  /* 0x00000044253d7223 */ /* 0x000fe20000010029 */
[----:B------:R-:W-:Y:S01]  /*a330*/  FMUL.FTZ R66, R66, R43 ;  /* 0x0000002b42427220 */ /* 0x000fe20000410000 */
[----:B------:R-:W-:Y:S02]  /*a340*/  LOP3.LUT R37, R25, 0xffff0000, RZ, 0xc0, !PT ;  /* 0xffff000019257812 */ /* 0x000fe400078ec0ff */
[----:B------:R-:W-:-:S02]  /*a350*/  LOP3.LUT R41, R5, 0xffff0000, RZ, 0xc0, !PT ;  /* 0xffff000005297812 */ /* 0x000fc400078ec0ff */
[----:B------:R-:W-:Y:S02]  /*a360*/  LOP3.LUT R25, R24, 0xffff0000, RZ, 0xc0, !PT ;  /* 0xffff000018197812 */ /* 0x000fe400078ec0ff */
[----:B------:R-:W-:Y:S01]  /*a370*/  LOP3.LUT R5, R4, 0xffff0000, RZ, 0xc0, !PT ;  /* 0xffff000004057812 */ /* 0x000fe200078ec0ff */
[C---:B------:R-:W-:Y:S01]  /*a380*/  FFMA.FTZ R62, R7.reuse, R43, -R62 ;  /* 0x0000002b073e7223 */ /* 0x040fe2000001083e */
[----:B------:R-:W-:Y:S01]  /*a390*/  FFMA.FTZ R66, R7, R59, R66 ;  /* 0x0000003b07427223 */ /* 0x000fe20000010042 */
[----:B------:R-:W-:Y:S01]  /*a3a0*/  FMUL.FTZ R7, R26, R37 ;  /* 0x000000251a077220 */ /* 0x000fe20000410000 */
[----:B------:R-:W-:Y:S01]  /*a3b0*/  FMUL.FTZ R43, R42, R41 ;  /* 0x000000292a2b7220 */ /* 0x000fe20000410000 */
[----:B------:R-:W-:Y:S01]  /*a3c0*/  FMUL.FTZ R26, R26, R25 ;  /* 0x000000191a1a7220 */ /* 0x000fe20000410000 */
[----:B------:R-:W-:Y:S01]  /*a3d0*/  FMUL.FTZ R42, R42, R5 ;  /* 0x000000052a2a7220 */ /* 0x000fe20000410000 */
[----:B------:R-:W-:Y:S01]  /*a3e0*/  FFMA.FTZ R7, R6, R25, -R7 ;  /* 0x0000001906077223 */ /* 0x000fe20000010807 */
[----:B------:R-:W-:Y:S01]  /*a3f0*/  FFMA.FTZ R43, R38, R5, -R43 ;  /* 0x00000005262b7223 */ /* 0x000fe2000001082b */
[----:B------:R-:W-:Y:S01]  /*a400*/  FFMA.FTZ R37, R6, R37, R26 ;  /* 0x0000002506257223 */ /* 0x000fe2000001001a */
[----:B------:R-:W-:Y:S01]  /*a410*/  FFMA.FTZ R42, R38, R41, R42 ;  /* 0x00000029262a7223 */ /* 0x000fe2000001002a */
[----:B------:R-:W-:-:S02]  /*a420*/  F2FP.BF16.F32.PACK_AB R4, R60, R27 ;  /* 0x0000001b3c04723e */ /* 0x000fc400000010ff */
[----:B------:R-:W-:Y:S02]  /*a430*/  F2FP.BF16.F32.PACK_AB R6, R7, R62 ;  /* 0x0000003e0706723e */ /* 0x000fe400000010ff */
[----:B------:R-:W-:Y:S02]  /*a440*/  F2FP.BF16.F32.PACK_AB R5, R72, R39 ;  /* 0x000000274805723e */ /* 0x000fe400000010ff */
[----:B------:R-:W-:Y:S02]  /*a450*/  F2FP.BF16.F32.PACK_AB R7, R43, R40 ;  /* 0x000000282b07723e */ /* 0x000fe400000010ff */
[----:B------:R-:W-:Y:S02]  /*a460*/  F2FP.BF16.F32.PACK_AB R24, R65, R36 ;  /* 0x000000244118723e */ /* 0x000fe400000010ff */
[----:B------:R-:W-:Y:S02]  /*a470*/  F2FP.BF16.F32.PACK_AB R25, R61, R70 ;  /* 0x000000463d19723e */ /* 0x000fe400000010ff */
[----:B------:R-:W-:-:S02]  /*a480*/  F2FP.BF16.F32.PACK_AB R26, R37, R66 ;  /* 0x00000042251a723e */ /* 0x000fc400000010ff */
[----:B------:R-:W-:Y:S01]  /*a490*/  F2FP.BF16.F32.PACK_AB R27, R42, R71 ;  /* 0x000000472a1b723e */ /* 0x000fe200000010ff */
[----:B------:R0:W-:Y:S04]  /*a4a0*/  STS.128 [R73], R4 ;  /* 0x0000000449007388 */ /* 0x0001e80000000c00 */
[----:B------:R0:W-:Y:S02]  /*a4b0*/  STS.128 [R50+0xc400], R24 ;  /* 0x00c4001832007388 */ /* 0x0001e40000000c00 */
.L_x_497:
[----:B------:R-:W-:Y:S05]  /*a4c0*/  BSYNC B1 ;  /* 0x0000000000017941 */ /* 0x000fea0003800000 */
.L_x_496:
[----:B------:R-:W-:Y:S04]  /*a4d0*/  BSSY B1, `(.L_x_498) ;  /* 0x0000069000017945 */ /* 0x000fe80003800000 */
[----:B------:R-:W-:Y:S05]  /*a4e0*/  @P1 BRA `(.L_x_499) ;  /* 0x00000004009c1947 */ /* 0x000fea0003800000 */
[----:B------:R-:W2:Y:S01]  /*a4f0*/  LDL R59, [R1+0x7c] ;  /* 0x00007c00013b7983 */ /* 0x000ea20000100800 */
[----:B0-----:R-:W-:Y:S02]  /*a500*/  LEA.HI R4, R3, R148, RZ, 0x1d ;  /* 0x0000009403047211 */ /* 0x001fe400078fe8ff */
[----:B------:R-:W-:Y:S02]  /*a510*/  SHF.R.U64 R37, R28, 0x10, R29 ;  /* 0x000000101c257819 */ /* 0x000fe4000000121d */
[----:B------:R-:W-:Y:S02]  /*a520*/  SHF.R.S32.HI R5, RZ, 0x1f, R4 ;  /* 0x0000001fff057819 */ /* 0x000fe40000011404 */
[--C-:B------:R-:W-:Y:S02]  /*a530*/  SHF.R.U64 R28, R8, 0x10, R9.reuse ;  /* 0x00000010081c7819 */ /* 0x100fe40000001209 */
[----:B------:R-:W-:Y:S01]  /*a540*/  LEA.HI R5, R5, R4, RZ, 0x2 ;  /* 0x0000000405057211 */ /* 0x000fe200078f10ff */
[----:B------:R-:W-:Y:S01]  /*a550*/  IMAD.SHL.U32 R4, R4, 0x8, RZ ;  /* 0x0000000804047824 */ /* 0x000fe200078e00ff */
[----:B------:R-:W-:-:S02]  /*a560*/  SHF.R.U32.HI R9, RZ, 0x10, R9 ;  /* 0x00000010ff097819 */ /* 0x000fc40000011609 */
[----:B------:R-:W-:Y:S02]  /*a570*/  SHF.R.S32.HI R6, RZ, 0x2, R5 ;  /* 0x00000002ff067819 */ /* 0x000fe40000011405 */
[----:B------:R-:W-:Y:S02]  /*a580*/  LOP3.LUT R5, R143, 0x18, R4, 0xf8, !PT ;  /* 0x000000188f057812 */ /* 0x000fe400078ef804 */
[----:B------:R-:W-:Y:S01]  /*a590*/  PRMT R56, R56, 0x5410, R37 ;  /* 0x0000541038387816 */ /* 0x000fe20000000025 */
[----:B------:R-:W-:Y:S01]  /*a5a0*/  IMAD R6, R6, 0x1800, R145 ;  /* 0x0000180006067824 */ /* 0x000fe200078e0291 */
[----:B------:R-:W-:Y:S02]  /*a5b0*/  LOP3.LUT R5, R5, R144, RZ, 0x3c, !PT ;  /* 0x0000009005057212 */ /* 0x000fe400078e3cff */
[----:B------:R-:W-:Y:S01]  /*a5c0*/  PRMT R51, R51, 0x5410, R28 ;  /* 0x0000541033337816 */ /* 0x000fe2000000001c */
[----:B------:R-:W-:Y:S01]  /*a5d0*/  IMAD.U32 R37, R56, 0x10000, RZ ;  /* 0x0001000038257824 */ /* 0x000fe200078e00ff */
[----:B------:R-:W-:Y:S01]  /*a5e0*/  SHF.R.U32.HI R38, RZ, 0x10, R29 ;  /* 0x00000010ff267819 */ /* 0x000fe2000001161d */
[----:B------:R-:W-:Y:S01]  /*a5f0*/  IMAD.IADD R25, R6, 0x1, R5 ;  /* 0x0000000106197824 */ /* 0x000fe200078e0205 */
[----:B------:R-:W-:Y:S01]  /*a600*/  SHF.R.U64 R29, R30, 0x10, R31 ;  /* 0x000000101e1d7819 */ /* 0x000fe2000000121f */
[----:B------:R-:W-:Y:S01]  /*a610*/  IMAD.U32 R39, R51, 0x10000, RZ ;  /* 0x0001000033277824 */ /* 0x000fe200078e00ff */
[----:B------:R-:W-:Y:S01]  /*a620*/  SHF.R.U64 R8, R10, 0x10, R11 ;  /* 0x000000100a087819 */ /* 0x000fe2000000120b */
[----:B------:R-:W-:Y:S01]  /*a630*/  IMAD R36, R25, 0x2, R2 ;  /* 0x0000000219247824 */ /* 0x000fe200078e0202 */
[----:B------:R-:W-:-:S02]  /*a640*/  PRMT R52, R52, 0x5410, R9 ;  /* 0x0000541034347816 */ /* 0x000fc40000000009 */
[----:B------:R-:W-:Y:S02]  /*a650*/  SHF.R.U32.HI R11, RZ, 0x10, R11 ;  /* 0x00000010ff0b7819 */ /* 0x000fe4000001160b */
[----:B------:R-:W0:Y:S01]  /*a660*/  LDS.128 R24, [R36+0xc400] ;  /* 0x00c4000024187984 */ /* 0x000e220000000c00 */
[----:B------:R-:W-:Y:S02]  /*a670*/  SHF.R.U32.HI R30, RZ, 0x10, R31 ;  /* 0x00000010ff1e7819 */ /* 0x000fe4000001161f */
[----:B------:R-:W-:Y:S01]  /*a680*/  PRMT R57, R57, 0x5410, R38 ;  /* 0x0000541039397816 */ /* 0x000fe20000000026 */
[----:B------:R-:W-:Y:S01]  /*a690*/  IMAD.U32 R38, R52, 0x10000, RZ ;  /* 0x0001000034267824 */ /* 0x000fe200078e00ff */
[----:B------:R-:W-:Y:S02]  /*a6a0*/  PRMT R58, R58, 0x5410, R29 ;  /* 0x000054103a3a7816 */ /* 0x000fe4000000001d */
[----:B------:R-:W-:Y:S02]  /*a6b0*/  PRMT R53, R53, 0x5410, R8 ;  /* 0x0000541035357816 */ /* 0x000fe40000000008 */
[----:B------:R-:W-:-:S02]  /*a6c0*/  PRMT R54, R54, 0x5410, R11 ;  /* 0x0000541036367816 */ /* 0x000fc4000000000b */
[----:B------:R-:W-:Y:S02]  /*a6d0*/  PRMT R55, R55, 0x5410, R30 ;  /* 0x0000541037377816 */ /* 0x000fe4000000001e */
[----:B------:R-:W-:Y:S01]  /*a6e0*/  LOP3.LUT R51, R51, 0xffff0000, RZ, 0xc0, !PT ;  /* 0xffff000033337812 */ /* 0x000fe200078ec0ff */
[----:B------:R-:W-:Y:S01]  /*a6f0*/  IMAD.U32 R40, R54, 0x10000, RZ ;  /* 0x0001000036287824 */ /* 0x000fe200078e00ff */
[----:B------:R-:W-:Y:S02]  /*a700*/  LOP3.LUT R52, R52, 0xffff0000, RZ, 0xc0, !PT ;  /* 0xffff000034347812 */ /* 0x000fe400078ec0ff */
[----:B------:R-:W-:Y:S01]  /*a710*/  LOP3.LUT R54, R54, 0xffff0000, RZ, 0xc0, !PT ;  /* 0xffff000036367812 */ /* 0x000fe200078ec0ff */
[C---:B0-----:R-:W-:Y:S01]  /*a720*/  IMAD.U32 R28, R24.reuse, 0x10000, RZ ;  /* 0x00010000181c7824 */ /* 0x041fe200078e00ff */
[----:B------:R-:W-:Y:S01]  /*a730*/  LOP3.LUT R24, R24, 0xffff0000, RZ, 0xc0, !PT ;  /* 0xffff000018187812 */ /* 0x000fe200078ec0ff */
[C---:B------:R-:W-:Y:S01]  /*a740*/  IMAD.U32 R29, R25.reuse, 0x10000, RZ ;  /* 0x00010000191d7824 */ /* 0x040fe200078e00ff */
[----:B------:R-:W-:Y:S01]  /*a750*/  LOP3.LUT R25, R25, 0xffff0000, RZ, 0xc0, !PT ;  /* 0xffff000019197812 */ /* 0x000fe200078ec0ff */
[C---:B------:R-:W-:Y:S01]  /*a760*/  FMUL.FTZ R41, R28.reuse, R39 ;  /* 0x000000271c297220 */ /* 0x040fe20000410000 */
[----:B------:R-:W-:Y:S01]  /*a770*/  FMUL.FTZ R43, R28, R37 ;  /* 0x000000251c2b7220 */ /* 0x000fe20000410000 */
[----:B------:R-:W-:-:S02]  /*a780*/  IMAD.U32 R28, R57, 0x10000, RZ ;  /* 0x00010000391c7824 */ /* 0x000fc400078e00ff */
[----:B------:R-:W-:Y:S01]  /*a790*/  FMUL.FTZ R42, R29, R38 ;  /* 0x000000261d2a7220 */ /* 0x000fe20000410000 */
[C---:B------:R-:W-:Y:S01]  /*a7a0*/  IMAD.U32 R31, R27.reuse, 0x10000, RZ ;  /* 0x000100001b1f7824 */ /* 0x040fe200078e00ff */
[----:B------:R-:W-:Y:S01]  /*a7b0*/  LOP3.LUT R27, R27, 0xffff0000, RZ, 0xc0, !PT ;  /* 0xffff00001b1b7812 */ /* 0x000fe200078ec0ff */
[----:B------:R-:W-:Y:S01]  /*a7c0*/  FMUL.FTZ R50, R29, R28 ;  /* 0x0000001c1d327220 */ /* 0x000fe20000410000 */
[C---:B------:R-:W-:Y:S01]  /*a7d0*/  IMAD.U32 R30, R26.reuse, 0x10000, RZ ;  /* 0x000100001a1e7824 */ /* 0x040fe200078e00ff */
[----:B------:R-:W-:Y:S01]  /*a7e0*/  LOP3.LUT R26, R26, 0xffff0000, RZ, 0xc0, !PT ;  /* 0xffff00001a1a7812 */ /* 0x000fe200078ec0ff */
[----:B--2---:R-:W0:Y:S02]  /*a7f0*/  LDS.128 R4, [R59] ;  /* 0x000000003b047984 */ /* 0x004e240000000c00 */
[C---:B0-----:R-:W-:Y:S01]  /*a800*/  IMAD.U32 R8, R4.reuse, 0x10000, RZ ;  /* 0x0001000004087824 */ /* 0x041fe200078e00ff */
[----:B------:R-:W-:Y:S01]  /*a810*/  LOP3.LUT R4, R4, 0xffff0000, RZ, 0xc0, !PT ;  /* 0xffff000004047812 */ /* 0x000fe200078ec0ff */
[C---:B------:R-:W-:Y:S01]  /*a820*/  IMAD.U32 R9, R5.reuse, 0x10000, RZ ;  /* 0x0001000005097824 */ /* 0x040fe200078e00ff */
[----:B------:R-:W-:Y:S01]  /*a830*/  LOP3.LUT R5, R5, 0xffff0000, RZ, 0xc0, !PT ;  /* 0xffff000005057812 */ /* 0x000fe200078ec0ff */
[C---:B------:R-:W-:Y:S01]  /*a840*/  FFMA.FTZ R41, R8.reuse, R37, -R41 ;  /* 0x0000002508297223 */ /* 0x040fe20000010829 */
[----:B------:R-:W-:Y:S01]  /*a850*/  FFMA.FTZ R43, R8, R39, R43 ;  /* 0x00000027082b7223 */ /* 0x000fe2000001002b */
[----:B------:R-:W-:-:S02]  /*a860*/  IMAD.U32 R8, R55, 0x10000, RZ ;  /* 0x0001000037087824 */ /* 0x000fc400078e00ff */
[----:B------:R-:W-:Y:S01]  /*a870*/  FFMA.FTZ R42, R9, R28, -R42 ;  /* 0x0000001c092a7223 */ /* 0x000fe2000001082a */
[----:B------:R-:W-:Y:S01]  /*a880*/  FMUL.FTZ R28, R31, R40 ;  /* 0x000000281f1c7220 */ /* 0x000fe20000410000 */
[----:B------:R-:W-:Y:S02]  /*a890*/  IMAD.U32 R11, R7, 0x10000, RZ ;  /* 0x00010000070b7824 */ /* 0x000fe400078e00ff */
[----:B------:R-:W-:Y:S01]  /*a8a0*/  FMUL.FTZ R31, R31, R8 ;  /* 0x000000081f1f7220 */ /* 0x000fe20000410000 */
[----:B------:R-:W-:Y:S01]  /*a8b0*/  FFMA.FTZ R50, R9, R38, R50 ;  /* 0x0000002609327223 */ /* 0x000fe20000010032 */
[----:B------:R-:W-:Y:S01]  /*a8c0*/  LOP3.LUT R9, R56, 0xffff0000, RZ, 0xc0, !PT ;  /* 0xffff000038097812 */ /* 0x000fe200078ec0ff */
[C---:B------:R-:W-:Y:S01]  /*a8d0*/  FFMA.FTZ R39, R11.reuse, R8, -R28 ;  /* 0x000000080b277223 */ /* 0x040fe2000001081c */
[----:B------:R-:W-:Y:S01]  /*a8e0*/  FFMA.FTZ R40, R11, R40, R31 ;  /* 0x000000280b287223 */ /* 0x000fe2000001001f */
[C---:B------:R-:W-:Y:S01]  /*a8f0*/  FMUL.FTZ R11, R24.reuse, R51 ;  /* 0x00000033180b7220 */ /* 0x040fe20000410000 */
[----:B------:R-:W-:Y:S01]  /*a900*/  LOP3.LUT R8, R57, 0xffff0000, RZ, 0xc0, !PT ;  /* 0xffff000039087812 */ /* 0x000fe200078ec0ff */
[-C--:B------:R-:W-:Y:S01]  /*a910*/  FMUL.FTZ R29, R24, R9.reuse ;  /* 0x00000009181d7220 */ /* 0x080fe20000410000 */
[----:B------:R-:W-:Y:S01]  /*a920*/  FMUL.FTZ R38, R25, R52 ;  /* 0x0000003419267220 */ /* 0x000fe20000410000 */
[----:B------:R-:W-:Y:S01]  /*a930*/  FFMA.FTZ R24, R4, R9, -R11 ;  /* 0x0000000904187223 */ /* 0x000fe2000001080b */
[----:B------:R-:W-:-:S02]  /*a940*/  IMAD.U32 R11, R53, 0x10000, RZ ;  /* 0x00010000350b7824 */ /* 0x000fc400078e00ff */
[-C--:B------:R-:W-:Y:S01]  /*a950*/  FMUL.FTZ R31, R25, R8.reuse ;  /* 0x00000008191f7220 */ /* 0x080fe20000410000 */
[----:B------:R-:W-:Y:S01]  /*a960*/  FFMA.FTZ R28, R4, R51, R29 ;  /* 0x00000033041c7223 */ /* 0x000fe2000001001d */
[----:B------:R-:W-:Y:S02]  /*a970*/  IMAD.U32 R10, R6, 0x10000, RZ ;  /* 0x00010000060a7824 */ /* 0x000fe400078e00ff */
[----:B------:R-:W-:Y:S01]  /*a980*/  FMUL.FTZ R29, R30, R11 ;  /* 0x0000000b1e1d7220 */ /* 0x000fe20000410000 */
[----:B------:R-:W-:Y:S02]  /*a990*/  IMAD.U32 R9, R58, 0x10000, RZ ;  /* 0x000100003a097824 */ /* 0x000fe400078e00ff */
[C---:B------:R-:W-:Y:S01]  /*a9a0*/  FFMA.FTZ R25, R5.reuse, R8, -R38 ;  /* 0x0000000805197223 */ /* 0x040fe20000010826 */
[----:B------:R-:W-:Y:S01]  /*a9b0*/  FFMA.FTZ R31, R5, R52, R31 ;  /* 0x00000034051f7223 */ /* 0x000fe2000001001f */
[----:B------:R-:W-:Y:S01]  /*a9c0*/  LOP3.LUT R53, R53, 0xffff0000, RZ, 0xc0, !PT ;  /* 0xffff000035357812 */ /* 0x000fe200078ec0ff */
[-C--:B------:R-:W-:Y:S01]  /*a9d0*/  FMUL.FTZ R37, R30, R9.reuse ;  /* 0x000000091e257220 */ /* 0x080fe20000410000 */
[----:B------:R-:W-:Y:S01]  /*a9e0*/  LOP3.LUT R5, R58, 0xffff0000, RZ, 0xc0, !PT ;  /* 0xffff00003a057812 */ /* 0x000fe200078ec0ff */
[----:B------:R-:W-:Y:S01]  /*a9f0*/  FFMA.FTZ R29, R10, R9, -R29 ;  /* 0x000000090a1d7223 */ /* 0x000fe2000001081d */
[----:B------:R-:W-:Y:S01]  /*aa00*/  LOP3.LUT R4, R55, 0xffff0000, RZ, 0xc0, !PT ;  /* 0xffff000037047812 */ /* 0x000fe200078ec0ff */
[----:B------:R-:W-:Y:S01]  /*aa10*/  FMUL.FTZ R9, R26, R53 ;  /* 0x000000351a097220 */ /* 0x000fe20000410000 */
[----:B------:R-:W-:Y:S01]  /*aa20*/  LOP3.LUT R6, R6, 0xffff0000, RZ, 0xc0, !PT ;  /* 0xffff000006067812 */ /* 0x000fe200078ec0ff */
[----:B------:R-:W-:Y:S01]  /*aa30*/  FMUL.FTZ R30, R27, R54 ;  /* 0x000000361b1e7220 */ /* 0x000fe20000410000 */
[----:B------:R-:W-:Y:S01]  /*aa40*/  LOP3.LUT R7, R7, 0xffff0000, RZ, 0xc0, !PT ;  /* 0xffff000007077812 */ /* 0x000fe200078ec0ff */
[----:B------:R-:W-:Y:S01]  /*aa50*/  FMUL.FTZ R8, R26, R5 ;  /* 0x000000051a087220 */ /* 0x000fe20000410000 */
[-C--:B------:R-:W-:Y:S01]  /*aa60*/  FMUL.FTZ R27, R27, R4.reuse ;  /* 0x000000041b1b7220 */ /* 0x080fe20000410000 */
[----:B------:R-:W-:Y:S01]  /*aa70*/  FFMA.FTZ R10, R10, R11, R37 ;  /* 0x0000000b0a0a7223 */ /* 0x000fe20000010025 */
[C---:B------:R-:W-:Y:S01]  /*aa80*/  FFMA.FTZ R26, R6.reuse, R5, -R9 ;  /* 0x00000005061a7223 */ /* 0x040fe20000010809 */
[C---:B------:R-:W-:Y:S01]  /*aa90*/  FFMA.FTZ R30, R7.reuse, R4, -R30 ;  /* 0x00000004071e7223 */ /* 0x040fe2000001081e */
[----:B------:R-:W-:Y:S01]  /*aaa0*/  FFMA.FTZ R53, R6, R53, R8 ;  /* 0x0000003506357223 */ /* 0x000fe20000010008 */
[----:B------:R-:W-:Y:S01]  /*aab0*/  FFMA.FTZ R11, R7, R54, R27 ;  /* 0x00000036070b7223 */ /* 0x000fe2000001001b */
[----:B------:R-:W-:-:S02]  /*aac0*/  F2FP.BF16.F32.PACK_AB R4, R24, R41 ;  /* 0x000000291804723e */ /* 0x000fc400000010ff */
[----:B------:R-:W-:Y:S02]  /*aad0*/  F2FP.BF16.F32.PACK_AB R5, R25, R42 ;  /* 0x0000002a1905723e */ /* 0x000fe400000010ff */
[----:B------:R-:W-:Y:S02]  /*aae0*/  F2FP.BF16.F32.PACK_AB R6, R26, R29 ;  /* 0x0000001d1a06723e */ /* 0x000fe400000010ff */
[----:B------:R-:W-:Y:S02]  /*aaf0*/  F2FP.BF16.F32.PACK_AB R7, R30, R39 ;  /* 0x000000271e07723e */ /* 0x000fe400000010ff */
[----:B------:R-:W-:Y:S02]  /*ab00*/  F2FP.BF16.F32.PACK_AB R8, R28, R43 ;  /* 0x0000002b1c08723e */ /* 0x000fe400000010ff */
[----:B------:R-:W-:Y:S01]  /*ab10*/  F2FP.BF16.F32.PACK_AB R9, R31, R50 ;  /* 0x000000321f09723e */ /* 0x000fe200000010ff */
[----:B------:R1:W-:Y:S01]  /*ab20*/  STS.128 [R59], R4 ;  /* 0x000000043b007388 */ /* 0x0003e20000000c00 */
[----:B------:R-:W-:-:S02]  /*ab30*/  F2FP.BF16.F32.PACK_AB R10, R53, R10 ;  /* 0x0000000a350a723e */ /* 0x000fc400000010ff */
[----:B------:R-:W-:-:S05]  /*ab40*/  F2FP.BF16.F32.PACK_AB R11, R11, R40 ;  /* 0x000000280b0b723e */ /* 0x000fca00000010ff */
[----:B------:R1:W-:Y:S02]  /*ab50*/  STS.128 [R36+0xc400], R8 ;  /* 0x00c4000824007388 */ /* 0x0003e40000000c00 */
.L_x_499:
[----:B------:R-:W-:Y:S05]  /*ab60*/  BSYNC B1 ;  /* 0x0000000000017941 */ /* 0x000fea0003800000 */
.L_x_498:
[----:B------:R-:W-:Y:S05]  /*ab70*/  @P2 BRA `(.L_x_480) ;  /* 0x00000004009c2947 */ /* 0x000fea0003800000 */
[----:B-1----:R-:W2:Y:S01]  /*ab80*/  LDL R36, [R1+0x78] ;  /* 0x0000780001247983 */ /* 0x002ea20000100800 */
[----:B------:R-:W-:Y:S02]  /*ab90*/  LEA.HI R3, R3, R149, RZ, 0x1d ;  /* 0x0000009503037211 */ /* 0x000fe400078fe8ff */
[----:B0-----:R-:W-:Y:S02]  /*aba0*/  SHF.R.U64 R25, R12, 0x10, R13 ;  /* 0x000000100c197819 */ /* 0x001fe4000000120d */
[----:B------:R-:W-:Y:S02]  /*abb0*/  SHF.R.S32.HI R4, RZ, 0x1f, R3 ;  /* 0x0000001fff047819 */ /* 0x000fe40000011403 */
[----:B------:R-:W-:Y:S02]  /*abc0*/  SHF.R.U64 R29, R32, 0x10, R33 ;  /* 0x00000010201d7819 */ /* 0x000fe40000001221 */
[----:B------:R-:W-:Y:S01]  /*abd0*/  LEA.HI R5, R4, R3, RZ, 0x2 ;  /* 0x0000000304057211 */ /* 0x000fe200078f10ff */
[----:B------:R-:W-:Y:S01]  /*abe0*/  IMAD.SHL.U32 R4, R3, 0x8, RZ ;  /* 0x0000000803047824 */ /* 0x000fe200078e00ff */
[----:B------:R-:W-:-:S02]  /*abf0*/  SHF.R.U64 R27, R34, 0x10, R35 ;  /* 0x00000010221b7819 */ /* 0x000fc40000001223 */
[----:B------:R-:W-:Y:S02]  /*ac00*/  SHF.R.S32.HI R6, RZ, 0x2, R5 ;  /* 0x00000002ff067819 */ /* 0x000fe40000011405 */
[----:B------:R-:W-:Y:S02]  /*ac10*/  LOP3.LUT R3, R143, 0x18, R4, 0xf8, !PT ;  /* 0x000000188f037812 */ /* 0x000fe400078ef804 */
[----:B------:R-:W-:Y:S01]  /*ac20*/  SHF.R.U32.HI R13, RZ, 0x10, R13 ;  /* 0x00000010ff0d7819 */ /* 0x000fe2000001160d */
[----:B------:R-:W-:Y:S01]  /*ac30*/  IMAD R6, R6, 0x1800, R145 ;  /* 0x0000180006067824 */ /* 0x000fe200078e0291 */
[----:B------:R-:W-:Y:S02]  /*ac40*/  LOP3.LUT R3, R3, R144, RZ, 0x3c, !PT ;  /* 0x0000009003037212 */ /* 0x000fe400078e3cff */
[----:B------:R-:W-:Y:S02]  /*ac50*/  PRMT R26, R0, 0x5410, R25 ;  /* 0x00005410001a7816 */ /* 0x000fe40000000019 */
[----:B------:R-:W-:Y:S01]  /*ac60*/  SHF.R.U64 R30, R14, 0x10, R15 ;  /* 0x000000100e1e7819 */ /* 0x000fe2000000120f */
[----:B------:R-:W-:Y:S01]  /*ac70*/  IMAD.IADD R3, R6, 0x1, R3 ;  /* 0x0000000106037824 */ /* 0x000fe200078e0203 */
[----:B------:R-:W-:-:S02]  /*ac80*/  PRMT R46, R46, 0x5410, R29 ;  /* 0x000054102e2e7816 */ /* 0x000fc4000000001d */
[----:B------:R-:W-:Y:S01]  /*ac90*/  SHF.R.U32.HI R32, RZ, 0x10, R33 ;  /* 0x00000010ff207819 */ /* 0x000fe20000011621 */
[----:B------:R-:W-:Y:S01]  /*aca0*/  IMAD R3, R3, 0x2, R2 ;  /* 0x0000000203037824 */ /* 0x000fe200078e0202 */
[----:B------:R-:W-:Y:S01]  /*acb0*/  SHF.R.U32.HI R14, RZ, 0x10, R15 ;  /* 0x00000010ff0e7819 */ /* 0x000fe2000001160f */
[----:B------:R-:W-:Y:S01]  /*acc0*/  IMAD.U32 R25, R46, 0x10000, RZ ;  /* 0x000100002e197824 */ /* 0x000fe200078e00ff */
[----:B------:R-:W-:Y:S01]  /*acd0*/  PRMT R48, R48, 0x5410, R27 ;  /* 0x0000541030307816 */ /* 0x000fe2000000001b */
[----:B------:R-:W-:Y:S01]  /*ace0*/  IMAD.U32 R27, R26, 0x10000, RZ ;  /* 0x000100001a1b7824 */ /* 0x000fe200078e00ff */
[----:B------:R-:W0:Y:S01]  /*acf0*/  LDS.128 R8, [R3+0xc400] ;  /* 0x00c4000003087984 */ /* 0x000e220000000c00 */
[----:B------:R-:W-:Y:S02]  /*ad00*/  PRMT R28, R20, 0x5410, R13 ;  /* 0x00005410141c7816 */ /* 0x000fe4000000000d */
[----:B------:R-:W-:Y:S02]  /*ad10*/  PRMT R47, R47, 0x5410, R32 ;  /* 0x000054102f2f7816 */ /* 0x000fe40000000020 */
[----:B------:R-:W-:Y:S01]  /*ad20*/  SHF.R.U32.HI R34, RZ, 0x10, R35 ;  /* 0x00000010ff227819 */ /* 0x000fe20000011623 */
[----:B------:R-:W-:Y:S01]  /*ad30*/  IMAD.U32 R29, R28, 0x10000, RZ ;  /* 0x000100001c1d7824 */ /* 0x000fe200078e00ff */
[----:B------:R-:W-:-:S02]  /*ad40*/  PRMT R45, R45, 0x5410, R14 ;  /* 0x000054102d2d7816 */ /* 0x000fc4000000000e */
[----:B------:R-:W-:Y:S02]  /*ad50*/  PRMT R49, R49, 0x5410, R34 ;  /* 0x0000541031317816 */ /* 0x000fe40000000022 */
[----:B------:R-:W-:Y:S02]  /*ad60*/  PRMT R30, R21, 0x5410, R30 ;  /* 0x00005410151e7816 */ /* 0x000fe4000000001e */
        /* <DEDUP_REMOVED lines=8> */
[C---:B------:R-:W-:Y:S01]  /*adf0*/  FMUL.FTZ R35, R20.reuse, R29 ;  /* 0x0000001d14237220 */ /* 0x040fe20000410000 */
[C---:B------:R-:W-:Y:S01]  /*ae00*/  IMAD.U32 R24, R11.reuse, 0x10000, RZ ;  /* 0x000100000b187824 */ /* 0x040fe200078e00ff */
[----:B------:R-:W-:Y:S01]  /*ae10*/  LOP3.LUT R11, R11, 0xffff0000, RZ, 0xc0, !PT ;  /* 0xffff00000b0b7812 */ /* 0x000fe200078ec0ff */
[----:B------:R-:W-:Y:S01]  /*ae20*/  FMUL.FTZ R37, R20, R15 ;  /* 0x0000000f14257220 */ /* 0x000fe20000410000 */
[C---:B------:R-:W-:Y:S02]  /*ae30*/  IMAD.U32 R21, R10.reuse, 0x10000, RZ ;  /* 0x000100000a157824 */ /* 0x040fe400078e00ff */
[----:B------:R-:W-:Y:S01]  /*ae40*/  FMUL.FTZ R20, R9, R28 ;  /* 0x0000001c09147220 */ /* 0x000fe20000410000 */
[----:B------:R-:W-:Y:S01]  /*ae50*/  LOP3.LUT R10, R10, 0xffff0000, RZ, 0xc0, !PT ;  /* 0xffff00000a0a7812 */ /* 0x000fe200078ec0ff */
[----:B--2---:R-:W0:Y:S02]  /*ae60*/  LDS.128 R4, [R36] ;  /* 0x0000000024047984 */ /* 0x004e240000000c00 */
[C---:B0-----:R-:W-:Y:S01]  /*ae70*/  IMAD.U32 R0, R4.reuse, 0x10000, RZ ;  /* 0x0001000004007824 */ /* 0x041fe200078e00ff */
[----:B------:R-:W-:Y:S01]  /*ae80*/  LOP3.LUT R4, R4, 0xffff0000, RZ, 0xc0, !PT ;  /* 0xffff000004047812 */ /* 0x000fe200078ec0ff */
[C---:B------:R-:W-:Y:S01]  /*ae90*/  IMAD.U32 R12, R5.reuse, 0x10000, RZ ;  /* 0x00010000050c7824 */ /* 0x040fe200078e00ff */
[----:B------:R-:W-:Y:S01]  /*aea0*/  LOP3.LUT R5, R5, 0xffff0000, RZ, 0xc0, !PT ;  /* 0xffff000005057812 */ /* 0x000fe200078ec0ff */
[----:B------:R-:W-:Y:S01]  /*aeb0*/  FFMA.FTZ R32, R0, R25, -R31 ;  /* 0x0000001900207223 */ /* 0x000fe2000001081f */
[----:B------:R-:W-:-:S02]  /*aec0*/  IMAD.U32 R31, R45, 0x10000, RZ ;  /* 0x000100002d1f7824 */ /* 0x000fc400078e00ff */
[----:B------:R-:W-:Y:S01]  /*aed0*/  FFMA.FTZ R35, R12, R15, -R35 ;  /* 0x0000000f0c237223 */ /* 0x000fe20000010823 */
[----:B------:R-:W-:Y:S02]  /*aee0*/  IMAD.U32 R14, R7, 0x10000, RZ ;  /* 0x00010000070e7824 */ /* 0x000fe400078e00ff */
[----:B------:R-:W-:Y:S01]  /*aef0*/  FFMA.FTZ R33, R0, R27, R33 ;  /* 0x0000001b00217223 */ /* 0x000fe20000010021 */
[----:B------:R-:W-:Y:S02]  /*af00*/  IMAD.U32 R25, R49, 0x10000, RZ ;  /* 0x0001000031197824 */ /* 0x000fe400078e00ff */
[----:B------:R-:W-:Y:S01]  /*af10*/  FMUL.FTZ R15, R24, R31 ;  /* 0x0000001f180f7220 */ /* 0x000fe20000410000 */
[----:B------:R-:W-:Y:S01]  /*af20*/  LOP3.LUT R27, R26, 0xffff0000, RZ, 0xc0, !PT ;  /* 0xffff00001a1b7812 */ /* 0x000fe200078ec0ff */
[----:B------:R-:W-:Y:S01]  /*af30*/  FFMA.FTZ R37, R12, R29, R37 ;  /* 0x0000001d0c257223 */ /* 0x000fe20000010025 */
[-C--:B------:R-:W-:Y:S01]  /*af40*/  FMUL.FTZ R24, R24, R25.reuse ;  /* 0x0000001918187220 */ /* 0x080fe20000410000 */
[----:B------:R-:W-:Y:S01]  /*af50*/  FFMA.FTZ R26, R14, R25, -R15 ;  /* 0x000000190e1a7223 */ /* 0x000fe2000001080f */
[----:B------:R-:W-:Y:S01]  /*af60*/  LOP3.LUT R15, R46, 0xffff0000, RZ, 0xc0, !PT ;  /* 0xffff00002e0f7812 */ /* 0x000fe200078ec0ff */
[----:B------:R-:W-:Y:S01]  /*af70*/  FMUL.FTZ R25, R8, R27 ;  /* 0x0000001b08197220 */ /* 0x000fe20000410000 */
[----:B------:R-:W-:Y:S01]  /*af80*/  LOP3.LUT R0, R47, 0xffff0000, RZ, 0xc0, !PT ;  /* 0xffff00002f007812 */ /* 0x000fe200078ec0ff */
[----:B------:R-:W-:-:S02]  /*af90*/  IMAD.U32 R12, R30, 0x10000, RZ ;  /* 0x000100001e0c7824 */ /* 0x000fc400078e00ff */
[----:B------:R-:W-:Y:S01]  /*afa0*/  FFMA.FTZ R31, R14, R31, R24 ;  /* 0x0000001f0e1f7223 */ /* 0x000fe20000010018 */
[-C--:B------:R-:W-:Y:S01]  /*afb0*/  FMUL.FTZ R29, R8, R15.reuse ;  /* 0x0000000f081d7220 */ /* 0x080fe20000410000 */
[----:B------:R-:W-:Y:S01]  /*afc0*/  FFMA.FTZ R25, R4, R15, -R25 ;  /* 0x0000000f04197223 */ /* 0x000fe20000010819 */
[----:B------:R-:W-:Y:S01]  /*afd0*/  FMUL.FTZ R9, R9, R0 ;  /* 0x0000000009097220 */ /* 0x000fe20000410000 */
[----:B------:R-:W-:Y:S02]  /*afe0*/  IMAD.U32 R13, R6, 0x10000, RZ ;  /* 0x00010000060d7824 */ /* 0x000fe400078e00ff */
[----:B------:R-:W-:Y:S01]  /*aff0*/  FFMA.FTZ R14, R4, R27, R29 ;  /* 0x0000001b040e7223 */ /* 0x000fe2000001001d */
[----:B------:R-:W-:Y:S02]  /*b000*/  IMAD.U32 R8, R48, 0x10000, RZ ;  /* 0x0001000030087824 */ /* 0x000fe400078e00ff */
[----:B------:R-:W-:Y:S01]  /*b010*/  FMUL.FTZ R4, R21, R12 ;  /* 0x0000000c15047220 */ /* 0x000fe20000410000 */
[C---:B------:R-:W-:Y:S01]  /*b020*/  FFMA.FTZ R28, R5.reuse, R28, R9 ;  /* 0x0000001c051c7223 */ /* 0x040fe20000010009 */
[----:B------:R-:W-:Y:S01]  /*b030*/  FFMA.FTZ R20, R5, R0, -R20 ;  /* 0x0000000005147223 */ /* 0x000fe20000010814 */
[-C--:B------:R-:W-:Y:S01]  /*b040*/  FMUL.FTZ R24, R21, R8.reuse ;  /* 0x0000000815187220 */ /* 0x080fe20000410000 */
[----:B------:R-:W-:Y:S01]  /*b050*/  FFMA.FTZ R15, R13, R8, -R4 ;  /* 0x000000080d0f7223 */ /* 0x000fe20000010804 */
[----:B------:R-:W-:-:S02]  /*b060*/  LOP3.LUT R9, R30, 0xffff0000, RZ, 0xc0, !PT ;  /* 0xffff00001e097812 */ /* 0x000fc400078ec0ff */
[----:B------:R-:W-:Y:S01]  /*b070*/  LOP3.LUT R5, R48, 0xffff0000, RZ, 0xc0, !PT ;  /* 0xffff000030057812 */ /* 0x000fe200078ec0ff */
[----:B------:R-:W-:Y:S01]  /*b080*/  FFMA.FTZ R24, R13, R12, R24 ;  /* 0x0000000c0d187223 */ /* 0x000fe20000010018 */
[----:B------:R-:W-:Y:S01]  /*b090*/  LOP3.LUT R4, R45, 0xffff0000, RZ, 0xc0, !PT ;  /* 0xffff00002d047812 */ /* 0x000fe200078ec0ff */
[C---:B------:R-:W-:Y:S01]  /*b0a0*/  FMUL.FTZ R13, R10.reuse, R9 ;  /* 0x000000090a0d7220 */ /* 0x040fe20000410000 */
[----:B------:R-:W-:Y:S01]  /*b0b0*/  LOP3.LUT R0, R49, 0xffff0000, RZ, 0xc0, !PT ;  /* 0xffff000031007812 */ /* 0x000fe200078ec0ff */
[-C--:B------:R-:W-:Y:S01]  /*b0c0*/  FMUL.FTZ R8, R10, R5.reuse ;  /* 0x000000050a087220 */ /* 0x080fe20000410000 */
[----:B------:R-:W-:Y:S01]  /*b0d0*/  LOP3.LUT R6, R6, 0xffff0000, RZ, 0xc0, !PT ;  /* 0xffff000006067812 */ /* 0x000fe200078ec0ff */
[----:B------:R-:W-:Y:S01]  /*b0e0*/  FMUL.FTZ R12, R11, R4 ;  /* 0x000000040b0c7220 */ /* 0x000fe20000410000 */
[----:B------:R-:W-:Y:S01]  /*b0f0*/  LOP3.LUT R7, R7, 0xffff0000, RZ, 0xc0, !PT ;  /* 0xffff000007077812 */ /* 0x000fe200078ec0ff */
[-C--:B------:R-:W-:Y:S02]  /*b100*/  FMUL.FTZ R21, R11, R0.reuse ;  /* 0x000000000b157220 */ /* 0x080fe40000410000 */
[C---:B------:R-:W-:Y:S01]  /*b110*/  FFMA.FTZ R10, R6.reuse, R5, -R13 ;  /* 0x00000005060a7223 */ /* 0x040fe2000001080d */
[----:B------:R-:W-:Y:S01]  /*b120*/  FFMA.FTZ R11, R6, R9, R8 ;  /* 0x00000009060b7223 */ /* 0x000fe20000010008 */
[C---:B------:R-:W-:Y:S01]  /*b130*/  FFMA.FTZ R13, R7.reuse, R0, -R12 ;  /* 0x00000000070d7223 */ /* 0x040fe2000001080c */
[----:B------:R-:W-:Y:S01]  /*b140*/  FFMA.FTZ R0, R7, R4, R21 ;  /* 0x0000000407007223 */ /* 0x000fe20000010015 */
[----:B------:R-:W-:-:S02]  /*b150*/  F2FP.BF16.F32.PACK_AB R4, R25, R32 ;  /* 0x000000201904723e */ /* 0x000fc400000010ff */
[----:B------:R-:W-:Y:S02]  /*b160*/  F2FP.BF16.F32.PACK_AB R6, R10, R15 ;  /* 0x0000000f0a06723e */ /* 0x000fe400000010ff */
[----:B------:R-:W-:Y:S02]  /*b170*/  F2FP.BF16.F32.PACK_AB R5, R20, R35 ;  /* 0x000000231405723e */ /* 0x000fe400000010ff */
[----:B------:R-:W-:Y:S02]  /*b180*/  F2FP.BF16.F32.PACK_AB R10, R11, R24 ;  /* 0x000000180b0a723e */ /* 0x000fe400000010ff */
[----:B------:R-:W-:Y:S02]  /*b190*/  F2FP.BF16.F32.PACK_AB R7, R13, R26 ;  /* 0x0000001a0d07723e */ /* 0x000fe400000010ff */
[----:B------:R-:W-:Y:S02]  /*b1a0*/  F2FP.BF16.F32.PACK_AB R8, R14, R33 ;  /* 0x000000210e08723e */ /* 0x000fe400000010ff */
[----:B------:R-:W-:Y:S01]  /*b1b0*/  F2FP.BF16.F32.PACK_AB R9, R28, R37 ;  /* 0x000000251c09723e */ /* 0x000fe200000010ff */
[----:B------:R0:W-:Y:S01]  /*b1c0*/  STS.128 [R36], R4 ;  /* 0x0000000424007388 */ /* 0x0001e20000000c00 */
[----:B------:R-:W-:-:S05]  /*b1d0*/  F2FP.BF16.F32.PACK_AB R11, R0, R31 ;  /* 0x0000001f000b723e */ /* 0x000fca00000010ff */
[----:B------:R0:W-:Y:S02]  /*b1e0*/  STS.128 [R3+0xc400], R8 ;  /* 0x00c4000803007388 */ /* 0x0001e40000000c00 */
.L_x_480:
[----:B------:R-:W-:Y:S05]  /*b1f0*/  BSYNC B0 ;  /* 0x0000000000007941 */ /* 0x000fea0003800000 */
.L_x_473:
[----:B------:R-:W-:Y:S01]  /*b200*/  @!PT LDS RZ, [RZ] ;  /* 0x00000000fffff984 */ /* 0x000fe20000000800 */
[----:B------:R-:W-:Y:S01]  /*b210*/  @!PT LDS RZ, [RZ] ;  /* 0x00000000fffff984 */ /* 0x000fe20000000800 */
[----:B------:R-:W-:Y:S01]  /*b220*/  @!PT LDS RZ, [RZ] ;  /* 0x00000000fffff984 */ /* 0x000fe20000000800 */
[----:B------:R-:W-:Y:S01]  /*b230*/  @!PT LDS RZ, [RZ] ;  /* 0x00000000fffff984 */ /* 0x000fe20000000800 */
[----:B------:R5:W-:Y:S06]  /*b240*/  MEMBAR.ALL.CTA ;  /* 0x0000000000007992 */ /* 0x000bec0000008000 */
[----:B-----5:R-:W5:Y:S01]  /*b250*/  FENCE.VIEW.ASYNC.S ;  /* 0x00000000000073c6 */ /* 0x020f620000000000 */
[----:B------:R-:W-:Y:S05]  /*b260*/  WARPSYNC.ALL ;  /* 0x0000000000007948 */ /* 0x000fea0003800000 */
[----:B-----5:R-:W-:Y:S06]  /*b270*/  BAR.SYNC.DEFER_BLOCKING 0xd, 0x180 ;  /* 0x0346000000007b1d */ /* 0x020fec0000010000 */
.L_x_471:
[----:B01-3--:R-:W-:-:S05]  /*b280*/  IMAD.U32 R0, RZ, RZ, UR40 ;  /* 0x00000028ff007e24 */ /* 0x00bfca000f8e00ff */
[----:B------:R-:W-:-:S13]  /*b290*/  ISETP.NE.AND P0, PT, R0, 0x3, PT ;  /* 0x000000030000780c */ /* 0x000fda0003f05270 */
[----:B------:R-:W-:Y:S05]  /*b2a0*/  @!P0 BRA `(.L_x_500) ;  /* 0x0000000000048947 */ /* 0x000fea0003800000 */
[----:B------:R-:W-:Y:S01]  /*b2b0*/  BPT.TRAP 0x1 ;  /* 0x000000040000795c */ /* 0x000fe20000300000 */
.L_x_500:
[----:B------:R-:W-:Y:S01]  /*b2c0*/  IMAD R8, R139, 0x8, R2 ;  /* 0x000000088b087824 */ /* 0x000fe200078e0202 */
[----:B--2-4-:R-:W-:-:S04]  /*b2d0*/  SHF.L.U32 R3, R150, 0x1f, RZ ;  /* 0x0000001f96037819 */ /* 0x014fc800000006ff */
[----:B------:R0:W1:Y:S01]  /*b2e0*/  SYNCS.PHASECHK.TRANS64.TRYWAIT P1, [R8+URZ+0x2d830], R3 ;  /* 0x02d83003080075a7 */ /* 0x000062000802017f */
[----:B------:R-:W-:Y:S05]  /*b2f0*/  @!P0 BRA `(.L_x_501) ;  /* 0x0000000000048947 */ /* 0x000fea0003800000 */
[----:B------:R-:W-:Y:S01]  /*b300*/  BPT.TRAP 0x1 ;  /* 0x000000040000795c */ /* 0x000fe20000300000 */
.L_x_501:
[----:B------:R-:W-:Y:S02]  /*b310*/  VIADD R0, R2, 0x15400 ;  /* 0x0001540002007836 */ /* 0x000fe40000000000 */
[----:B------:R-:W-:-:S03]  /*b320*/  IMAD R44, R44, 0x1000, R2 ;  /* 0x000010002c2c7824 */ /* 0x000fc600078e0202 */
[----:B------:R-:W-:Y:S01]  /*b330*/  SHF.R.U32.HI R0, RZ, 0x4, R0 ;  /* 0x00000004ff007819 */ /* 0x000fe20000011600 */
[----:B------:R-:W-:-:S03]  /*b340*/  VIADD R44, R44, 0xc400 ;  /* 0x0000c4002c2c7836 */ /* 0x000fc60000000000 */
[----:B------:R-:W-:Y:S02]  /*b350*/  LOP3.LUT R0, R0, 0x3fff, RZ, 0xc0, !PT ;  /* 0x00003fff00007812 */ /* 0x000fe400078ec0ff */
[----:B------:R-:W-:Y:S02]  /*b360*/  SHF.R.U32.HI R44, RZ, 0x4, R44 ;  /* 0x00000004ff2c7819 */ /* 0x000fe4000001162c */
[----:B------:R-:W-:Y:S02]  /*b370*/  LOP3.LUT R0, R0, 0x10000, RZ, 0xfc, !PT ;  /* 0x0001000000007812 */ /* 0x000fe400078efcff */
[----:B------:R-:W-:-:S03]  /*b380*/  LOP3.LUT R44, R44, 0x3fff, RZ, 0xc0, !PT ;  /* 0x00003fff2c2c7812 */ /* 0x000fc600078ec0ff */
[----:B------:R2:W-:Y:S01]  /*b390*/  STL [R1+0x3c], R0 ;  /* 0x00003c0001007387 */ /* 0x0005e20000100800 */
[----:B-1----:R-:W-:Y:S05]  /*b3a0*/  @P1 BRA `(.L_x_502) ;  /* 0x0000000000081947 */ /* 0x002fea0003800000 */
[----:B------:R-:W1:Y:S02]  /*b3b0*/  SYNCS.PHASECHK.TRANS64.TRYWAIT P1, [R8+URZ+0x2d830], R3 ;  /* 0x02d83003080075a7 */ /* 0x000e64000802017f */
[----:B-1----:R-:W-:Y:S05]  /*b3c0*/  @!P1 BRA `(.L_x_503) ;  /* 0x000000e4007c9947 */ /* 0x002fea0003800000 */
.L_x_502:
[----:B--2---:R-:W2:Y:S01]  /*b3d0*/  LDL R0, [R1+0x3c] ;  /* 0x00003c0001007983 */ /* 0x004ea20000100800 */
[----:B------:R-:W-:Y:S01]  /*b3e0*/  IMAD.MOV.U32 R5, RZ, RZ, -0x7fffffe0 ;  /* 0x80000020ff057424 */ /* 0x000fe200078e00ff */
[----:B------:R-:W-:Y:S01]  /*b3f0*/  LOP3.LUT R146, R44, 0x10000, RZ, 0xfc, !PT ;  /* 0x000100002c927812 */ /* 0x000fe200078efcff */
[----:B------:R-:W-:Y:S01]  /*b400*/  IMAD.MOV.U32 R147, RZ, RZ, -0x7fffffe0 ;  /* 0x80000020ff937424 */ /* 0x000fe200078e00ff */
[----:B------:R-:W-:Y:S05]  /*b410*/  WARPSYNC.ALL ;  /* 0x0000000000007948 */ /* 0x000fea0003800000 */
[----:B------:R-:W-:Y:S01]  /*b420*/  R2UR UR7, R5 ;  /* 0x00000000050772ca */ /* 0x000fe200000e0000 */
[----:B------:R-:W-:Y:S01]  /*b430*/  WARPGROUP.ARRIVE ;  /* 0x00000000000079c5 */ /* 0x000fe20000000000 */
[C---:B------:R-:W-:Y:S01]  /*b440*/  R2UR UR4, R146.reuse ;  /* 0x00000000920472ca */ /* 0x040fe200000e0000 */
[----:B------:R-:W-:Y:S01]  /*b450*/  VIADD R14, R146, 0x2 ;  /* 0x00000002920e7836 */ /* 0x000fe20000000000 */
[----:B------:R-:W-:Y:S01]  /*b460*/  R2UR UR5, R147 ;  /* 0x00000000930572ca */ /* 0x000fe200000e0000 */
[----:B------:R-:W-:-:S02]  /*b470*/  IMAD.MOV.U32 R7, RZ, RZ, -0x7fffffe0 ;  /* 0x80000020ff077424 */ /* 0x000fc400078e00ff */
[----:B------:R-:W-:Y:S02]  /*b480*/  IMAD.MOV.U32 R15, RZ, RZ, -0x7fffffe0 ;  /* 0x80000020ff0f7424 */ /* 0x000fe400078e00ff */
[C---:B------:R-:W-:Y:S02]  /*b490*/  VIADD R12, R146.reuse, 0x300 ;  /* 0x00000300920c7836 */ /* 0x040fe40000000000 */
[----:B------:R-:W-:Y:S01]  /*b4a0*/  IMAD.MOV.U32 R13, RZ, RZ, -0x7fffffe0 ;  /* 0x80000020ff0d7424 */ /* 0x000fe200078e00ff */
[----:B------:R3:W-:Y:S01]  /*b4b0*/  STL.64 [R1+0x10], R14 ;  /* 0x0000100e01007387 */ /* 0x0007e20000100a00 */
[C---:B------:R-:W-:Y:S02]  /*b4c0*/  VIADD R10, R146.reuse, 0x302 ;  /* 0x00000302920a7836 */ /* 0x040fe40000000000 */
[----:B------:R-:W-:Y:S01]  /*b4d0*/  IMAD.MOV.U32 R11, RZ, RZ, -0x7fffffe0 ;  /* 0x80000020ff0b7424 */ /* 0x000fe200078e00ff */
[----:B------:R3:W-:Y:S01]  /*b4e0*/  STL.64 [R1+0x8], R12 ;  /* 0x0000080c01007387 */ /* 0x0007e20000100a00 */
[----:B------:R-:W-:-:S02]  /*b4f0*/  VIADD R156, R146, 0x600 ;  /* 0x00000600929c7836 */ /* 0x000fc40000000000 */
[----:B------:R-:W-:Y:S01]  /*b500*/  IMAD.MOV.U32 R157, RZ, RZ, -0x7fffffe0 ;  /* 0x80000020ff9d7424 */ /* 0x000fe200078e00ff */
[----:B------:R3:W-:Y:S01]  /*b510*/  STL.64 [R1], R10 ;  /* 0x0000000a01007387 */ /* 0x0007e20000100a00 */
[----:B------:R-:W-:Y:S02]  /*b520*/  VIADD R154, R146, 0x602 ;  /* 0x00000602929a7836 */ /* 0x000fe40000000000 */
[----:B------:R-:W-:Y:S02]  /*b530*/  IMAD.MOV.U32 R5, RZ, RZ, -0x7fffffe0 ;  /* 0x80000020ff057424 */ /* 0x000fe400078e00ff */
[----:B------:R-:W-:Y:S02]  /*b540*/  IMAD.MOV.U32 R155, RZ, RZ, -0x7fffffe0 ;  /* 0x80000020ff9b7424 */ /* 0x000fe400078e00ff */
[----:B------:R-:W-:Y:S02]  /*b550*/  IMAD.MOV.U32 R135, RZ, RZ, RZ ;  /* 0x000000ffff877224 */ /* 0x000fe400078e00ff */
[----:B--2---:R-:W-:-:S04]  /*b560*/  IMAD R4, R139, 0x600, R0 ;  /* 0x000006008b047824 */ /* 0x004fc800078e0200 */
[C---:B------:R-:W-:Y:S01]  /*b570*/  VIADD R6, R4.reuse, 0x2 ;  /* 0x0000000204067836 */ /* 0x040fe20000000000 */
[----:B------:R-:W-:-:S13]  /*b580*/  R2UR UR6, R4 ;  /* 0x00000000040672ca */ /* 0x000fda00000e0000 */
[----:B------:R-:W-:Y:S01]  /*b590*/  HGMMA.64x128x16.F32.BF16 R24, gdesc[UR4], RZ, !UPT, gsb0 ;  /* 0x01e00000041879f0 */ /* 0x000fe2000c0018ff */
[----:B------:R-:W-:Y:S01]  /*b5a0*/  R2UR UR6, R6 ;  /* 0x00000000060672ca */ /* 0x000fe200000e0000 */
[----:B------:R-:W-:Y:S01]  /*b5b0*/  VIADD R6, R4, 0x200 ;  /* 0x0000020004067836 */ /* 0x000fe20000000000 */
[----:B------:R-:W-:Y:S01]  /*b5c0*/  R2UR UR7, R7 ;  /* 0x00000000070772ca */ /* 0x000fe200000e0000 */
[----:B------:R-:W-:Y:S01]  /*b5d0*/  IMAD.MOV.U32 R7, RZ, RZ, -0x7fffffe0 ;  /* 0x80000020ff077424 */ /* 0x000fe200078e00ff */
[----:B------:R-:W-:Y:S02]  /*b5e0*/  R2UR UR4, R14 ;  /* 0x000000000e0472ca */ /* 0x000fe400000e0000 */
[----:B------:R-:W-:Y:S01]  /*b5f0*/  R2UR UR5, R15 ;  /* 0x000000000f0572ca */ /* 0x000fe200000e0000 */
[----:B------:R-:W-:Y:S02]  /*b600*/  WARPGROUP.DEPBAR.LE gsb0, 0x0 ;  /* 0x00008000000079c5 */ /* 0x000fe40000010000 */
[----:B------:R-:W-:-:S10]  /*b610*/  WARPGROUP.ARRIVE ;  /* 0x00000000000079c5 */ /* 0x000fd40000000000 */
[----:B------:R-:W-:Y:S01]  /*b620*/  HGMMA.64x128x16.F32.BF16 R24, gdesc[UR4], R24, gsb0 ;  /* 0x01e00000041879f0 */ /* 0x000fe20008001818 */
        /* <DEDUP_REMOVED lines=13> */
[----:B------:R-:W-:Y:S01]  /*b700*/  R2UR UR4, R10 ;  /* 0x000000000a0472ca */ /* 0x000fe200000e0000 */
[----:B------:R-:W-:Y:S01]  /*b710*/  VIADD R4, R4, 0x402 ;  /* 0x0000040204047836 */ /* 0x000fe20000000000 */
[----:B------:R-:W-:Y:S01]  /*b720*/  R2UR UR5, R11 ;  /* 0x000000000b0572ca */ /* 0x000fe200000e0000 */
[----:B------:R-:W-:Y:S02]  /*b730*/  WARPGROUP.DEPBAR.LE gsb0, 0x0 ;  /* 0x00008000000079c5 */ /* 0x000fe40000010000 */
[----:B------:R-:W-:-:S10]  /*b740*/  WARPGROUP.ARRIVE ;  /* 0x00000000000079c5 */ /* 0x000fd40000000000 */
[----:B------:R-:W-:Y:S01]  /*b750*/  HGMMA.64x128x16.F32.BF16 R24, gdesc[UR4], R24, gsb0 ;  /* 0x01e00000041879f0 */ /* 0x000fe20008001818 */
[----:B------:R-:W-:Y:S02]  /*b760*/  R2UR UR6, R6 ;  /* 0x00000000060672ca */ /* 0x000fe400000e0000 */
[----:B------:R-:W-:Y:S02]  /*b770*/  R2UR UR7, R7 ;  /* 0x00000000070772ca */ /* 0x000fe400000e0000 */
[----:B------:R-:W-:Y:S02]  /*b780*/  R2UR UR4, R156 ;  /* 0x000000009c0472ca */ /* 0x000fe400000e0000 */
        /* <DEDUP_REMOVED lines=10> */
[----:B------:R-:W-:Y:S03]  /*b830*/  HGMMA.64x128x16.F32.BF16 R24, gdesc[UR4], R24, gsb0 ;  /* 0x01e00000041879f0 */ /* 0x000fe60008001818 */
[----:B------:R-:W-:Y:S02]  /*b840*/  WARPGROUP.DEPBAR.LE gsb0, 0x0 ;  /* 0x00008000000079c5 */ /* 0x000fe40000010000 */
[----:B---3--:R-:W-:Y:S05]  /*b850*/  @!P0 BRA `(.L_x_504) ;  /* 0x0000000000048947 */ /* 0x008fea0003800000 */
[----:B------:R-:W-:Y:S01]  /*b860*/  BPT.TRAP 0x1 ;  /* 0x000000040000795c */ /* 0x000fe20000300000 */
.L_x_504:
[----:B01----:R-:W2:Y:S04]  /*b870*/  LDL R3, [R1+0x88] ;  /* 0x0000880001037983 */ /* 0x003ea80000100800 */
[----:B------:R-:W3:Y:S01]  /*b880*/  LDL R0, [R1+0x68] ;  /* 0x0000680001007983 */ /* 0x000ee20000100800 */
[----:B------:R-:W-:Y:S01]  /*b890*/  P2R R4, PR, RZ, 0x1 ;  /* 0x00000001ff047803 */ /* 0x000fe20000000000 */
[----:B------:R-:W-:Y:S02]  /*b8a0*/  ULDC UR41, c[0x0][0x988] ;  /* 0x0002620000297ab9 */ /* 0x000fe40000000800 */
[----:B------:R-:W4:Y:S04]  /*b8b0*/  LDL R90, [R1+0x2c] ;  /* 0x00002c00015a7983 */ /* 0x000f280000100800 */
[----:B------:R-:W4:Y:S01]  /*b8c0*/  LDL R91, [R1+0x4c] ;  /* 0x00004c00015b7983 */ /* 0x000f220000100800 */
[----:B------:R-:W-:Y:S01]  /*b8d0*/  VIADD R8, R8, 0x2d840 ;  /* 0x0002d84008087836 */ /* 0x000fe20000000000 */
[----:B------:R-:W-:-:S02]  /*b8e0*/  ULDC UR44, c[0x0][0x988] ;  /* 0x00026200002c7ab9 */ /* 0x000fc40000000800 */
[----:B------:R-:W4:Y:S04]  /*b8f0*/  LDL R89, [R1+0x34] ;  /* 0x0000340001597983 */ /* 0x000f280000100800 */
[----:B------:R-:W4:Y:S01]  /*b900*/  LDL R88, [R1+0x30] ;  /* 0x0000300001587983 */ /* 0x000f220000100800 */
[----:B--2---:R-:W-:-:S04]  /*b910*/  IMAD.IADD R3, R3, 0x1, R101 ;  /* 0x0000000103037824 */ /* 0x004fc800078e0265 */
[----:B---3--:R-:W-:-:S05]  /*b920*/  IMAD R3, R0, -0x80, R3 ;  /* 0xffffff8000037824 */ /* 0x008fca00078e0203 */
[C---:B------:R-:W-:Y:S02]  /*b930*/  ISETP.GT.AND P3, PT, R3.reuse, RZ, PT ;  /* 0x000000ff0300720c */ /* 0x040fe40003f64270 */
[C---:B------:R-:W-:Y:S02]  /*b940*/  ISETP.GT.AND P1, PT, R3.reuse, 0x1, PT ;  /* 0x000000010300780c */ /* 0x040fe40003f24270 */
[----:B------:R-:W-:Y:S02]  /*b950*/  ISETP.GT.AND P2, PT, R3, 0x8, PT ;  /* 0x000000080300780c */ /* 0x000fe40003f44270 */
[----:B------:R-:W-:Y:S02]  /*b960*/  FSEL R24, R24, -INF , P3 ;  /* 0xff80000018187808 */ /* 0x000fe40001800000 */
        /* <DEDUP_REMOVED lines=79> */
[----:B------:R-:W-:-:S02]  /*be60*/  ISETP.GT.AND P0, PT, R3, 0x59, PT ;  /* 0x000000590300780c */ /* 0x000fc40003f04270 */
[----:B------:R-:W-:Y:S02]  /*be70*/  FSEL R68, R68, -INF , P2 ;  /* 0xff80000044447808 */ /* 0x000fe40001000000 */
[----:B------:R-:W-:Y:S02]  /*be80*/  FMNMX.FTZ R5, R65, R0, !PT ;  /* 0x0000000041057209 */ /* 0x000fe40007810000 */
[----:B------:R-:W-:Y:S02]  /*be90*/  ISETP.GT.AND P6, PT, R3, 0x60, PT ;  /* 0x000000600300780c */ /* 0x000fe40003fc4270 */
[----:B------:R-:W-:Y:S02]  /*bea0*/  FSEL R69, R69, -INF , P0 ;  /* 0xff80000045457808 */ /* 0x000fe40000000000 */
[----:B------:R-:W-:Y:S02]  /*beb0*/  FMNMX.FTZ R0, R68, R5, !PT ;  /* 0x0000000544007209 */ /* 0x000fe40007810000 */
        /* <DEDUP_REMOVED lines=12> */
[----:B------:R-:W-:-:S02]  /*bf80*/  FSEL R77, R77, -INF , P2 ;  /* 0xff8000004d4d7808 */ /* 0x000fc40001000000 */
[----:B------:R-:W-:Y:S02]  /*bf90*/  FMNMX.FTZ R0, R76, R5, !PT ;  /* 0x000000054c007209 */ /* 0x000fe40007810000 */
[----:B------:R-:W-:Y:S02]  /*bfa0*/  ISETP.GT.AND P3, PT, R3, 0x70, PT ;  /* 0x000000700300780c */ /* 0x000fe40003f64270 */
[----:B------:R-:W-:Y:S02]  /*bfb0*/  FSEL R63, R63, -INF , P4 ;  /* 0xff8000003f3f7808 */ /* 0x000fe40002000000 */
[----:B------:R-:W-:Y:S02]  /*bfc0*/  FSEL R80, R80, -INF , P3 ;  /* 0xff80000050507808 */ /* 0x000fe40001800000 */
[----:B------:R-:W-:Y:S02]  /*bfd0*/  FMNMX.FTZ R5, R77, R0, !PT ;  /* 0x000000004d057209 */ /* 0x000fe40007810000 */
[----:B------:R-:W-:-:S02]  /*bfe0*/  ISETP.GT.AND P4, PT, R3, 0x71, PT ;  /* 0x000000710300780c */ /* 0x000fc40003f84270 */
[----:B------:R-:W-:Y:S02]  /*bff0*/  FSEL R62, R62, -INF , P5 ;  /* 0xff8000003e3e7808 */ /* 0x000fe40002800000 */
[----:B------:R-:W-:Y:S02]  /*c000*/  FSEL R81, R81, -INF , P4 ;  /* 0xff80000051517808 */ /* 0x000fe40002000000 */
[----:B------:R-:W-:Y:S02]  /*c010*/  FMNMX.FTZ R0, R80, R5, !PT ;  /* 0x0000000550007209 */ /* 0x000fe40007810000 */
[----:B------:R-:W-:Y:S02]  /*c020*/  ISETP.GT.AND P5, PT, R3, 0x78, PT ;  /* 0x000000780300780c */ /* 0x000fe40003fa4270 */
[----:B------:R-:W-:Y:S02]  /*c030*/  FMNMX.FTZ R5, R81, R0, !PT ;  /* 0x0000000051057209 */ /* 0x000fe40007810000 */
[----:B------:R-:W-:-:S02]  /*c040*/  FSEL R84, R84, -INF , P5 ;  /* 0xff80000054547808 */ /* 0x000fc40002800000 */
[----:B------:R-:W-:Y:S02]  /*c050*/  ISETP.GT.AND P6, PT, R3, 0x79, PT ;  /* 0x000000790300780c */ /* 0x000fe40003fc4270 */
[----:B------:R-:W-:Y:S02]  /*c060*/  FMNMX.FTZ R0, R84, R5, !PT ;  /* 0x0000000554007209 */ /* 0x000fe40007810000 */
[----:B------:R-:W-:-:S04]  /*c070*/  FSEL R85, R85, -INF , P6 ;  /* 0xff80000055557808 */ /* 0x000fc80003000000 */
[----:B------:R-:W-:-:S05]  /*c080*/  FMNMX.FTZ R10, R85, R0, !PT ;  /* 0x00000000550a7209 */ /* 0x000fca0007810000 */
[----:B------:R-:W0:Y:S01]  /*c090*/  SHFL.BFLY PT, R5, R10, 0x2, 0x1f ;  /* 0x0c401f000a057f89 */ /* 0x000e2200000e0000 */
[----:B------:R-:W-:Y:S02]  /*c0a0*/  P2R R6, PR, RZ, 0x1 ;  /* 0x00000001ff067803 */ /* 0x000fe40000000000 */
[----:B------:R-:W-:Y:S02]  /*c0b0*/  P2R R7, PR, RZ, 0x2 ;  /* 0x00000002ff077803 */ /* 0x000fe40000000000 */
[C---:B------:R-:W-:Y:S02]  /*c0c0*/  ISETP.GT.AND P1, PT, R3.reuse, 0x59, PT ;  /* 0x000000590300780c */ /* 0x040fe40003f24270 */
[----:B------:R-:W-:Y:S02]  /*c0d0*/  ISETP.GT.AND P0, PT, R3, 0x60, PT ;  /* 0x000000600300780c */ /* 0x000fe40003f04270 */
[----:B------:R-:W-:Y:S02]  /*c0e0*/  FMNMX.FTZ R3, R26, R27, !PT ;  /* 0x0000001b1a037209 */ /* 0x000fe40007810000 */
[----:B0-----:R-:W-:-:S02]  /*c0f0*/  FMNMX.FTZ R11, R10, R5, !PT ;  /* 0x000000050a0b7209 */ /* 0x001fc40007810000 */
[----:B------:R-:W-:-:S04]  /*c100*/  FMNMX.FTZ R10, R30, R3, !PT ;  /* 0x000000031e0a7209 */ /* 0x000fc80007810000 */
        /* <DEDUP_REMOVED lines=10> */
[----:B------:R-:W-:Y:S01]  /*c1b0*/  FMNMX.FTZ R3, R51, R12, !PT ;  /* 0x0000000c33037209 */ /* 0x000fe20007810000 */
[----:B------:R-:W0:Y:S03]  /*c1c0*/  SHFL.BFLY PT, R0, R11, 0x1, 0x1f ;  /* 0x0c201f000b007f89 */ /* 0x000e2600000e0000 */
[----:B------:R-:W-:-:S04]  /*c1d0*/  FMNMX.FTZ R12, R54, R3, !PT ;  /* 0x00000003360c7209 */ /* 0x000fc80007810000 */
[----:B------:R-:W-:-:S04]  /*c1e0*/  FMNMX.FTZ R3, R55, R12, !PT ;  /* 0x0000000c37037209 */ /* 0x000fc80007810000 */
[----:B------:R-:W-:-:S04]  /*c1f0*/  FMNMX.FTZ R12, R58, R3, !PT ;  /* 0x000000033a0c7209 */ /* 0x000fc80007810000 */
[----:B------:R-:W-:-:S04]  /*c200*/  FMNMX.FTZ R3, R59, R12, !PT ;  /* 0x0000000c3b037209 */ /* 0x000fc80007810000 */
[----:B------:R-:W-:-:S04]  /*c210*/  FMNMX.FTZ R12, R62, R3, !PT ;  /* 0x000000033e0c7209 */ /* 0x000fc80007810000 */
[----:B------:R-:W-:Y:S02]  /*c220*/  FMNMX.FTZ R3, R63, R12, !PT ;  /* 0x0000000c3f037209 */ /* 0x000fe40007810000 */
[----:B0-----:R-:W-:Y:S02]  /*c230*/  FMNMX.FTZ R0, R11, R0, !PT ;  /* 0x000000000b007209 */ /* 0x001fe40007810000 */
[----:B------:R-:W-:Y:S02]  /*c240*/  FMNMX.FTZ R14, R66, R3, !PT ;  /* 0x00000003420e7209 */ /* 0x000fe40007810000 */
[----:B------:R-:W-:Y:S01]  /*c250*/  P2R R9, PR, RZ, 0x4 ;  /* 0x00000004ff097803 */ /* 0x000fe20000000000 */
[C---:B------:R-:W-:Y:S01]  /*c260*/  FMUL.FTZ R5, R0.reuse, UR41 ;  /* 0x0000002900057c20 */ /* 0x040fe20008410000 */
[----:B------:R-:W-:Y:S02]  /*c270*/  FMNMX.FTZ R3, R67, R14, !PT ;  /* 0x0000000e43037209 */ /* 0x000fe40007810000 */
[----:B------:R-:W-:-:S02]  /*c280*/  FSETP.NEU.FTZ.AND P2, PT, R0, -INF , PT ;  /* 0xff8000000000780b */ /* 0x000fc40003f5d000 */
[----:B------:R-:W-:Y:S02]  /*c290*/  FSEL R71, R71, -INF , P1 ;  /* 0xff80000047477808 */ /* 0x000fe40000800000 */
[----:B------:R-:W-:Y:S02]  /*c2a0*/  FSEL R74, R74, -INF , P0 ;  /* 0xff8000004a4a7808 */ /* 0x000fe40000000000 */
[----:B------:R-:W-:Y:S02]  /*c2b0*/  FMNMX.FTZ R14, R70, R3, !PT ;  /* 0x00000003460e7209 */ /* 0x000fe40007810000 */
[----:B------:R-:W-:Y:S02]  /*c2c0*/  ISETP.NE.AND P0, PT, R6, RZ, PT ;  /* 0x000000ff0600720c */ /* 0x000fe40003f05270 */
[----:B------:R-:W-:Y:S02]  /*c2d0*/  FSEL R5, R5, RZ, P2 ;  /* 0x000000ff05057208 */ /* 0x000fe40001000000 */
[----:B------:R-:W-:-:S02]  /*c2e0*/  FMNMX.FTZ R3, R71, R14, !PT ;  /* 0x0000000e47037209 */ /* 0x000fc40007810000 */
[----:B------:R-:W-:Y:S02]  /*c2f0*/  FSEL R75, R75, -INF , P0 ;  /* 0xff8000004b4b7808 */ /* 0x000fe40000000000 */
[----:B------:R-:W-:Y:S01]  /*c300*/  ISETP.NE.AND P0, PT, R4, RZ, PT ;  /* 0x000000ff0400720c */ /* 0x000fe20003f05270 */
[----:B------:R-:W-:Y:S01]  /*c310*/  FFMA.FTZ R4, R24, UR41, -R5 ;  /* 0x0000002918047c23 */ /* 0x000fe20008010805 */
[----:B------:R-:W-:Y:S02]  /*c320*/  ISETP.NE.AND P1, PT, R7, RZ, PT ;  /* 0x000000ff0700720c */ /* 0x000fe40003f25270 */
[----:B------:R-:W-:Y:S02]  /*c330*/  FMNMX.FTZ R24, R74, R3, !PT ;  /* 0x000000034a187209 */ /* 0x000fe40007810000 */
[----:B------:R-:W-:Y:S02]  /*c340*/  ISETP.NE.AND P2, PT, R9, RZ, PT ;  /* 0x000000ff0900720c */ /* 0x000fe40003f45270 */
[----:B------:R-:W-:-:S02]  /*c350*/  FSEL R78, R78, -INF , P1 ;  /* 0xff8000004e4e7808 */ /* 0x000fc40000800000 */
[----:B------:R-:W-:Y:S01]  /*c360*/  FMNMX.FTZ R3, R75, R24, !PT ;  /* 0x000000184b037209 */ /* 0x000fe20007810000 */
[----:B------:R-:W-:Y:S01]  /*c370*/  FFMA.FTZ R11, R36, UR41, -R5 ;  /* 0x00000029240b7c23 */ /* 0x000fe20008010805 */
[----:B------:R-:W-:Y:S02]  /*c380*/  FSEL R79, R79, -INF , P2 ;  /* 0xff8000004f4f7808 */ /* 0x000fe40001000000 */
[----:B------:R-:W-:Y:S02]  /*c390*/  FMNMX.FTZ R36, R78, R3, !PT ;  /* 0x000000034e247209 */ /* 0x000fe40007810000 */
[----:B------:R-:W-:Y:S02]  /*c3a0*/  FSEL R82, R82, -INF , P3 ;  /* 0xff80000052527808 */ /* 0x000fe40001800000 */
[----:B------:R-:W-:Y:S02]  /*c3b0*/  FMNMX.FTZ R3, R79, R36, !PT ;  /* 0x000000244f037209 */ /* 0x000fe40007810000 */
[----:B------:R-:W-:-:S02]  /*c3c0*/  FSEL R83, R83, -INF , P4 ;  /* 0xff80000053537808 */ /* 0x000fc40002000000 */
[----:B------:R-:W-:Y:S02]  /*c3d0*/  FMNMX.FTZ R36, R82, R3, !PT ;  /* 0x0000000352247209 */ /* 0x000fe40007810000 */
[----:B------:R-:W-:Y:S02]  /*c3e0*/  FSEL R86, R86, -INF , P5 ;  /* 0xff80000056567808 */ /* 0x000fe40002800000 */
[----:B------:R-:W-:Y:S02]  /*c3f0*/  FMNMX.FTZ R3, R83, R36, !PT ;  /* 0x0000002453037209 */ /* 0x000fe40007810000 */
[----:B------:R-:W-:Y:S02]  /*c400*/  FSEL R87, R87, -INF , P6 ;  /* 0xff80000057577808 */ /* 0x000fe40003000000 */
[----:B------:R-:W-:Y:S01]  /*c410*/  FMNMX.FTZ R36, R86, R3, !PT ;  /* 0x0000000356247209 */ /* 0x000fe20007810000 */
[----:B------:R-:W-:-:S03]  /*c420*/  FFMA.FTZ R7, R28, UR41, -R5 ;  /* 0x000000291c077c23 */ /* 0x000fc60008010805 */
[----:B------:R-:W-:Y:S01]  /*c430*/  FMNMX.FTZ R3, R87, R36, !PT ;  /* 0x0000002457037209 */ /* 0x000fe20007810000 */
[----:B------:R-:W-:-:S04]  /*c440*/  FFMA.FTZ R28, R44, UR41, -R5 ;  /* 0x000000292c1c7c23 */ /* 0x000fc80008010805 */
[----:B------:R-:W0:Y:S01]  /*c450*/  SHFL.BFLY PT, R44, R3, 0x2, 0x1f ;  /* 0x0c401f00032c7f89 */ /* 0x000e2200000e0000 */
[--C-:B------:R-:W-:Y:S01]  /*c460*/  FFMA.FTZ R21, R29, UR41, -R5.reuse ;  /* 0x000000291d157c23 */ /* 0x100fe20008010805 */
[----:B------:R-:W-:-:S04]  /*c470*/  FFMA.FTZ R52, R52, UR41, -R5 ;  /* 0x0000002934347c23 */ /* 0x000fc80008010805 */
[----:B------:R1:W-:Y:S02]  /*c480*/  MUFU.EX2 R14, R52 ;  /* 0x00000034000e7308 */ /* 0x0003e40000000800 */
[----:B-1----:R-:W-:Y:S01]  /*c490*/  FFMA.FTZ R52, R60, UR41, -R5 ;  /* 0x000000293c347c23 */ /* 0x002fe20008010805 */
[----:B0-----:R-:W-:-:S05]  /*c4a0*/  FMNMX.FTZ R29, R3, R44, !PT ;  /* 0x0000002c031d7209 */ /* 0x001fca0007810000 */
[----:B------:R-:W0:Y:S01]  /*c4b0*/  SHFL.BFLY PT, R60, R29, 0x1, 0x1f ;  /* 0x0c201f001d3c7f89 */ /* 0x000e2200000e0000 */
[--C-:B------:R-:W-:Y:S01]  /*c4c0*/  FFMA.FTZ R33, R33, UR41, -R5.reuse ;  /* 0x0000002921217c23 */ /* 0x100fe20008010805 */
[----:B------:R-:W-:-:S03]  /*c4d0*/  FFMA.FTZ R6, R25, UR41, -R5 ;  /* 0x0000002919067c23 */ /* 0x000fc60008010805 */
[----:B------:R1:W-:Y:S01]  /*c4e0*/  MUFU.EX2 R10, R33 ;  /* 0x00000021000a7308 */ /* 0x0003e20000000800 */
[--C-:B------:R-:W-:Y:S01]  /*c4f0*/  FFMA.FTZ R48, R48, UR41, -R5.reuse ;  /* 0x0000002930307c23 */ /* 0x100fe20008010805 */
[--C-:B------:R-:W-:Y:S01]  /*c500*/  FFMA.FTZ R53, R53, UR41, -R5.reuse ;  /* 0x0000002935357c23 */ /* 0x100fe20008010805 */
[--C-:B-1----:R-:W-:Y:S01]  /*c510*/  FFMA.FTZ R33, R56, UR41, -R5.reuse ;  /* 0x0000002938217c23 */ /* 0x102fe20008010805 */
[----:B------:R-:W-:Y:S01]  /*c520*/  FFMA.FTZ R56, R61, UR41, -R5 ;  /* 0x000000293d387c23 */ /* 0x000fe20008010805 */
[----:B0-----:R-:W-:-:S04]  /*c530*/  FMNMX.FTZ R3, R29, R60, !PT ;  /* 0x0000003c1d037209 */ /* 0x001fc80007810000 */
[C---:B------:R-:W-:Y:S01]  /*c540*/  FSETP.NEU.FTZ.AND P1, PT, R3.reuse, -INF , PT ;  /* 0xff8000000300780b */ /* 0x040fe20003f3d000 */
[----:B------:R-:W-:Y:S01]  /*c550*/  FMUL.FTZ R61, R3, UR41 ;  /* 0x00000029033d7c20 */ /* 0x000fe20008410000 */
[----:B------:R-:W-:Y:S01]  /*c560*/  MUFU.EX2 R4, R4 ;  /* 0x0000000400047308 */ /* 0x000fe20000000800 */
[----:B------:R-:W-:-:S03]  /*c570*/  FFMA.FTZ R9, R32, UR41, -R5 ;  /* 0x0000002920097c23 */ /* 0x000fc60008010805 */
[----:B------:R-:W-:Y:S01]  /*c580*/  FSEL R61, R61, RZ, P1 ;  /* 0x000000ff3d3d7208 */ /* 0x000fe20000800000 */
[----:B------:R-:W-:-:S03]  /*c590*/  FFMA.FTZ R15, R37, UR41, -R5 ;  /* 0x00000029250f7c23 */ /* 0x000fc60008010805 */
[----:B------:R-:W0:Y:S01]  /*c5a0*/  MUFU.EX2 R6, R6 ;  /* 0x0000000600067308 */ /* 0x000e220000000800 */
[--C-:B------:R-:W-:Y:S01]  /*c5b0*/  FFMA.FTZ R20, R40, UR41, -R5.reuse ;  /* 0x0000002928147c23 */ /* 0x100fe20008010805 */
[--C-:B------:R-:W-:Y:S01]  /*c5c0*/  FFMA.FTZ R25, R41, UR41, -R5.reuse ;  /* 0x0000002929197c23 */ /* 0x100fe20008010805 */
[--C-:B------:R-:W-:Y:S01]  /*c5d0*/  FFMA.FTZ R32, R45, UR41, -R5.reuse ;  /* 0x000000292d207c23 */ /* 0x100fe20008010805 */
[--C-:B------:R-:W-:Y:S01]  /*c5e0*/  FFMA.FTZ R13, R49, UR41, -R5.reuse ;  /* 0x00000029310d7c23 */ /* 0x100fe20008010805 */
[--C-:B------:R-:W-:Y:S01]  /*c5f0*/  FFMA.FTZ R36, R64, UR41, -R5.reuse ;  /* 0x0000002940247c23 */ /* 0x100fe20008010805 */
[--C-:B------:R-:W-:Y:S02]  /*c600*/  FFMA.FTZ R40, R65, UR41, -R5.reuse ;  /* 0x0000002941287c23 */ /* 0x100fe40008010805 */
[----:B------:R1:W-:Y:S01]  /*c610*/  MUFU.EX2 R12, R48 ;  /* 0x00000030000c7308 */ /* 0x0003e20000000800 */
[--C-:B------:R-:W-:Y:S01]  /*c620*/  FFMA.FTZ R37, R68, UR41, -R5.reuse ;  /* 0x0000002944257c23 */ /* 0x100fe20008010805 */
[--C-:B------:R-:W-:Y:S01]  /*c630*/  FFMA.FTZ R41, R69, UR41, -R5.reuse ;  /* 0x0000002945297c23 */ /* 0x100fe20008010805 */
[--C-:B------:R-:W-:Y:S01]  /*c640*/  FFMA.FTZ R44, R72, UR41, -R5.reuse ;  /* 0x00000029482c7c23 */ /* 0x100fe20008010805 */
[--C-:B------:R-:W-:Y:S01]  /*c650*/  FFMA.FTZ R45, R73, UR41, -R5.reuse ;  /* 0x00000029492d7c23 */ /* 0x100fe20008010805 */
[--C-:B------:R-:W-:Y:S01]  /*c660*/  FFMA.FTZ R49, R76, UR41, -R5.reuse ;  /* 0x000000294c317c23 */ /* 0x100fe20008010805 */
[--C-:B------:R-:W-:Y:S01]  /*c670*/  FFMA.FTZ R81, R81, UR41, -R5.reuse ;  /* 0x0000002951517c23 */ /* 0x100fe20008010805 */
[--C-:B------:R-:W-:Y:S01]  /*c680*/  FFMA.FTZ R29, R84, UR41, -R5.reuse ;  /* 0x00000029541d7c23 */ /* 0x100fe20008010805 */
[----:B------:R2:W-:Y:S01]  /*c690*/  MUFU.EX2 R24, R53 ;  /* 0x0000003500187308 */ /* 0x0005e20000000800 */
[--C-:B-1----:R-:W-:Y:S01]  /*c6a0*/  FFMA.FTZ R48, R57, UR41, -R5.reuse ;  /* 0x0000002939307c23 */ /* 0x102fe20008010805 */
[--C-:B------:R-:W-:Y:S01]  /*c6b0*/  FFMA.FTZ R57, R80, UR41, -R5.reuse ;  /* 0x0000002950397c23 */ /* 0x100fe20008010805 */
[----:B------:R-:W-:Y:S01]  /*c6c0*/  FFMA.FTZ R142, R85, UR41, -R5 ;  /* 0x00000029558e7c23 */ /* 0x000fe20008010805 */
[----:B------:R-:W-:-:S04]  /*c6d0*/  FFMA.FTZ R64, R27, UR41, -R61 ;  /* 0x000000291b407c23 */ /* 0x000fc8000801083d */
[----:B------:R-:W1:Y:S01]  /*c6e0*/  MUFU.EX2 R7, R7 ;  /* 0x0000000700077308 */ /* 0x000e620000000800 */
[----:B--2---:R-:W-:Y:S01]  /*c6f0*/  FFMA.FTZ R53, R77, UR41, -R5 ;  /* 0x000000294d357c23 */ /* 0x004fe20008010805 */
[--C-:B------:R-:W-:Y:S01]  /*c700*/  FFMA.FTZ R5, R26, UR41, -R61.reuse ;  /* 0x000000291a057c23 */ /* 0x100fe2000801083d */
[----:B------:R-:W-:-:S05]  /*c710*/  FFMA.FTZ R65, R30, UR41, -R61 ;  /* 0x000000291e417c23 */ /* 0x000fca000801083d */
[----:B------:R-:W2:Y:S01]  /*c720*/  MUFU.EX2 R21, R21 ;  /* 0x0000001500157308 */ /* 0x000ea20000000800 */
[--C-:B------:R-:W-:Y:S01]  /*c730*/  FFMA.FTZ R72, R31, UR41, -R61.reuse ;  /* 0x000000291f487c23 */ /* 0x100fe2000801083d */
[----:B------:R-:W-:-:S06]  /*c740*/  FFMA.FTZ R31, R54, UR41, -R61 ;  /* 0x00000029361f7c23 */ /* 0x000fcc000801083d */
[----:B------:R-:W-:Y:S01]  /*c750*/  MUFU.EX2 R5, R5 ;  /* 0x0000000500057308 */ /* 0x000fe20000000800 */
[----:B------:R-:W-:Y:S01]  /*c760*/  FFMA.FTZ R30, R51, UR41, -R61 ;  /* 0x00000029331e7c23 */ /* 0x000fe2000801083d */
[----:B0-----:R-:W-:-:S06]  /*c770*/  FADD.FTZ R54, R4, R6 ;  /* 0x0000000604367221 */ /* 0x001fcc0000010000 */
[----:B------:R-:W0:Y:S01]  /*c780*/  MUFU.EX2 R64, R64 ;  /* 0x0000004000407308 */ /* 0x000e220000000800 */
[----:B------:R-:W-:-:S07]  /*c790*/  IMAD.U32 R51, RZ, RZ, UR39 ;  /* 0x00000027ff337e24 */ /* 0x000fce000f8e00ff */
[----:B------:R-:W3:Y:S01]  /*c7a0*/  MUFU.EX2 R9, R9 ;  /* 0x0000000900097308 */ /* 0x000ee20000000800 */
[----:B-1----:R-:W-:-:S07]  /*c7b0*/  FADD.FTZ R54, R7, R54 ;  /* 0x0000003607367221 */ /* 0x002fce0000010000 */
[----:B------:R-:W1:Y:S01]  /*c7c0*/  MUFU.EX2 R65, R65 ;  /* 0x0000004100417308 */ /* 0x000e620000000800 */
[----:B------:R-:W-:Y:S01]  /*c7d0*/  PRMT R8, R51, 0x654, R8 ;  /* 0x0000065433087816 */ /* 0x000fe20000000008 */
[----:B--2---:R-:W-:-:S06]  /*c7e0*/  FADD.FTZ R54, R21, R54 ;  /* 0x0000003615367221 */ /* 0x004fcc0000010000 */
[----:B------:R-:W2:Y:S01]  /*c7f0*/  MUFU.EX2 R11, R11 ;  /* 0x0000000b000b7308 */ /* 0x000ea20000000800 */
[--C-:B------:R-:W-:Y:S01]  /*c800*/  FFMA.FTZ R69, R47, UR41, -R61.reuse ;  /* 0x000000292f457c23 */ /* 0x100fe2000801083d */
[----:B------:R0:W-:Y:S06]  /*c810*/  SYNCS.ARRIVE.TRANS64.RED.A1T0 RZ, [R8+URZ], RZ ;  /* 0x000000ff08ff79a7 */ /* 0x0001ec000810043f */
[----:B------:R-:W4:Y:S01]  /*c820*/  MUFU.EX2 R72, R72 ;  /* 0x0000004800487308 */ /* 0x000f220000000800 */
[----:B------:R-:W-:Y:S01]  /*c830*/  FFMA.FTZ R47, R59, UR41, -R61 ;  /* 0x000000293b2f7c23 */ /* 0x000fe2000801083d */
[----:B0-----:R-:W-:Y:S01]  /*c840*/  FADD.FTZ R8, R5, R64 ;  /* 0x0000004005087221 */ /* 0x001fe20000010000 */
[----:B---3--:R-:W-:-:S05]  /*c850*/  FADD.FTZ R59, R9, R54 ;  /* 0x00000036093b7221 */ /* 0x008fca0000010000 */
[----:B------:R-:W0:Y:S01]  /*c860*/  MUFU.EX2 R15, R15 ;  /* 0x0000000f000f7308 */ /* 0x000e220000000800 */
[----:B------:R-:W-:Y:S02]  /*c870*/  F2FP.BF16.F32.PACK_AB R4, R6, R4 ;  /* 0x000000040604723e */ /* 0x000fe400000010ff */
[----:B------:R-:W-:Y:S01]  /*c880*/  F2FP.BF16.F32.PACK_AB R6, R21, R7 ;  /* 0x000000071506723e */ /* 0x000fe200000010ff */
[----:B-1----:R-:W-:-:S04]  /*c890*/  FADD.FTZ R7, R65, R8 ;  /* 0x0000000841077221 */ /* 0x002fc80000010000 */
[----:B------:R-:W1:Y:S01]  /*c8a0*/  MUFU.EX2 R20, R20 ;  /* 0x0000001400147308 */ /* 0x000e620000000800 */
[----:B------:R-:W-:Y:S01]  /*c8b0*/  FFMA.FTZ R26, R34, UR41, -R61 ;  /* 0x00000029221a7c23 */ /* 0x000fe2000801083d */
[----:B------:R-:W-:Y:S01]  /*c8c0*/  FADD.FTZ R8, R10, R59 ;  /* 0x0000003b0a087221 */ /* 0x000fe20000010000 */
[--C-:B------:R-:W-:Y:S01]  /*c8d0*/  FFMA.FTZ R34, R35, UR41, -R61.reuse ;  /* 0x0000002923227c23 */ /* 0x100fe2000801083d */
[--C-:B------:R-:W-:Y:S01]  /*c8e0*/  FFMA.FTZ R35, R38, UR41, -R61.reuse ;  /* 0x0000002926237c23 */ /* 0x100fe2000801083d */
[----:B------:R-:W-:-:S03]  /*c8f0*/  FFMA.FTZ R27, R50, UR41, -R61 ;  /* 0x00000029321b7c23 */ /* 0x000fc6000801083d */
[----:B------:R-:W3:Y:S01]  /*c900*/  MUFU.EX2 R25, R25 ;  /* 0x0000001900197308 */ /* 0x000ee20000000800 */
[--C-:B------:R-:W-:Y:S01]  /*c910*/  FFMA.FTZ R38, R39, UR41, -R61.reuse ;  /* 0x0000002927267c23 */ /* 0x100fe2000801083d */
[--C-:B------:R-:W-:Y:S01]  /*c920*/  FFMA.FTZ R50, R62, UR41, -R61.reuse ;  /* 0x000000293e327c23 */ /* 0x100fe2000801083d */
[--C-:B------:R-:W-:Y:S01]  /*c930*/  FFMA.FTZ R39, R42, UR41, -R61.reuse ;  /* 0x000000292a277c23 */ /* 0x100fe2000801083d */
[----:B--2---:R-:W-:Y:S01]  /*c940*/  FADD.FTZ R62, R11, R8 ;  /* 0x000000080b3e7221 */ /* 0x004fe20000010000 */
[----:B------:R-:W-:-:S03]  /*c950*/  FFMA.FTZ R42, R55, UR41, -R61 ;  /* 0x00000029372a7c23 */ /* 0x000fc6000801083d */
[----:B------:R-:W2:Y:S01]  /*c960*/  MUFU.EX2 R28, R28 ;  /* 0x0000001c001c7308 */ /* 0x000ea20000000800 */
[C---:B----4-:R-:W-:Y:S01]  /*c970*/  FADD.FTZ R55, R72.reuse, R7 ;  /* 0x0000000748377221 */ /* 0x050fe20000010000 */
[----:B------:R-:W-:Y:S01]  /*c980*/  F2FP.BF16.F32.PACK_AB R7, R72, R65 ;  /* 0x000000414807723e */ /* 0x000fe200000010ff */
[----:B0-----:R-:W-:-:S05]  /*c990*/  FADD.FTZ R65, R15, R62 ;  /* 0x0000003e0f417221 */ /* 0x001fca0000010000 */
[----:B------:R-:W0:Y:S01]  /*c9a0*/  MUFU.EX2 R32, R32 ;  /* 0x0000002000207308 */ /* 0x000e220000000800 */
[----:B-1----:R-:W-:Y:S01]  /*c9b0*/  FADD.FTZ R62, R20, R65 ;  /* 0x00000041143e7221 */ /* 0x002fe20000010000 */
[----:B------:R-:W-:-:S03]  /*c9c0*/  F2FP.BF16.F32.PACK_AB R5, R64, R5 ;  /* 0x000000054005723e */ /* 0x000fc600000010ff */
[----:B---3--:R-:W-:Y:S02]  /*c9d0*/  FADD.FTZ R65, R25, R62 ;  /* 0x0000003e19417221 */ /* 0x008fe40000010000 */
[----:B------:R1:W-:Y:S02]  /*c9e0*/  STSM.16.M88.4 [R90+0x21800], R4 ;  /* 0x021800045a007844 */ /* 0x0003e40000000200 */
[----:B--2---:R-:W-:Y:S01]  /*c9f0*/  FADD.FTZ R65, R28, R65 ;  /* 0x000000411c417221 */ /* 0x004fe20000010000 */
[----:B-1----:R-:W-:Y:S02]  /*ca00*/  F2FP.BF16.F32.PACK_AB R4, R10, R9 ;  /* 0x000000090a04723e */ /* 0x002fe400000010ff */
[----:B0-----:R-:W-:Y:S02]  /*ca10*/  F2FP.BF16.F32.PACK_AB R10, R32, R28 ;  /* 0x0000001c200a723e */ /* 0x001fe400000010ff */
[----:B------:R-:W2:Y:S01]  /*ca20*/  LDL R28, [R1+0x50] ;  /* 0x00005000011c7983 */ /* 0x000ea20000100800 */
[----:B------:R-:W0:Y:S08]  /*ca30*/  MUFU.EX2 R26, R26 ;  /* 0x0000001a001a7308 */ /* 0x000e300000000800 */
[----:B------:R-:W1:Y:S01]  /*ca40*/  MUFU.EX2 R34, R34 ;  /* 0x0000002200227308 */ /* 0x000e620000000800 */
[----:B------:R-:W-:-:S07]  /*ca50*/  FFMA.FTZ R68, R43, UR41, -R61 ;  /* 0x000000292b447c23 */ /* 0x000fce000801083d */
[----:B------:R-:W3:Y:S01]  /*ca60*/  MUFU.EX2 R35, R35 ;  /* 0x0000002300237308 */ /* 0x000ee20000000800 */
[----:B0-----:R-:W-:Y:S01]  /*ca70*/  FADD.FTZ R59, R26, R55 ;  /* 0x000000371a3b7221 */ /* 0x001fe20000010000 */
[----:B------:R-:W-:-:S06]  /*ca80*/  FFMA.FTZ R46, R46, UR41, -R61 ;  /* 0x000000292e2e7c23 */ /* 0x000fcc000801083d */
[----:B------:R-:W0:Y:S01]  /*ca90*/  MUFU.EX2 R38, R38 ;  /* 0x0000002600267308 */ /* 0x000e220000000800 */
[----:B-1----:R-:W-:-:S07]  /*caa0*/  FADD.FTZ R8, R34, R59 ;  /* 0x0000003b22087221 */ /* 0x002fce0000010000 */
[----:B------:R-:W1:Y:S01]  /*cab0*/  MUFU.EX2 R39, R39 ;  /* 0x0000002700277308 */ /* 0x000e620000000800 */
[----:B------:R-:W-:Y:S01]  /*cac0*/  FFMA.FTZ R51, R63, UR41, -R61 ;  /* 0x000000293f337c23 */ /* 0x000fe2000801083d */
[----:B---3--:R-:W-:-:S06]  /*cad0*/  FADD.FTZ R63, R35, R8 ;  /* 0x00000008233f7221 */ /* 0x008fcc0000010000 */
[----:B------:R-:W3:Y:S01]  /*cae0*/  MUFU.EX2 R68, R68 ;  /* 0x0000004400447308 */ /* 0x000ee20000000800 */
[----:B0-----:R-:W-:-:S07]  /*caf0*/  FADD.FTZ R8, R38, R63 ;  /* 0x0000003f26087221 */ /* 0x001fce0000010000 */
[----:B------:R-:W0:Y:S01]  /*cb00*/  MUFU.EX2 R46, R46 ;  /* 0x0000002e002e7308 */ /* 0x000e220000000800 */
[----:B-1----:R-:W-:-:S07]  /*cb10*/  FADD.FTZ R63, R39, R8 ;  /* 0x00000008273f7221 */ /* 0x002fce0000010000 */
[----:B------:R-:W1:Y:S01]  /*cb20*/  MUFU.EX2 R69, R69 ;  /* 0x0000004500457308 */ /* 0x000e620000000800 */
[----:B---3--:R-:W-:-:S07]  /*cb30*/  FADD.FTZ R63, R68, R63 ;  /* 0x0000003f443f7221 */ /* 0x008fce0000010000 */
[----:B------:R-:W3:Y:S01]  /*cb40*/  MUFU.EX2 R27, R27 ;  /* 0x0000001b001b7308 */ /* 0x000ee20000000800 */
[----:B0-----:R-:W-:-:S07]  /*cb50*/  FADD.FTZ R8, R46, R63 ;  /* 0x0000003f2e087221 */ /* 0x001fce0000010000 */
[----:B------:R-:W0:Y:S01]  /*cb60*/  MUFU.EX2 R13, R13 ;  /* 0x0000000d000d7308 */ /* 0x000e220000000800 */
[----:B------:R-:W-:-:S07]  /*cb70*/  FFMA.FTZ R43, R58, UR41, -R61 ;  /* 0x000000293a2b7c23 */ /* 0x000fce000801083d */
[----:B------:R-:W4:Y:S01]  /*cb80*/  MUFU.EX2 R30, R30 ;  /* 0x0000001e001e7308 */ /* 0x000f220000000800 */
[----:B------:R-:W-:Y:S01]  /*cb90*/  FADD.FTZ R65, R32, R65 ;  /* 0x0000004120417221 */ /* 0x000fe20000010000 */
[----:B-1----:R-:W-:-:S06]  /*cba0*/  FADD.FTZ R8, R69, R8 ;  /* 0x0000000845087221 */ /* 0x002fcc0000010000 */
[----:B------:R-:W1:Y:S01]  /*cbb0*/  MUFU.EX2 R31, R31 ;  /* 0x0000001f001f7308 */ /* 0x000e620000000800 */
[----:B------:R-:W-:Y:S01]  /*cbc0*/  FADD.FTZ R62, R12, R65 ;  /* 0x000000410c3e7221 */ /* 0x000fe20000010000 */
[----:B---3--:R-:W-:-:S06]  /*cbd0*/  FADD.FTZ R9, R27, R8 ;  /* 0x000000081b097221 */ /* 0x008fcc0000010000 */
[----:B------:R-:W3:Y:S01]  /*cbe0*/  MUFU.EX2 R42, R42 ;  /* 0x0000002a002a7308 */ /* 0x000ee20000000800 */
[----:B0-----:R-:W-:Y:S01]  /*cbf0*/  FADD.FTZ R63, R13, R62 ;  /* 0x0000003e0d3f7221 */ /* 0x001fe20000010000 */
[----:B----4-:R-:W-:-:S06]  /*cc00*/  FADD.FTZ R62, R30, R9 ;  /* 0x000000091e3e7221 */ /* 0x010fcc0000010000 */
[----:B------:R-:W0:Y:S08]  /*cc10*/  MUFU.EX2 R33, R33 ;  /* 0x0000002100217308 */ /* 0x000e300000000800 */
[----:B------:R-:W4:Y:S01]  /*cc20*/  MUFU.EX2 R43, R43 ;  /* 0x0000002b002b7308 */ /* 0x000f220000000800 */
[----:B------:R-:W-:Y:S01]  /*cc30*/  FADD.FTZ R63, R14, R63 ;  /* 0x0000003f0e3f7221 */ /* 0x000fe20000010000 */
[----:B-1----:R-:W-:-:S06]  /*cc40*/  FADD.FTZ R9, R31, R62 ;  /* 0x0000003e1f097221 */ /* 0x002fcc0000010000 */
[----:B------:R-:W1:Y:S01]  /*cc50*/  MUFU.EX2 R48, R48 ;  /* 0x0000003000307308 */ /* 0x000e620000000800 */
[----:B------:R-:W-:-:S07]  /*cc60*/  FFMA.FTZ R21, R66, UR41, -R61 ;  /* 0x0000002942157c23 */ /* 0x000fce000801083d */
[----:B------:R-:W1:Y:S01]  /*cc70*/  MUFU.EX2 R47, R47 ;  /* 0x0000002f002f7308 */ /* 0x000e620000000800 */
[----:B------:R-:W-:Y:S01]  /*cc80*/  FADD.FTZ R64, R24, R63 ;  /* 0x0000003f18407221 */ /* 0x000fe20000010000 */
[----:B------:R-:W-:-:S06]  /*cc90*/  F2FP.BF16.F32.PACK_AB R5, R34, R26 ;  /* 0x0000001a2205723e */ /* 0x000fcc00000010ff */
[----:B------:R-:W1:Y:S01]  /*cca0*/  MUFU.EX2 R52, R52 ;  /* 0x0000003400347308 */ /* 0x000e620000000800 */
[----:B---3--:R-:W-:Y:S01]  /*ccb0*/  FADD.FTZ R26, R42, R9 ;  /* 0x000000092a1a7221 */ /* 0x008fe20000010000 */
[----:B------:R-:W-:-:S06]  /*ccc0*/  FFMA.FTZ R54, R67, UR41, -R61 ;  /* 0x0000002943367c23 */ /* 0x000fcc000801083d */
[----:B------:R-:W3:Y:S01]  /*ccd0*/  MUFU.EX2 R50, R50 ;  /* 0x0000003200327308 */ /* 0x000ee20000000800 */
[----:B------:R-:W-:Y:S01]  /*cce0*/  F2FP.BF16.F32.PACK_AB R6, R15, R11 ;  /* 0x0000000b0f06723e */ /* 0x000fe200000010ff */
[----:B0-----:R-:W-:-:S06]  /*ccf0*/  FADD.FTZ R11, R33, R64 ;  /* 0x00000040210b7221 */ /* 0x001fcc0000010000 */
[----:B------:R-:W0:Y:S01]  /*cd00*/  MUFU.EX2 R56, R56 ;  /* 0x0000003800387308 */ /* 0x000e220000000800 */
[----:B----4-:R-:W-:Y:S01]  /*cd10*/  FADD.FTZ R26, R43, R26 ;  /* 0x0000001a2b1a7221 */ /* 0x010fe20000010000 */
[----:B------:R-:W-:-:S06]  /*cd20*/  FFMA.FTZ R55, R70, UR41, -R61 ;  /* 0x0000002946377c23 */ /* 0x000fcc000801083d */
[----:B------:R-:W4:Y:S01]  /*cd30*/  MUFU.EX2 R51, R51 ;  /* 0x0000003300337308 */ /* 0x000f220000000800 */
[----:B-1----:R-:W-:Y:S01]  /*cd40*/  FADD.FTZ R11, R48, R11 ;  /* 0x0000000b300b7221 */ /* 0x002fe20000010000 */
[----:B------:R-:W-:-:S06]  /*cd50*/  FADD.FTZ R15, R47, R26 ;  /* 0x0000001a2f0f7221 */ /* 0x000fcc0000010000 */
[----:B------:R-:W1:Y:S01]  /*cd60*/  MUFU.EX2 R36, R36 ;  /* 0x0000002400247308 */ /* 0x000e620000000800 */
[----:B------:R-:W-:-:S07]  /*cd70*/  FFMA.FTZ R58, R71, UR41, -R61 ;  /* 0x00000029473a7c23 */ /* 0x000fce000801083d */
[----:B------:R-:W1:Y:S01]  /*cd80*/  MUFU.EX2 R21, R21 ;  /* 0x0000001500157308 */ /* 0x000e620000000800 */
[----:B------:R-:W-:Y:S01]  /*cd90*/  F2FP.BF16.F32.PACK_AB R8, R25, R20 ;  /* 0x000000141908723e */ /* 0x000fe200000010ff */
[----:B------:R-:W-:-:S06]  /*cda0*/  FADD.FTZ R25, R52, R11 ;  /* 0x0000000b34197221 */ /* 0x000fcc0000010000 */
[----:B------:R-:W1:Y:S01]  /*cdb0*/  MUFU.EX2 R40, R40 ;  /* 0x0000002800287308 */ /* 0x000e620000000800 */
[----:B---3--:R-:W-:Y:S01]  /*cdc0*/  FADD.FTZ R26, R50, R15 ;  /* 0x0000000f321a7221 */ /* 0x008fe20000010000 */
[----:B------:R-:W-:-:S06]  /*cdd0*/  FFMA.FTZ R59, R74, UR41, -R61 ;  /* 0x000000294a3b7c23 */ /* 0x000fcc000801083d */
[----:B------:R-:W3:Y:S01]  /*cde0*/  MUFU.EX2 R54, R54 ;  /* 0x0000003600367308 */ /* 0x000ee20000000800 */
[----:B------:R-:W-:Y:S01]  /*cdf0*/  F2FP.BF16.F32.PACK_AB R7, R38, R35 ;  /* 0x000000232607723e */ /* 0x000fe200000010ff */
[----:B0-----:R-:W-:-:S06]  /*ce00*/  FADD.FTZ R25, R56, R25 ;  /* 0x0000001938197221 */ /* 0x001fcc0000010000 */
[----:B------:R-:W0:Y:S01]  /*ce10*/  MUFU.EX2 R37, R37 ;  /* 0x0000002500257308 */ /* 0x000e220000000800 */
[----:B----4-:R-:W-:-:S07]  /*ce20*/  FADD.FTZ R26, R51, R26 ;  /* 0x0000001a331a7221 */ /* 0x010fce0000010000 */
[----:B------:R-:W4:Y:S01]  /*ce30*/  MUFU.EX2 R55, R55 ;  /* 0x0000003700377308 */ /* 0x000f220000000800 */
[----:B------:R-:W-:Y:S01]  /*ce40*/  F2FP.BF16.F32.PACK_AB R9, R68, R39 ;  /* 0x000000274409723e */ /* 0x000fe200000010ff */
[----:B------:R-:W-:Y:S01]  /*ce50*/  FFMA.FTZ R75, R75, UR41, -R61 ;  /* 0x000000294b4b7c23 */ /* 0x000fe2000801083d */
[----:B------:R-:W-:-:S05]  /*ce60*/  F2FP.BF16.F32.PACK_AB R11, R69, R46 ;  /* 0x0000002e450b723e */ /* 0x000fca00000010ff */
[----:B------:R-:W4:Y:S01]  /*ce70*/  MUFU.EX2 R41, R41 ;  /* 0x0000002900297308 */ /* 0x000f220000000800 */
[----:B------:R3:W-:Y:S01]  /*ce80*/  STSM.16.M88.4 [R91], R4 ;  /* 0x000000045b007844 */ /* 0x0007e20000000200 */
[----:B-1----:R-:W-:-:S06]  /*ce90*/  FADD.FTZ R25, R36, R25 ;  /* 0x0000001924197221 */ /* 0x002fcc0000010000 */
[----:B------:R-:W1:Y:S01]  /*cea0*/  MUFU.EX2 R58, R58 ;  /* 0x0000003a003a7308 */ /* 0x000e620000000800 */
[----:B------:R-:W-:Y:S01]  /*ceb0*/  FFMA.FTZ R78, R78, UR41, -R61 ;  /* 0x000000294e4e7c23 */ /* 0x000fe2000801083d */
[----:B------:R-:W-:Y:S01]  /*cec0*/  F2FP.BF16.F32.PACK_AB R14, R24, R14 ;  /* 0x0000000e180e723e */ /* 0x000fe200000010ff */
[----:B------:R0:W-:Y:S05]  /*ced0*/  STSM.16.M88.4 [R89], R8 ;  /* 0x0000000859007844 */ /* 0x0001ea0000000200 */
[----:B------:R-:W1:Y:S01]  /*cee0*/  MUFU.EX2 R44, R44 ;  /* 0x0000002c002c7308 */ /* 0x000e620000000800 */
[----:B---3--:R-:W-:Y:S01]  /*cef0*/  FADD.FTZ R5, R21, R26 ;  /* 0x0000001a15057221 */ /* 0x008fe20000010000 */
[----:B------:R-:W-:-:S06]  /*cf00*/  FADD.FTZ R24, R40, R25 ;  /* 0x0000001928187221 */ /* 0x000fcc0000010000 */
[----:B------:R-:W3:Y:S01]  /*cf10*/  MUFU.EX2 R59, R59 ;  /* 0x0000003b003b7308 */ /* 0x000ee20000000800 */
[----:B------:R-:W-:Y:S01]  /*cf20*/  FFMA.FTZ R79, R79, UR41, -R61 ;  /* 0x000000294f4f7c23 */ /* 0x000fe2000801083d */
[----:B0-----:R-:W-:-:S06]  /*cf30*/  FADD.FTZ R8, R54, R5 ;  /* 0x0000000536087221 */ /* 0x001fcc0000010000 */
[----:B------:R-:W0:Y:S01]  /*cf40*/  MUFU.EX2 R45, R45 ;  /* 0x0000002d002d7308 */ /* 0x000e220000000800 */
[----:B------:R-:W-:Y:S01]  /*cf50*/  FADD.FTZ R24, R37, R24 ;  /* 0x0000001825187221 */ /* 0x000fe20000010000 */
[----:B----4-:R-:W-:-:S06]  /*cf60*/  FADD.FTZ R9, R55, R8 ;  /* 0x0000000837097221 */ /* 0x010fcc0000010000 */
[----:B------:R-:W4:Y:S01]  /*cf70*/  MUFU.EX2 R20, R75 ;  /* 0x0000004b00147308 */ /* 0x000f220000000800 */
[----:B------:R-:W-:Y:S01]  /*cf80*/  FFMA.FTZ R82, R82, UR41, -R61 ;  /* 0x0000002952527c23 */ /* 0x000fe2000801083d */
[----:B------:R-:W-:-:S06]  /*cf90*/  FADD.FTZ R5, R41, R24 ;  /* 0x0000001829057221 */ /* 0x000fcc0000010000 */
[----:B------:R-:W4:Y:S01]  /*cfa0*/  MUFU.EX2 R49, R49 ;  /* 0x0000003100317308 */ /* 0x000f220000000800 */
[----:B-1----:R-:W-:Y:S01]  /*cfb0*/  FADD.FTZ R8, R58, R9 ;  /* 0x000000093a087221 */ /* 0x002fe20000010000 */
[----:B------:R-:W-:-:S06]  /*cfc0*/  FFMA.FTZ R83, R83, UR41, -R61 ;  /* 0x0000002953537c23 */ /* 0x000fcc000801083d */
[----:B------:R-:W1:Y:S01]  /*cfd0*/  MUFU.EX2 R78, R78 ;  /* 0x0000004e004e7308 */ /* 0x000e620000000800 */
[--C-:B------:R-:W-:Y:S01]  /*cfe0*/  FFMA.FTZ R86, R86, UR41, -R61.reuse ;  /* 0x0000002956567c23 */ /* 0x100fe2000801083d */
[----:B------:R-:W-:Y:S01]  /*cff0*/  FFMA.FTZ R61, R87, UR41, -R61 ;  /* 0x00000029573d7c23 */ /* 0x000fe2000801083d */
[----:B------:R-:W-:-:S05]  /*d000*/  FADD.FTZ R10, R44, R5 ;  /* 0x000000052c0a7221 */ /* 0x000fca0000010000 */
[----:B------:R-:W2:Y:S01]  /*d010*/  MUFU.EX2 R53, R53 ;  /* 0x0000003500357308 */ /* 0x000ea20000000800 */
[----:B---3--:R-:W-:-:S07]  /*d020*/  FADD.FTZ R9, R59, R8 ;  /* 0x000000083b097221 */ /* 0x008fce0000010000 */
[----:B------:R-:W3:Y:S01]  /*d030*/  MUFU.EX2 R79, R79 ;  /* 0x0000004f004f7308 */ /* 0x000ee20000000800 */
[----:B0-----:R-:W-:Y:S01]  /*d040*/  FADD.FTZ R10, R45, R10 ;  /* 0x0000000a2d0a7221 */ /* 0x001fe20000010000 */
[----:B----4-:R-:W-:-:S06]  /*d050*/  FADD.FTZ R9, R20, R9 ;  /* 0x0000000914097221 */ /* 0x010fcc0000010000 */
[----:B------:R-:W0:Y:S08]  /*d060*/  MUFU.EX2 R57, R57 ;  /* 0x0000003900397308 */ /* 0x000e300000000800 */
[----:B------:R-:W-:Y:S01]  /*d070*/  MUFU.EX2 R82, R82 ;  /* 0x0000005200527308 */ /* 0x000fe20000000800 */
[----:B------:R-:W-:Y:S01]  /*d080*/  FADD.FTZ R10, R49, R10 ;  /* 0x0000000a310a7221 */ /* 0x000fe20000010000 */
[----:B-1----:R-:W-:-:S06]  /*d090*/  FADD.FTZ R24, R78, R9 ;  /* 0x000000094e187221 */ /* 0x002fcc0000010000 */
[----:B------:R-:W1:Y:S01]  /*d0a0*/  MUFU.EX2 R60, R81 ;  /* 0x00000051003c7308 */ /* 0x000e620000000800 */
[----:B------:R-:W-:-:S07]  /*d0b0*/  F2FP.BF16.F32.PACK_AB R12, R13, R12 ;  /* 0x0000000c0d0c723e */ /* 0x000fce00000010ff */
[----:B------:R-:W4:Y:S01]  /*d0c0*/  MUFU.EX2 R83, R83 ;  /* 0x0000005300537308 */ /* 0x000f220000000800 */
[----:B------:R-:W-:-:S07]  /*d0d0*/  F2FP.BF16.F32.PACK_AB R13, R30, R27 ;  /* 0x0000001b1e0d723e */ /* 0x000fce00000010ff */
[----:B------:R-:W-:Y:S01]  /*d0e0*/  MUFU.EX2 R29, R29 ;  /* 0x0000001d001d7308 */ /* 0x000fe20000000800 */
[----:B------:R-:W-:-:S07]  /*d0f0*/  F2FP.BF16.F32.PACK_AB R15, R42, R31 ;  /* 0x0000001f2a0f723e */ /* 0x000fce00000010ff */
[----:B------:R-:W4:Y:S01]  /*d100*/  MUFU.EX2 R142, R142 ;  /* 0x0000008e008e7308 */ /* 0x000f220000000800 */
[----:B--2---:R-:W-:-:S07]  /*d110*/  FADD.FTZ R10, R53, R10 ;  /* 0x0000000a350a7221 */ /* 0x004fce0000010000 */
[----:B------:R-:W-:Y:S08]  /*d120*/  MUFU.EX2 R86, R86 ;  /* 0x0000005600567308 */ /* 0x000ff00000000800 */
[----:B------:R-:W2:Y:S01]  /*d130*/  MUFU.EX2 R61, R61 ;  /* 0x0000003d003d7308 */ /* 0x000ea20000000800 */
[----:B---3--:R-:W-:Y:S01]  /*d140*/  FADD.FTZ R9, R79, R24 ;  /* 0x000000184f097221 */ /* 0x008fe20000010000 */
[----:B------:R-:W-:-:S02]  /*d150*/  F2FP.BF16.F32.PACK_AB R4, R48, R33 ;  /* 0x000000213004723e */ /* 0x000fc400000010ff */
[----:B------:R-:W-:Y:S02]  /*d160*/  F2FP.BF16.F32.PACK_AB R6, R56, R52 ;  /* 0x000000343806723e */ /* 0x000fe400000010ff */
[----:B------:R-:W-:Y:S02]  /*d170*/  F2FP.BF16.F32.PACK_AB R5, R47, R43 ;  /* 0x0000002b2f05723e */ /* 0x000fe400000010ff */
[----:B------:R-:W-:Y:S01]  /*d180*/  F2FP.BF16.F32.PACK_AB R7, R51, R50 ;  /* 0x000000323307723e */ /* 0x000fe200000010ff */
[----:B------:R3:W-:Y:S01]  /*d190*/  STSM.16.M88.4 [R88], R12 ;  /* 0x0000000c58007844 */ /* 0x0007e20000000200 */
[----:B0-----:R-:W-:Y:S01]  /*d1a0*/  FADD.FTZ R11, R57, R10 ;  /* 0x0000000a390b7221 */ /* 0x001fe20000010000 */
[----:B------:R-:W-:Y:S02]  /*d1b0*/  F2FP.BF16.F32.PACK_AB R8, R45, R44 ;  /* 0x0000002c2d08723e */ /* 0x000fe400000010ff */
[----:B------:R0:W-:Y:S01]  /*d1c0*/  STSM.16.M88.4 [R90+0x27800], R4 ;  /* 0x027800045a007844 */ /* 0x0001e20000000200 */
[----:B-1----:R-:W-:Y:S01]  /*d1d0*/  FADD.FTZ R24, R60, R11 ;  /* 0x0000000b3c187221 */ /* 0x002fe20000010000 */
[----:B------:R-:W-:-:S02]  /*d1e0*/  F2FP.BF16.F32.PACK_AB R10, R53, R49 ;  /* 0x00000031350a723e */ /* 0x000fc400000010ff */
[----:B------:R-:W-:Y:S01]  /*d1f0*/  F2FP.BF16.F32.PACK_AB R11, R79, R78 ;  /* 0x0000004e4f0b723e */ /* 0x000fe200000010ff */
[----:B---3--:R-:W-:Y:S01]  /*d200*/  FADD.FTZ R14, R82, R9 ;  /* 0x00000009520e7221 */ /* 0x008fe20000010000 */
[----:B------:R-:W-:Y:S02]  /*d210*/  F2FP.BF16.F32.PACK_AB R9, R20, R59 ;  /* 0x0000003b1409723e */ /* 0x000fe400000010ff */
[----:B0-----:R-:W-:Y:S02]  /*d220*/  F2FP.BF16.F32.PACK_AB R4, R40, R36 ;  /* 0x000000242804723e */ /* 0x001fe400000010ff */
[----:B------:R-:W-:Y:S02]  /*d230*/  F2FP.BF16.F32.PACK_AB R6, R41, R37 ;  /* 0x000000252906723e */ /* 0x000fe400000010ff */
[----:B------:R-:W-:Y:S01]  /*d240*/  F2FP.BF16.F32.PACK_AB R5, R54, R21 ;  /* 0x000000153605723e */ /* 0x000fe200000010ff */
[----:B----4-:R-:W-:Y:S01]  /*d250*/  FADD.FTZ R21, R83, R14 ;  /* 0x0000000e53157221 */ /* 0x010fe20000010000 */
[----:B------:R-:W-:-:S02]  /*d260*/  F2FP.BF16.F32.PACK_AB R7, R58, R55 ;  /* 0x000000373a07723e */ /* 0x000fc400000010ff */
[----:B------:R-:W-:Y:S02]  /*d270*/  F2FP.BF16.F32.PACK_AB R12, R60, R57 ;  /* 0x000000393c0c723e */ /* 0x000fe400000010ff */
[----:B------:R-:W-:Y:S02]  /*d280*/  F2FP.BF16.F32.PACK_AB R13, R83, R82 ;  /* 0x00000052530d723e */ /* 0x000fe400000010ff */
[----:B------:R-:W-:Y:S02]  /*d290*/  F2FP.BF16.F32.PACK_AB R14, R142, R29 ;  /* 0x0000001d8e0e723e */ /* 0x000fe400000010ff */
[----:B--2---:R-:W-:Y:S01]  /*d2a0*/  F2FP.BF16.F32.PACK_AB R15, R61, R86 ;  /* 0x000000563d0f723e */ /* 0x004fe200000010ff */
[----:B------:R-:W-:Y:S04]  /*d2b0*/  STSM.16.M88.4 [R28], R4 ;  /* 0x000000041c007844 */ /* 0x000fe80000000200 */
[----:B------:R0:W-:Y:S04]  /*d2c0*/  STSM.16.M88.4 [R89+0x6000], R8 ;  /* 0x0060000859007844 */ /* 0x0001e80000000200 */
[----:B------:R1:W-:Y:S01]  /*d2d0*/  STSM.16.M88.4 [R88+0x6000], R12 ;  /* 0x0060000c58007844 */ /* 0x0003e20000000200 */
[----:B------:R2:W-:Y:S06]  /*d2e0*/  MEMBAR.ALL.CTA ;  /* 0x0000000000007992 */ /* 0x0005ec0000008000 */
[----:B--2---:R-:W2:Y:S01]  /*d2f0*/  FENCE.VIEW.ASYNC.S ;  /* 0x00000000000073c6 */ /* 0x004ea20000000000 */
[----:B------:R-:W-:Y:S01]  /*d300*/  ISETP.GE.AND P1, PT, R101, 0x81, PT ;  /* 0x000000816500780c */ /* 0x000fe20003f26270 */
[----:B------:R-:W-:Y:S01]  /*d310*/  FADD.FTZ R29, R29, R24 ;  /* 0x000000181d1d7221 */ /* 0x000fe20000010000 */
[----:B------:R-:W-:Y:S01]  /*d320*/  FADD.FTZ R86, R86, R21 ;  /* 0x0000001556567221 */ /* 0x000fe20000010000 */
[----:B------:R-:W-:-:S02]  /*d330*/  IMAD.MOV.U32 R134, RZ, RZ, R135 ;  /* 0x000000ffff867224 */ /* 0x000fc400078e0087 */
[----:B------:R-:W-:Y:S01]  /*d340*/  FADD.FTZ R142, R142, R29 ;  /* 0x0000001d8e8e7221 */ /* 0x000fe20000010000 */
[----:B------:R-:W-:Y:S01]  /*d350*/  FADD.FTZ R21, R61, R86 ;  /* 0x000000563d157221 */ /* 0x000fe20000010000 */
[--C-:B------:R-:W-:Y:S02]  /*d360*/  IMAD.MOV.U32 R133, RZ, RZ, R135.reuse ;  /* 0x000000ffff857224 */ /* 0x100fe400078e0087 */
[--C-:B------:R-:W-:Y:S02]  /*d370*/  IMAD.MOV.U32 R132, RZ, RZ, R135.reuse ;  /* 0x000000ffff847224 */ /* 0x100fe400078e0087 */
[--C-:B------:R-:W-:Y:S02]  /*d380*/  IMAD.MOV.U32 R131, RZ, RZ, R135.reuse ;  /* 0x000000ffff837224 */ /* 0x100fe400078e0087 */
[--C-:B------:R-:W-:Y:S02]  /*d390*/  IMAD.MOV.U32 R130, RZ, RZ, R135.reuse ;  /* 0x000000ffff827224 */ /* 0x100fe400078e0087 */
[----:B------:R-:W-:-:S02]  /*d3a0*/  IMAD.MOV.U32 R129, RZ, RZ, R135 ;  /* 0x000000ffff817224 */ /* 0x000fc400078e0087 */
[--C-:B------:R-:W-:Y:S02]  /*d3b0*/  IMAD.MOV.U32 R128, RZ, RZ, R135.reuse ;  /* 0x000000ffff807224 */ /* 0x100fe400078e0087 */
        /* <DEDUP_REMOVED lines=30> */
[--C-:B-----5:R-:W-:Y:S02]  /*d5a0*/  IMAD.MOV.U32 R97, RZ, RZ, R135.reuse ;  /* 0x000000ffff617224 */ /* 0x120fe400078e0087 */
[--C-:B------:R-:W-:Y:S02]  /*d5b0*/  IMAD.MOV.U32 R96, RZ, RZ, R135.reuse ;  /* 0x000000ffff607224 */ /* 0x100fe400078e0087 */
[--C-:B------:R-:W-:Y:S02]  /*d5c0*/  IMAD.MOV.U32 R95, RZ, RZ, R135.reuse ;  /* 0x000000ffff5f7224 */ /* 0x100fe400078e0087 */
[--C-:B------:R-:W-:Y:S02]  /*d5d0*/  IMAD.MOV.U32 R94, RZ, RZ, R135.reuse ;  /* 0x000000ffff5e7224 */ /* 0x100fe400078e0087 */
[----:B------:R-:W-:-:S02]  /*d5e0*/  IMAD.MOV.U32 R93, RZ, RZ, R135 ;  /* 0x000000ffff5d7224 */ /* 0x000fc400078e0087 */
[--C-:B------:R-:W-:Y:S02]  /*d5f0*/  IMAD.MOV.U32 R92, RZ, RZ, R135.reuse ;  /* 0x000000ffff5c7224 */ /* 0x100fe400078e0087 */
[--C-:B------:R-:W-:Y:S02]  /*d600*/  IMAD.MOV.U32 R91, RZ, RZ, R135.reuse ;  /* 0x000000ffff5b7224 */ /* 0x100fe400078e0087 */
[--C-:B------:R-:W-:Y:S02]  /*d610*/  IMAD.MOV.U32 R90, RZ, RZ, R135.reuse ;  /* 0x000000ffff5a7224 */ /* 0x100fe400078e0087 */
[--C-:B0-----:R-:W-:Y:S02]  /*d620*/  IMAD.MOV.U32 R89, RZ, RZ, R135.reuse ;  /* 0x000000ffff597224 */ /* 0x101fe400078e0087 */
[----:B-1----:R-:W-:Y:S01]  /*d630*/  IMAD.MOV.U32 R88, RZ, RZ, R135 ;  /* 0x000000ffff587224 */ /* 0x002fe200078e0087 */
[----:B--2---:R-:W-:Y:S01]  /*d640*/  NOP ;  /* 0x0000000000007918 */ /* 0x004fe20000000000 */
[----:B------:R-:W-:Y:S05]  /*d650*/  @!P1 BRA `(.L_x_505) ;  /* 0x00000024009c9947 */ /* 0x000fea0003800000 */
[----:B------:R-:W2:Y:S01]  /*d660*/  LDL.LU R73, [R1+0x68] ;  /* 0x0000680001497983 */ /* 0x000ea20000300800 */
[----:B------:R-:W-:Y:S01]  /*d670*/  IMAD.MOV.U32 R7, RZ, RZ, R3 ;  /* 0x000000ffff077224 */ /* 0x000fe200078e0003 */
[----:B------:R-:W-:Y:S01]  /*d680*/  CS2R R134, SRZ ;  /* 0x0000000000867805 */ /* 0x000fe2000001ff00 */
[----:B------:R-:W-:Y:S01]  /*d690*/  IMAD.MOV.U32 R8, RZ, RZ, R0 ;  /* 0x000000ffff087224 */ /* 0x000fe200078e0000 */
[----:B------:R-:W-:Y:S01]  /*d6a0*/  CS2R R132, SRZ ;  /* 0x0000000000847805 */ /* 0x000fe2000001ff00 */
[----:B------:R-:W-:Y:S01]  /*d6b0*/  IMAD.MOV.U32 R6, RZ, RZ, R150 ;  /* 0x000000ffff067224 */ /* 0x000fe200078e0096 */
[----:B------:R-:W-:Y:S01]  /*d6c0*/  CS2R R130, SRZ ;  /* 0x0000000000827805 */ /* 0x000fe2000001ff00 */
[----:B------:R-:W-:Y:S01]  /*d6d0*/  IMAD.MOV.U32 R5, RZ, RZ, R139 ;  /* 0x000000ffff057224 */ /* 0x000fe200078e008b */
        /* <DEDUP_REMOVED lines=21> */
[----:B--2---:R-:W-:-:S07]  /*d830*/  VIADD R4, R73, 0xfffffffe ;  /* 0xfffffffe49047836 */ /* 0x004fce0000000000 */
.L_x_517:
[----:B------:R-:W2:Y:S01]  /*d840*/  LDL R0, [R1+0x38] ;  /* 0x0000380001007983 */ /* 0x000ea20000100800 */
[----:B------:R-:W-:Y:S01]  /*d850*/  ISETP.NE.AND P1, PT, R5, 0x1, PT ;  /* 0x000000010500780c */ /* 0x000fe20003f25270 */
[----:B------:R-:W-:Y:S05]  /*d860*/  YIELD ;  /* 0x0000000000007946 */ /* 0x000fea0003800000 */
[----:B------:R-:W-:-:S04]  /*d870*/  SEL R3, RZ, 0x1, P1 ;  /* 0x00000001ff037807 */ /* 0x000fc80000800000 */
[----:B------:R-:W-:Y:S02]  /*d880*/  LOP3.LUT R150, R6, R3, RZ, 0x3c, !PT ;  /* 0x0000000306967212 */ /* 0x000fe400078e3cff */
[----:B--2---:R-:W-:-:S13]  /*d890*/  ISETP.NE.AND P1, PT, R0, RZ, PT ;  /* 0x000000ff0000720c */ /* 0x004fda0003f25270 */
[----:B0-----:R-:W-:Y:S05]  /*d8a0*/  @P1 BRA `(.L_x_506) ;  /* 0x00000000003c1947 */ /* 0x001fea0003800000 */
[----:B------:R-:W-:Y:S05]  /*d8b0*/  @!P0 BRA `(.L_x_507) ;  /* 0x0000000000048947 */ /* 0x000fea0003800000 */
[----:B------:R-:W-:Y:S01]  /*d8c0*/  BPT.TRAP 0x1 ;  /* 0x000000040000795c */ /* 0x000fe20000300000 */
.L_x_507:
[----:B------:R-:W-:-:S05]  /*d8d0*/  VIADD R0, R5, 0x1 ;  /* 0x0000000105007836 */ /* 0x000fca0000000000 */
[----:B------:R-:W-:-:S04]  /*d8e0*/  ISETP.NE.AND P2, PT, R0, 0x2, PT ;  /* 0x000000020000780c */ /* 0x000fc80003f45270 */
[----:B------:R-:W-:Y:S02]  /*d8f0*/  SEL R3, R0, RZ, P2 ;  /* 0x000000ff00037207 */ /* 0x000fe40001000000 */
[----:B------:R-:W-:-:S03]  /*d900*/  SHF.L.U32 R0, R150, 0x1f, RZ ;  /* 0x0000001f96007819 */ /* 0x000fc600000006ff */
[----:B------:R-:W-:-:S04]  /*d910*/  IMAD R3, R3, 0x8, R2 ;  /* 0x0000000803037824 */ /* 0x000fc800078e0202 */
[----:B------:R0:W1:Y:S01]  /*d920*/  SYNCS.PHASECHK.TRANS64.TRYWAIT P2, [R3+URZ+0x2d830], R0 ;  /* 0x02d83000030075a7 */ /* 0x000062000804017f */
[----:B------:R-:W-:Y:S05]  /*d930*/  @!P0 BRA `(.L_x_508) ;  /* 0x0000000000048947 */ /* 0x000fea0003800000 */
[----:B------:R-:W-:Y:S01]  /*d940*/  BPT.TRAP 0x1 ;  /* 0x000000040000795c */ /* 0x000fe20000300000 */
.L_x_508:
[----:B------:R-:W-:Y:S04]  /*d950*/  BSSY B0, `(.L_x_506) ;  /* 0x0000004000007945 */ /* 0x000fe80003800000 */
[----:B-1----:R-:W-:Y:S05]  /*d960*/  @P2 BRA `(.L_x_509) ;  /* 0x0000000000082947 */ /* 0x002fea0003800000 */
[----:B------:R-:W1:Y:S02]  /*d970*/  SYNCS.PHASECHK.TRANS64.TRYWAIT P2, [R3+URZ+0x2d830], R0 ;  /* 0x02d83000030075a7 */ /* 0x000e64000804017f */
[----:B-1----:R-:W-:Y:S05]  /*d980*/  @!P2 BRA `(.L_x_510) ;  /* 0x000000c00020a947 */ /* 0x002fea0003800000 */
.L_x_509:
[----:B------:R-:W-:Y:S05]  /*d990*/  BSYNC B0 ;  /* 0x0000000000007941 */ /* 0x000fea0003800000 */
.L_x_506:
[----:B01----:R-:W2:Y:S01]  /*d9a0*/  LDL R3, [R1+0x3c] ;  /* 0x00003c0001037983 */ /* 0x003ea20000100800 */
[----:B------:R-:W-:Y:S01]  /*d9b0*/  VIADD R139, R5, 0x1 ;  /* 0x00000001058b7836 */ /* 0x000fe20000000000 */
[----:B------:R-:W0:Y:S04]  /*d9c0*/  S2R R0, SR_TID.X ;  /* 0x0000000000007919 */ /* 0x000e280000002100 */
[----:B------:R-:W-:-:S04]  /*d9d0*/  ISETP.NE.AND P2, PT, R139, 0x2, PT ;  /* 0x000000028b00780c */ /* 0x000fc80003f45270 */
[----:B------:R-:W-:Y:S01]  /*d9e0*/  SEL R139, R139, RZ, P2 ;  /* 0x000000ff8b8b7207 */ /* 0x000fe20001000000 */
[----:B------:R-:W-:Y:S05]  /*d9f0*/  WARPSYNC.ALL ;  /* 0x0000000000007948 */ /* 0x000fea0003800000 */
[----:B------:R-:W-:-:S05]  /*da00*/  IMAD.MOV.U32 R11, RZ, RZ, -0x7fffffe0 ;  /* 0x80000020ff0b7424 */ /* 0x000fca00078e00ff */
[C---:B------:R-:W-:Y:S02]  /*da10*/  R2UR UR7, R11.reuse ;  /* 0x000000000b0772ca */ /* 0x040fe400000e0000 */
[----:B------:R-:W-:Y:S01]  /*da20*/  R2UR UR27, R11 ;  /* 0x000000000b1b72ca */ /* 0x000fe200000e0000 */
[----:B------:R-:W-:-:S05]  /*da30*/  IMAD.MOV.U32 R15, RZ, RZ, -0x7fffffe0 ;  /* 0x80000020ff0f7424 */ /* 0x000fca00078e00ff */
[C---:B------:R-:W-:Y:S02]  /*da40*/  R2UR UR11, R15.reuse ;  /* 0x000000000f0b72ca */ /* 0x040fe400000e0000 */
[----:B------:R-:W-:Y:S02]  /*da50*/  R2UR UR19, R15 ;  /* 0x000000000f1372ca */ /* 0x000fe400000e0000 */
[----:B0-----:R-:W-:-:S05]  /*da60*/  SHF.R.U32.HI R0, RZ, 0x7, R0 ;  /* 0x00000007ff007819 */ /* 0x001fca0000011600 */
[----:B------:R-:W-:Y:S01]  /*da70*/  VIADD R0, R0, 0x8 ;  /* 0x0000000800007836 */ /* 0x000fe20000000000 */
[----:B------:R-:W-:Y:S01]  /*da80*/  R2UR UR4, R146 ;  /* 0x00000000920472ca */ /* 0x000fe200000e0000 */
[----:B------:R-:W-:Y:S01]  /*da90*/  IMAD.MOV.U32 R25, RZ, RZ, -0x7fffffe0 ;  /* 0x80000020ff197424 */ /* 0x000fe200078e00ff */
[----:B------:R-:W-:-:S04]  /*daa0*/  R2UR UR5, R147 ;  /* 0x00000000930572ca */ /* 0x000fc800000e0000 */
[----:B------:R-:W-:Y:S01]  /*dab0*/  R2UR UR23, R25 ;  /* 0x00000000191772ca */ /* 0x000fe200000e0000 */
[----:B------:R-:W-:-:S05]  /*dac0*/  IMAD.MOV.U32 R13, RZ, RZ, -0x7fffffe0 ;  /* 0x80000020ff0d7424 */ /* 0x000fca00078e00ff */
[----:B------:R-:W-:Y:S01]  /*dad0*/  R2UR UR15, R13 ;  /* 0x000000000d0f72ca */ /* 0x000fe200000e0000 */
[----:B------:R0:W-:Y:S01]  /*dae0*/  BAR.SYNC.DEFER_BLOCKING R0, 0x100 ;  /* 0x000400000000751d */ /* 0x0001e20000010000 */
[----:B--2---:R-:W-:-:S04]  /*daf0*/  IMAD R10, R139, 0x600, R3 ;  /* 0x000006008b0a7824 */ /* 0x004fc800078e0203 */
[C---:B------:R-:W-:Y:S01]  /*db00*/  VIADD R14, R10.reuse, 0x2 ;  /* 0x000000020a0e7836 */ /* 0x040fe20000000000 */
[C---:B------:R-:W-:Y:S01]  /*db10*/  R2UR UR6, R10.reuse ;  /* 0x000000000a0672ca */ /* 0x040fe200000e0000 */
[C---:B------:R-:W-:Y:S02]  /*db20*/  VIADD R12, R10.reuse, 0x200 ;  /* 0x000002000a0c7836 */ /* 0x040fe40000000000 */
[----:B------:R-:W-:Y:S01]  /*db30*/  VIADD R24, R10, 0x400 ;  /* 0x000004000a187836 */ /* 0x000fe20000000000 */
[----:B------:R-:W-:Y:S01]  /*db40*/  R2UR UR10, R14 ;  /* 0x000000000e0a72ca */ /* 0x000fe200000e0000 */
[C---:B------:R-:W-:Y:S02]  /*db50*/  VIADD R14, R10.reuse, 0x202 ;  /* 0x000002020a0e7836 */ /* 0x040fe40000000000 */
[----:B------:R-:W-:-:S05]  /*db60*/  VIADD R10, R10, 0x402 ;  /* 0x000004020a0a7836 */ /* 0x000fca0000000000 */
[----:B------:R-:W-:Y:S02]  /*db70*/  R2UR UR26, R10 ;  /* 0x000000000a1a72ca */ /* 0x000fe400000e0000 */
[----:B------:R-:W2:Y:S01]  /*db80*/  LDL.64 R10, [R1+0x10] ;  /* 0x00001000010a7983 */ /* 0x000ea20000100a00 */
[----:B------:R-:W-:-:S03]  /*db90*/  R2UR UR18, R14 ;  /* 0x000000000e1272ca */ /* 0x000fc600000e0000 */
[----:B------:R-:W3:Y:S01]  /*dba0*/  LDL.64 R14, [R1+0x8] ;  /* 0x00000800010e7983 */ /* 0x000ee20000100a00 */
[----:B------:R-:W-:Y:S02]  /*dbb0*/  R2UR UR22, R24 ;  /* 0x00000000181672ca */ /* 0x000fe400000e0000 */
[----:B------:R-:W-:-:S06]  /*dbc0*/  WARPGROUP.ARRIVE ;  /* 0x00000000000079c5 */ /* 0x000fcc0000000000 */
[----:B------:R-:W-:Y:S01]  /*dbd0*/  HGMMA.64x128x16.F32.BF16 R24, gdesc[UR4], RZ, !UPT, gsb0 ;  /* 0x01e00000041879f0 */ /* 0x000fe2000c0018ff */
[----:B------:R-:W-:Y:S02]  /*dbe0*/  R2UR UR14, R12 ;  /* 0x000000000c0e72ca */ /* 0x000fe400000e0000 */
[----:B------:R-:W4:Y:S01]  /*dbf0*/  LDL.64 R12, [R1] ;  /* 0x00000000010c7983 */ /* 0x000f220000100a00 */
[----:B------:R-:W-:Y:S02]  /*dc00*/  WARPGROUP.DEPBAR.LE gsb0, 0x0 ;  /* 0x00008000000079c5 */ /* 0x000fe40000010000 */
[----:B------:R-:W-:Y:S01]  /*dc10*/  WARPGROUP.ARRIVE ;  /* 0x00000000000079c5 */ /* 0x000fe20000000000 */
[----:B--2---:R-:W-:Y:S02]  /*dc20*/  R2UR UR8, R10 ;  /* 0x000000000a0872ca */ /* 0x004fe400000e0000 */
[----:B------:R-:W-:-:S13]  /*dc30*/  R2UR UR9, R11 ;  /* 0x000000000b0972ca */ /* 0x000fda00000e0000 */
[----:B------:R-:W-:Y:S01]  /*dc40*/  HGMMA.64x128x16.F32.BF16 R24, gdesc[UR8], R24, gsb0 ;  /* 0x01e00000081879f0 */ /* 0x000fe20008001818 */
[----:B---3--:R-:W-:Y:S02]  /*dc50*/  R2UR UR12, R14 ;  /* 0x000000000e0c72ca */ /* 0x008fe400000e0000 */
[----:B------:R-:W-:Y:S02]  /*dc60*/  R2UR UR13, R15 ;  /* 0x000000000f0d72ca */ /* 0x000fe400000e0000 */
[----:B----4-:R-:W-:Y:S02]  /*dc70*/  R2UR UR16, R12 ;  /* 0x000000000c1072ca */ /* 0x010fe400000e0000 */
[----:B------:R-:W-:Y:S01]  /*dc80*/  R2UR UR17, R13 ;  /* 0x000000000d1172ca */ /* 0x000fe200000e0000 */
[----:B------:R-:W-:Y:S02]  /*dc90*/  WARPGROUP.DEPBAR.LE gsb0, 0x0 ;  /* 0x00008000000079c5 */ /* 0x000fe40000010000 */
[----:B------:R-:W-:-:S06]  /*dca0*/  WARPGROUP.ARRIVE ;  /* 0x00000000000079c5 */ /* 0x000fcc0000000000 */
[----:B------:R-:W-:Y:S01]  /*dcb0*/  HGMMA.64x128x16.F32.BF16 R24, gdesc[UR12], R24, gsb0 ;  /* 0x01e000000c1879f0 */ /* 0x000fe20008001818 */
[----:B------:R-:W-:Y:S02]  /*dcc0*/  R2UR UR20, R156 ;  /* 0x000000009c1472ca */ /* 0x000fe400000e0000 */
        /* <DEDUP_REMOVED lines=16> */
.L_x_512:
[----:B------:R-:W-:Y:S01]  /*ddd0*/  SHF.L.U32 R0, R6, 0x1f, RZ ;  /* 0x0000001f06007819 */ /* 0x000fe200000006ff */
[----:B------:R-:W-:-:S04]  /*dde0*/  IMAD R3, R5, 0x8, R2 ;  /* 0x0000000805037824 */ /* 0x000fc800078e0202 */
[----:B------:R0:W1:Y:S01]  /*ddf0*/  SYNCS.PHASECHK.TRANS64.TRYWAIT P1, [R3+URZ+0x2d850], R0 ;  /* 0x02d85000030075a7 */ /* 0x000062000802017f */
[----:B------:R-:W-:Y:S05]  /*de00*/  @!P0 BRA `(.L_x_513) ;  /* 0x0000000000048947 */ /* 0x000fea0003800000 */
[----:B------:R-:W-:Y:S01]  /*de10*/  BPT.TRAP 0x1 ;  /* 0x000000040000795c */ /* 0x000fe20000300000 */
.L_x_513:
[----:B-1----:R-:W-:Y:S05]  /*de20*/  @P1 BRA `(.L_x_511) ;  /* 0x0000000000081947 */ /* 0x002fea0003800000 */
[----:B------:R-:W1:Y:S02]  /*de30*/  SYNCS.PHASECHK.TRANS64.TRYWAIT P1, [R3+URZ+0x2d850], R0 ;  /* 0x02d85000030075a7 */ /* 0x000e64000802017f */
[----:B-1----:R-:W-:Y:S05]  /*de40*/  @!P1 BRA `(.L_x_514) ;  /* 0x000000bc00049947 */ /* 0x002fea0003800000 */
.L_x_511:
[----:B------:R-:W2:Y:S01]  /*de50*/  LDL R6, [R1+0x40] ;  /* 0x0000400001067983 */ /* 0x000ea20000100800 */
[----:B01----:R-:W-:Y:S01]  /*de60*/  VIADD R0, R2, 0x400 ;  /* 0x0000040002007836 */ /* 0x003fe20000000000 */
[----:B------:R-:W-:Y:S05]  /*de70*/  WARPSYNC.ALL ;  /* 0x0000000000007948 */ /* 0x000fea0003800000 */
[----:B------:R-:W-:Y:S01]  /*de80*/  SHF.R.U32.HI R0, RZ, 0x4, R0 ;  /* 0x00000004ff007819 */ /* 0x000fe20000011600 */
[----:B------:R-:W-:Y:S01]  /*de90*/  IMAD.MOV.U32 R11, RZ, RZ, -0x7fffffe0 ;  /* 0x80000020ff0b7424 */ /* 0x000fe200078e00ff */
[----:B------:R-:W-:Y:S01]  /*dea0*/  WARPGROUP.ARRIVE ;  /* 0x00000000000079c5 */ /* 0x000fe20000000000 */
[----:B------:R-:W-:Y:S01]  /*deb0*/  IMAD.MOV.U32 R13, RZ, RZ, -0x7fffffe0 ;  /* 0x80000020ff0d7424 */ /* 0x000fe200078e00ff */
[----:B------:R-:W-:-:S02]  /*dec0*/  LOP3.LUT R0, R0, 0x3fff, RZ, 0xc0, !PT ;  /* 0x00003fff00007812 */ /* 0x000fc400078ec0ff */
[C---:B------:R-:W-:Y:S02]  /*ded0*/  R2UR UR7, R11.reuse ;  /* 0x000000000b0772ca */ /* 0x040fe400000e0000 */
[----:B------:R-:W-:Y:S02]  /*dee0*/  LOP3.LUT R0, R0, 0x2000000, RZ, 0xfc, !PT ;  /* 0x0200000000007812 */ /* 0x000fe400078efcff */
[----:B------:R-:W-:Y:S01]  /*def0*/  R2UR UR35, R11 ;  /* 0x000000000b2372ca */ /* 0x000fe200000e0000 */
[----:B------:R-:W-:Y:S01]  /*df00*/  IMAD.MOV.U32 R11, RZ, RZ, 0x40000040 ;  /* 0x40000040ff0b7424 */ /* 0x000fe200078e00ff */
[----:B------:R-:W-:Y:S01]  /*df10*/  R2UR UR11, R13 ;  /* 0x000000000d0b72ca */ /* 0x000fe200000e0000 */
[----:B------:R-:W-:Y:S01]  /*df20*/  IMAD R10, R5, 0x600, R0 ;  /* 0x00000600050a7824 */ /* 0x000fe200078e0200 */
[----:B------:R-:W-:Y:S02]  /*df30*/  R2UR UR15, R13 ;  /* 0x000000000d0f72ca */ /* 0x000fe400000e0000 */
[----:B------:R-:W-:Y:S01]  /*df40*/  R2UR UR5, R11 ;  /* 0x000000000b0572ca */ /* 0x000fe200000e0000 */
[C---:B------:R-:W-:Y:S01]  /*df50*/  VIADD R12, R10.reuse, 0x40 ;  /* 0x000000400a0c7836 */ /* 0x040fe20000000000 */
[----:B------:R-:W-:Y:S01]  /*df60*/  R2UR UR6, R10 ;  /* 0x000000000a0672ca */ /* 0x000fe200000e0000 */
[----:B------:R-:W-:Y:S01]  /*df70*/  IMAD.MOV.U32 R11, RZ, RZ, 0x40000040 ;  /* 0x40000040ff0b7424 */ /* 0x000fe200078e00ff */
[----:B------:R-:W-:-:S02]  /*df80*/  R2UR UR19, R13 ;  /* 0x000000000d1372ca */ /* 0x000fc400000e0000 */
[----:B------:R-:W-:Y:S01]  /*df90*/  R2UR UR10, R12 ;  /* 0x000000000c0a72ca */ /* 0x000fe200000e0000 */
[----:B------:R-:W-:Y:S01]  /*dfa0*/  VIADD R12, R10, 0x80 ;  /* 0x000000800a0c7836 */ /* 0x000fe20000000000 */
[C---:B------:R-:W-:Y:S02]  /*dfb0*/  R2UR UR23, R13.reuse ;  /* 0x000000000d1772ca */ /* 0x040fe400000e0000 */
[C---:B------:R-:W-:Y:S02]  /*dfc0*/  R2UR UR27, R13.reuse ;  /* 0x000000000d1b72ca */ /* 0x040fe400000e0000 */
[----:B------:R-:W-:Y:S01]  /*dfd0*/  R2UR UR14, R12 ;  /* 0x000000000c0e72ca */ /* 0x000fe200000e0000 */
[----:B------:R-:W-:Y:S01]  /*dfe0*/  VIADD R12, R10, 0xc0 ;  /* 0x000000c00a0c7836 */ /* 0x000fe20000000000 */
[----:B------:R-:W-:Y:S01]  /*dff0*/  R2UR UR31, R13 ;  /* 0x000000000d1f72ca */ /* 0x000fe200000e0000 */
[----:B------:R-:W-:Y:S01]  /*e000*/  IMAD.MOV.U32 R13, RZ, RZ, 0x40000040 ;  /* 0x40000040ff0d7424 */ /* 0x000fe200078e00ff */
[----:B------:R-:W-:-:S02]  /*e010*/  R2UR UR33, R11 ;  /* 0x000000000b2172ca */ /* 0x000fc400000e0000 */
[----:B------:R-:W-:Y:S01]  /*e020*/  R2UR UR18, R12 ;  /* 0x000000000c1272ca */ /* 0x000fe200000e0000 */
[----:B------:R-:W-:Y:S01]  /*e030*/  VIADD R12, R10, 0x100 ;  /* 0x000001000a0c7836 */ /* 0x000fe20000000000 */
[----:B------:R-:W-:Y:S01]  /*e040*/  R2UR UR9, R13 ;  /* 0x000000000d0972ca */ /* 0x000fe200000e0000 */
[----:B------:R-:W-:-:S03]  /*e050*/  IMAD.MOV.U32 R13, RZ, RZ, 0x40000040 ;  /* 0x40000040ff0d7424 */ /* 0x000fc600078e00ff */
[----:B------:R-:W-:Y:S01]  /*e060*/  R2UR UR22, R12 ;  /* 0x000000000c1672ca */ /* 0x000fe200000e0000 */
[----:B------:R-:W-:Y:S01]  /*e070*/  VIADD R12, R10, 0x140 ;  /* 0x000001400a0c7836 */ /* 0x000fe20000000000 */
[----:B------:R-:W-:Y:S01]  /*e080*/  R2UR UR13, R13 ;  /* 0x000000000d0d72ca */ /* 0x000fe200000e0000 */
[----:B------:R-:W-:-:S03]  /*e090*/  IMAD.MOV.U32 R13, RZ, RZ, 0x40000040 ;  /* 0x40000040ff0d7424 */ /* 0x000fc600078e00ff */
[----:B------:R-:W-:Y:S01]  /*e0a0*/  R2UR UR26, R12 ;  /* 0x000000000c1a72ca */ /* 0x000fe200000e0000 */
[C---:B------:R-:W-:Y:S01]  /*e0b0*/  VIADD R12, R10.reuse, 0x180 ;  /* 0x000001800a0c7836 */ /* 0x040fe20000000000 */
[----:B------:R-:W-:Y:S01]  /*e0c0*/  R2UR UR17, R13 ;  /* 0x000000000d1172ca */ /* 0x000fe200000e0000 */
[----:B------:R-:W-:Y:S02]  /*e0d0*/  VIADD R10, R10, 0x1c0 ;  /* 0x000001c00a0a7836 */ /* 0x000fe40000000000 */
[----:B------:R-:W-:Y:S01]  /*e0e0*/  IMAD.MOV.U32 R13, RZ, RZ, 0x40000040 ;  /* 0x40000040ff0d7424 */ /* 0x000fe200078e00ff */
[----:B------:R-:W-:Y:S02]  /*e0f0*/  R2UR UR30, R12 ;  /* 0x000000000c1e72ca */ /* 0x000fe400000e0000 */
[----:B------:R-:W-:Y:S02]  /*e100*/  R2UR UR34, R10 ;  /* 0x000000000a2272ca */ /* 0x000fe400000e0000 */
[----:B------:R-:W-:Y:S01]  /*e110*/  R2UR UR21, R13 ;  /* 0x000000000d1572ca */ /* 0x000fe200000e0000 */
[----:B------:R-:W-:-:S05]  /*e120*/  IMAD.MOV.U32 R13, RZ, RZ, 0x40000040 ;  /* 0x40000040ff0d7424 */ /* 0x000fca00078e00ff */
[----:B------:R-:W-:Y:S01]  /*e130*/  R2UR UR25, R13 ;  /* 0x000000000d1972ca */ /* 0x000fe200000e0000 */
[----:B------:R-:W-:-:S05]  /*e140*/  IMAD.MOV.U32 R13, RZ, RZ, 0x40000040 ;  /* 0x40000040ff0d7424 */ /* 0x000fca00078e00ff */
[----:B------:R-:W-:Y:S02]  /*e150*/  R2UR UR29, R13 ;  /* 0x000000000d1d72ca */ /* 0x000fe400000e0000 */
[----:B--2---:R-:W-:Y:S02]  /*e160*/  LOP3.LUT R10, R6, 0x10000, RZ, 0xfc, !PT ;  /* 0x00010000060a7812 */ /* 0x004fe400078efcff */
[----:B------:R-:W0:Y:S02]  /*e170*/  S2R R6, SR_TID.X ;  /* 0x0000000000067919 */ /* 0x000e240000002100 */
[C---:B------:R-:W-:Y:S01]  /*e180*/  R2UR UR4, R10.reuse ;  /* 0x000000000a0472ca */ /* 0x040fe200000e0000 */
[----:B------:R-:W-:-:S05]  /*e190*/  VIADD R12, R10, 0x2 ;  /* 0x000000020a0c7836 */ /* 0x000fca0000000000 */
[----:B------:R-:W-:Y:S01]  /*e1a0*/  R2UR UR8, R12 ;  /* 0x000000000c0872ca */ /* 0x000fe200000e0000 */
[----:B------:R-:W-:-:S05]  /*e1b0*/  VIADD R12, R10, 0x4 ;  /* 0x000000040a0c7836 */ /* 0x000fca0000000000 */
[----:B------:R-:W-:Y:S01]  /*e1c0*/  R2UR UR12, R12 ;  /* 0x000000000c0c72ca */ /* 0x000fe200000e0000 */
[----:B------:R-:W-:Y:S01]  /*e1d0*/  HGMMA.64x96x16.F32.BF16 R88, gdesc[UR4].tnspB, R88, gsb0 ;  /* 0x41600000045879f0 */ /* 0x000fe20008001858 */
[----:B------:R-:W-:-:S05]  /*e1e0*/  VIADD R12, R10, 0x6 ;  /* 0x000000060a0c7836 */ /* 0x000fca0000000000 */
[----:B------:R-:W-:Y:S01]  /*e1f0*/  R2UR UR16, R12 ;  /* 0x000000000c1072ca */ /* 0x000fe200000e0000 */
[----:B------:R-:W-:-:S05]  /*e200*/  VIADD R12, R10, 0x600 ;  /* 0x000006000a0c7836 */ /* 0x000fca0000000000 */
[----:B------:R-:W-:Y:S01]  /*e210*/  R2UR UR20, R12 ;  /* 0x000000000c1472ca */ /* 0x000fe200000e0000 */
[----:B------:R-:W-:Y:S01]  /*e220*/  VIADD R12, R10, 0x602 ;  /* 0x000006020a0c7836 */ /* 0x000fe20000000000 */
[----:B0-----:R-:W-:-:S04]  /*e230*/  SHF.R.U32.HI R0, RZ, 0x7, R6 ;  /* 0x00000007ff007819 */ /* 0x001fc80000011606 */
[----:B------:R-:W-:Y:S01]  /*e240*/  R2UR UR24, R12 ;  /* 0x000000000c1872ca */ /* 0x000fe200000e0000 */
[----:B------:R-:W-:Y:S01]  /*e250*/  VIADD R12, R10, 0x604 ;  /* 0x000006040a0c7836 */ /* 0x000fe20000000000 */
[----:B------:R-:W-:Y:S01]  /*e260*/  ISETP.GE.U32.AND P1, PT, R6, 0x180, PT ;  /* 0x000001800600780c */ /* 0x000fe20003f26070 */
[----:B------:R-:W-:Y:S02]  /*e270*/  VIADD R10, R10, 0x606 ;  /* 0x000006060a0a7836 */ /* 0x000fe40000000000 */
[----:B------:R-:W-:Y:S01]  /*e280*/  VIADD R0, R0, 0x9 ;  /* 0x0000000900007836 */ /* 0x000fe20000000000 */
[----:B------:R-:W-:Y:S02]  /*e290*/  R2UR UR28, R12 ;  /* 0x000000000c1c72ca */ /* 0x000fe400000e0000 */
[----:B------:R-:W-:Y:S02]  /*e2a0*/  R2UR UR32, R10 ;  /* 0x000000000a2072ca */ /* 0x000fe400000e0000 */
[----:B------:R-:W-:Y:S01]  /*e2b0*/  SEL R0, R0, 0x9, !P1 ;  /* 0x0000000900007807 */ /* 0x000fe20004800000 */
[----:B------:R-:W-:-:S02]  /*e2c0*/  WARPGROUP.DEPBAR.LE gsb0, 0x0 ;  /* 0x00008000000079c5 */ /* 0x000fc40000010000 */
[----:B------:R-:W-:-:S06]  /*e2d0*/  WARPGROUP.ARRIVE ;  /* 0x00000000000079c5 */ /* 0x000fcc0000000000 */
[----:B------:R-:W-:Y:S03]  /*e2e0*/  HGMMA.64x96x16.F32.BF16 R88, gdesc[UR8].tnspB, R88, gsb0 ;  /* 0x41600000085879f0 */ /* 0x000fe60008001858 */
[----:B------:R-:W-:Y:S02]  /*e2f0*/  WARPGROUP.DEPBAR.LE gsb0, 0x0 ;  /* 0x00008000000079c5 */ /* 0x000fe40000010000 */
        /* <DEDUP_REMOVED lines=18> */
[----:B------:R0:W-:Y:S06]  /*e420*/  BAR.ARV R0, 0x100 ;  /* 0x000400000000751d */ /* 0x0001ec0000002000 */
[----:B------:R-:W-:Y:S05]  /*e430*/  @!P0 BRA `(.L_x_515) ;  /* 0x0000000000048947 */ /* 0x000fea0003800000 */
[----:B------:R-:W-:Y:S01]  /*e440*/  BPT.TRAP 0x1 ;  /* 0x000000040000795c */ /* 0x000fe20000300000 */
.L_x_515:
[----:B0-----:R-:W-:Y:S01]  /*e450*/  IMAD R0, R139, 0x8, R2 ;  /* 0x000000088b007824 */ /* 0x001fe200078e0202 */
[----:B------:R-:W-:Y:S01]  /*e460*/  UMOV UR41, UR44 ;  /* 0x0000002c00297c82 */ /* 0x000fe20008000000 */
[----:B------:R-:W-:Y:S02]  /*e470*/  IMAD.U32 R3, RZ, RZ, UR39 ;  /* 0x00000027ff037e24 */ /* 0x000fe4000f8e00ff */
[----:B------:R-:W-:-:S05]  /*e480*/  VIADD R0, R0, 0x2d840 ;  /* 0x0002d84000007836 */ /* 0x000fca0000000000 */
[----:B------:R-:W-:-:S04]  /*e490*/  PRMT R0, R3, 0x654, R0 ;  /* 0x0000065403007816 */ /* 0x000fc80000000000 */
[----:B------:R0:W-:Y:S02]  /*e4a0*/  SYNCS.ARRIVE.TRANS64.RED.A1T0 RZ, [R0+URZ], RZ ;  /* 0x000000ff00ff79a7 */ /* 0x0001e4000810043f */
[----:B0-----:R-:W-:-:S04]  /*e4b0*/  FMNMX.FTZ R0, R24, R8, !PT ;  /* 0x0000000818007209 */ /* 0x001fc80007810000 */
        /* <DEDUP_REMOVED lines=30> */
[----:B------:R-:W-:-:S05]  /*e6a0*/  FMNMX.FTZ R0, R85, R0, !PT ;  /* 0x0000000055007209 */ /* 0x000fca0007810000 */
[----:B------:R-:W0:Y:S02]  /*e6b0*/  SHFL.BFLY PT, R3, R0, 0x2, 0x1f ;  /* 0x0c401f0000037f89 */ /* 0x000e2400000e0000 */
[----:B0-----:R-:W-:-:S05]  /*e6c0*/  FMNMX.FTZ R0, R0, R3, !PT ;  /* 0x0000000300007209 */ /* 0x001fca0007810000 */
[----:B------:R-:W0:Y:S02]  /*e6d0*/  SHFL.BFLY PT, R3, R0, 0x1, 0x1f ;  /* 0x0c201f0000037f89 */ /* 0x000e2400000e0000 */
[----:B0-----:R-:W-:Y:S02]  /*e6e0*/  FMNMX.FTZ R0, R0, R3, !PT ;  /* 0x0000000300007209 */ /* 0x001fe40007810000 */
[----:B------:R-:W-:-:S03]  /*e6f0*/  FMNMX.FTZ R3, R26, R7, !PT ;  /* 0x000000071a037209 */ /* 0x000fc60007810000 */
[----:B------:R-:W-:Y:S01]  /*e700*/  FADD.FTZ R9, -R0, R8 ;  /* 0x0000000800097221 */ /* 0x000fe20000010100 */
        /* <DEDUP_REMOVED lines=34> */
[----:B0-----:R-:W-:Y:S01]  /*e930*/  FMNMX.FTZ R3, R3, R6, !PT ;  /* 0x0000000603037209 */ /* 0x001fe20007810000 */
[----:B------:R-:W-:-:S04]  /*e940*/  FMUL.FTZ R6, R0, UR41 ;  /* 0x0000002900067c20 */ /* 0x000fc80008410000 */
[----:B------:R-:W-:Y:S01]  /*e950*/  FADD.FTZ R8, -R3, R7 ;  /* 0x0000000703087221 */ /* 0x000fe20000010100 */
[----:B------:R-:W-:Y:S01]  /*e960*/  FMUL.FTZ R7, R9, UR41 ;  /* 0x0000002909077c20 */ /* 0x000fe20008410000 */
[----:B------:R-:W-:Y:S01]  /*e970*/  FMUL.FTZ R9, R3, UR41 ;  /* 0x0000002903097c20 */ /* 0x000fe20008410000 */
[--C-:B------:R-:W-:Y:S01]  /*e980*/  FFMA.FTZ R24, R24, UR41, -R6.reuse ;  /* 0x0000002918187c23 */ /* 0x100fe20008010806 */
[----:B------:R-:W-:Y:S01]  /*e990*/  FMUL.FTZ R8, R8, UR41 ;  /* 0x0000002908087c20 */ /* 0x000fe20008410000 */
        /* <DEDUP_REMOVED lines=24> */
[----:B------:R-:W-:Y:S01]  /*eb20*/  FFMA.FTZ R45, R45, UR41, -R6 ;  /* 0x000000292d2d7c23 */ /* 0x000fe20008010806 */
        /* <DEDUP_REMOVED lines=16> */
[----:B------:R-:W-:Y:S01]  /*ec30*/  FFMA.FTZ R60, R60, UR41, -R6 ;  /* 0x000000293c3c7c23 */ /* 0x000fe20008010806 */
[----:B------:R-:W2:Y:S01]  /*ec40*/  MUFU.EX2 R20, R27 ;  /* 0x0000001b00147308 */ /* 0x000ea20000000800 */
[----:B-1----:R-:W-:Y:S01]  /*ec50*/  FFMA.FTZ R21, R8, R21, R26 ;  /* 0x0000001508157223 */ /* 0x002fe2000001001a */
[--C-:B------:R-:W-:Y:S01]  /*ec60*/  FFMA.FTZ R62, R62, UR41, -R9.reuse ;  /* 0x000000293e3e7c23 */ /* 0x100fe20008010809 */
[--C-:B------:R-:W-:Y:S01]  /*ec70*/  FFMA.FTZ R61, R61, UR41, -R6.reuse ;  /* 0x000000293d3d7c23 */ /* 0x100fe20008010806 */
[--C-:B------:R-:W-:Y:S01]  /*ec80*/  FFMA.FTZ R63, R63, UR41, -R9.reuse ;  /* 0x000000293f3f7c23 */ /* 0x100fe20008010809 */
[--C-:B------:R-:W-:Y:S01]  /*ec90*/  FFMA.FTZ R64, R64, UR41, -R6.reuse ;  /* 0x0000002940407c23 */ /* 0x100fe20008010806 */
[--C-:B------:R-:W-:Y:S01]  /*eca0*/  FFMA.FTZ R66, R66, UR41, -R9.reuse ;  /* 0x0000002942427c23 */ /* 0x100fe20008010809 */
[----:B------:R-:W-:Y:S01]  /*ecb0*/  FFMA.FTZ R65, R65, UR41, -R6 ;  /* 0x0000002941417c23 */ /* 0x000fe20008010806 */
[----:B------:R-:W1:Y:S01]  /*ecc0*/  MUFU.EX2 R28, R28 ;  /* 0x0000001c001c7308 */ /* 0x000e620000000800 */
[----:B0-----:R-:W-:Y:S01]  /*ecd0*/  FADD.FTZ R10, R25, R142 ;  /* 0x0000008e190a7221 */ /* 0x001fe20000010000 */
[--C-:B------:R-:W-:Y:S01]  /*ece0*/  FFMA.FTZ R67, R67, UR41, -R9.reuse ;  /* 0x0000002943437c23 */ /* 0x100fe20008010809 */
[--C-:B------:R-:W-:Y:S01]  /*ecf0*/  FFMA.FTZ R68, R68, UR41, -R6.reuse ;  /* 0x0000002944447c23 */ /* 0x100fe20008010806 */
[--C-:B------:R-:W-:Y:S01]  /*ed00*/  FFMA.FTZ R70, R70, UR41, -R9.reuse ;  /* 0x0000002946467c23 */ /* 0x100fe20008010809 */
[--C-:B------:R-:W-:Y:S01]  /*ed10*/  FFMA.FTZ R69, R69, UR41, -R6.reuse ;  /* 0x0000002945457c23 */ /* 0x100fe20008010806 */
[----:B------:R-:W-:Y:S01]  /*ed20*/  FFMA.FTZ R71, R71, UR41, -R9 ;  /* 0x0000002947477c23 */ /* 0x000fe20008010809 */
[--C-:B------:R-:W-:Y:S01]  /*ed30*/  FFMA.FTZ R72, R72, UR41, -R6.reuse ;  /* 0x0000002948487c23 */ /* 0x100fe20008010806 */
[----:B------:R-:W0:Y:S01]  /*ed40*/  MUFU.EX2 R27, R30 ;  /* 0x0000001e001b7308 */ /* 0x000e220000000800 */
[----:B--2---:R-:W-:Y:S01]  /*ed50*/  FADD.FTZ R11, R20, R21 ;  /* 0x00000015140b7221 */ /* 0x004fe20000010000 */
[--C-:B------:R-:W-:Y:S01]  /*ed60*/  FFMA.FTZ R74, R74, UR41, -R9.reuse ;  /* 0x000000294a4a7c23 */ /* 0x100fe20008010809 */
[--C-:B------:R-:W-:Y:S01]  /*ed70*/  FFMA.FTZ R73, R73, UR41, -R6.reuse ;  /* 0x0000002949497c23 */ /* 0x100fe20008010806 */
[--C-:B------:R-:W-:Y:S01]  /*ed80*/  FFMA.FTZ R75, R75, UR41, -R9.reuse ;  /* 0x000000294b4b7c23 */ /* 0x100fe20008010809 */
[--C-:B------:R-:W-:Y:S01]  /*ed90*/  FFMA.FTZ R76, R76, UR41, -R6.reuse ;  /* 0x000000294c4c7c23 */ /* 0x100fe20008010806 */
[--C-:B------:R-:W-:Y:S01]  /*eda0*/  FFMA.FTZ R78, R78, UR41, -R9.reuse ;  /* 0x000000294e4e7c23 */ /* 0x100fe20008010809 */
[----:B------:R-:W-:Y:S01]  /*edb0*/  FFMA.FTZ R77, R77, UR41, -R6 ;  /* 0x000000294d4d7c23 */ /* 0x000fe20008010806 */
[----:B------:R-:W2:Y:S01]  /*edc0*/  MUFU.EX2 R29, R29 ;  /* 0x0000001d001d7308 */ /* 0x000ea20000000800 */
[----:B-1----:R-:W-:Y:S01]  /*edd0*/  FADD.FTZ R10, R28, R10 ;  /* 0x0000000a1c0a7221 */ /* 0x002fe20000010000 */
[--C-:B------:R-:W-:Y:S01]  /*ede0*/  FFMA.FTZ R79, R79, UR41, -R9.reuse ;  /* 0x000000294f4f7c23 */ /* 0x100fe20008010809 */
[--C-:B------:R-:W-:Y:S01]  /*edf0*/  FFMA.FTZ R80, R80, UR41, -R6.reuse ;  /* 0x0000002950507c23 */ /* 0x100fe20008010806 */
[--C-:B------:R-:W-:Y:S01]  /*ee00*/  FFMA.FTZ R82, R82, UR41, -R9.reuse ;  /* 0x0000002952527c23 */ /* 0x100fe20008010809 */
[--C-:B------:R-:W-:Y:S01]  /*ee10*/  FFMA.FTZ R81, R81, UR41, -R6.reuse ;  /* 0x0000002951517c23 */ /* 0x100fe20008010806 */
[----:B------:R-:W-:Y:S01]  /*ee20*/  FFMA.FTZ R83, R83, UR41, -R9 ;  /* 0x0000002953537c23 */ /* 0x000fe20008010809 */
[--C-:B------:R-:W-:Y:S01]  /*ee30*/  FFMA.FTZ R84, R84, UR41, -R6.reuse ;  /* 0x0000002954547c23 */ /* 0x100fe20008010806 */
[----:B------:R-:W1:Y:S01]  /*ee40*/  MUFU.EX2 R31, R31 ;  /* 0x0000001f001f7308 */ /* 0x000e620000000800 */
[----:B0-----:R-:W-:Y:S01]  /*ee50*/  FADD.FTZ R11, R27, R11 ;  /* 0x0000000b1b0b7221 */ /* 0x001fe20000010000 */
[--C-:B------:R-:W-:Y:S01]  /*ee60*/  FFMA.FTZ R86, R86, UR41, -R9.reuse ;  /* 0x0000002956567c23 */ /* 0x100fe20008010809 */
[----:B------:R-:W-:Y:S01]  /*ee70*/  FFMA.FTZ R6, R85, UR41, -R6 ;  /* 0x0000002955067c23 */ /* 0x000fe20008010806 */
[----:B------:R-:W-:-:S04]  /*ee80*/  FFMA.FTZ R9, R87, UR41, -R9 ;  /* 0x0000002957097c23 */ /* 0x000fc80008010809 */
        /* <DEDUP_REMOVED lines=116> */
.L_x_516:
[----:B------:R-:W2:Y:S04]  /*f5d0*/  LDL R62, [R1+0x2c] ;  /* 0x00002c00013e7983 */ /* 0x000ea80000100800 */
[----:B------:R-:W3:Y:S04]  /*f5e0*/  LDL R70, [R1+0x4c] ;  /* 0x00004c0001467983 */ /* 0x000ee80000100800 */
[----:B------:R-:W4:Y:S04]  /*f5f0*/  LDL R46, [R1+0x34] ;  /* 0x00003400012e7983 */ /* 0x000f280000100800 */
[----:B------:R-:W5:Y:S04]  /*f600*/  LDL R38, [R1+0x30] ;  /* 0x0000300001267983 */ /* 0x000f680000100800 */
[----:B------:R-:W5:Y:S01]  /*f610*/  LDL R54, [R1+0x50] ;  /* 0x0000500001367983 */ /* 0x000f620000100800 */
[----:B------:R-:W-:-:S02]  /*f620*/  IMAD R5, R5, 0x8, R2 ;  /* 0x0000000805057824 */ /* 0x000fc400078e0202 */
[----:B------:R-:W-:Y:S02]  /*f630*/  IMAD.U32 R30, RZ, RZ, UR39 ;  /* 0x00000027ff1e7e24 */ /* 0x000fe4000f8e00ff */
[----:B------:R-:W-:Y:S01]  /*f640*/  VIADD R5, R5, 0x2d860 ;  /* 0x0002d86005057836 */ /* 0x000fe20000000000 */
[----:B------:R-:W-:Y:S02]  /*f650*/  F2FP.BF16.F32.PACK_AB R24, R25, R24 ;  /* 0x000000181918723e */ /* 0x000fe400000010ff */
[----:B------:R-:W-:Y:S02]  /*f660*/  F2FP.BF16.F32.PACK_AB R25, R20, R26 ;  /* 0x0000001a1419723e */ /* 0x000fe400000010ff */
[----:B------:R-:W-:Y:S02]  /*f670*/  F2FP.BF16.F32.PACK_AB R32, R33, R32 ;  /* 0x000000202120723e */ /* 0x000fe400000010ff */
[----:B------:R-:W-:Y:S02]  /*f680*/  PRMT R5, R30, 0x654, R5 ;  /* 0x000006541e057816 */ /* 0x000fe40000000005 */
[----:B------:R-:W-:-:S02]  /*f690*/  F2FP.BF16.F32.PACK_AB R26, R29, R28 ;  /* 0x0000001c1d1a723e */ /* 0x000fc400000010ff */
[----:B------:R-:W-:Y:S01]  /*f6a0*/  F2FP.BF16.F32.PACK_AB R27, R31, R27 ;  /* 0x0000001b1f1b723e */ /* 0x000fe200000010ff */
[----:B------:R0:W-:Y:S01]  /*f6b0*/  SYNCS.ARRIVE.TRANS64.RED.A1T0 RZ, [R5+URZ], RZ ;  /* 0x000000ff05ff79a7 */ /* 0x0001e2000810043f */
[----:B------:R-:W-:Y:S02]  /*f6c0*/  F2FP.BF16.F32.PACK_AB R33, R15, R34 ;  /* 0x000000220f21723e */ /* 0x000fe400000010ff */
[----:B------:R-:W-:Y:S02]  /*f6d0*/  F2FP.BF16.F32.PACK_AB R40, R41, R40 ;  /* 0x000000282928723e */ /* 0x000fe400000010ff */
[----:B------:R-:W-:Y:S02]  /*f6e0*/  F2FP.BF16.F32.PACK_AB R34, R37, R36 ;  /* 0x000000242522723e */ /* 0x000fe400000010ff */
[----:B------:R-:W-:Y:S02]  /*f6f0*/  F2FP.BF16.F32.PACK_AB R35, R39, R35 ;  /* 0x000000232723723e */ /* 0x000fe400000010ff */
[----:B------:R-:W-:-:S02]  /*f700*/  F2FP.BF16.F32.PACK_AB R41, R14, R42 ;  /* 0x0000002a0e29723e */ /* 0x000fc400000010ff */
[----:B------:R-:W-:Y:S02]  /*f710*/  F2FP.BF16.F32.PACK_AB R48, R49, R48 ;  /* 0x000000303130723e */ /* 0x000fe400000010ff */
        /* <DEDUP_REMOVED lines=21> */
[----:B------:R-:W-:Y:S01]  /*f870*/  ISETP.GT.AND P1, PT, R4, RZ, PT ;  /* 0x000000ff0400720c */ /* 0x000fe20003f24270 */
        /* <DEDUP_REMOVED lines=48> */
[----:B------:R-:W-:-:S02]  /*fb80*/  VIADD R4, R4, 0xffffffff ;  /* 0xffffffff04047836 */ /* 0x000fc40000000000 */
[----:B------:R-:W-:Y:S02]  /*fb90*/  IMAD.MOV.U32 R7, RZ, RZ, R3 ;  /* 0x000000ffff077224 */ /* 0x000fe400078e0003 */
[----:B------:R-:W-:Y:S02]  /*fba0*/  IMAD.MOV.U32 R8, RZ, RZ, R0 ;  /* 0x000000ffff087224 */ /* 0x000fe400078e0000 */
[----:B------:R-:W-:Y:S02]  /*fbb0*/  IMAD.MOV.U32 R6, RZ, RZ, R150 ;  /* 0x000000ffff067224 */ /* 0x000fe400078e0096 */
[----:B0-----:R-:W-:Y:S01]  /*fbc0*/  IMAD.MOV.U32 R5, RZ, RZ, R139 ;  /* 0x000000ffff057224 */ /* 0x001fe200078e008b */
[----:B--2---:R0:W-:Y:S04]  /*fbd0*/  STSM.16.M88.4 [R62+0x21800], R24 ;  /* 0x021800183e007844 */ /* 0x0041e80000000200 */
[----:B---3--:R0:W-:Y:S04]  /*fbe0*/  STSM.16.M88.4 [R70], R32 ;  /* 0x0000002046007844 */ /* 0x0081e80000000200 */
[----:B----4-:R0:W-:Y:S04]  /*fbf0*/  STSM.16.M88.4 [R46], R40 ;  /* 0x000000282e007844 */ /* 0x0101e80000000200 */
[----:B-----5:R0:W-:Y:S04]  /*fc00*/  STSM.16.M88.4 [R38], R48 ;  /* 0x0000003026007844 */ /* 0x0201e80000000200 */
[----:B------:R0:W-:Y:S04]  /*fc10*/  STSM.16.M88.4 [R62+0x27800], R56 ;  /* 0x027800383e007844 */ /* 0x0001e80000000200 */
[----:B------:R0:W-:Y:S04]  /*fc20*/  STSM.16.M88.4 [R54], R64 ;  /* 0x0000004036007844 */ /* 0x0001e80000000200 */
[----:B------:R0:W-:Y:S04]  /*fc30*/  STSM.16.M88.4 [R46+0x6000], R72 ;  /* 0x006000482e007844 */ /* 0x0001e80000000200 */
[----:B------:R0:W-:Y:S01]  /*fc40*/  STSM.16.M88.4 [R38+0x6000], R80 ;  /* 0x0060005026007844 */ /* 0x0001e20000000200 */
[----:B------:R-:W-:Y:S01]  /*fc50*/  @!PT LDS RZ, [RZ] ;  /* 0x00000000fffff984 */ /* 0x000fe20000000800 */
[----:B------:R-:W-:Y:S01]  /*fc60*/  @!PT LDS RZ, [RZ] ;  /* 0x00000000fffff984 */ /* 0x000fe20000000800 */
[----:B------:R-:W-:Y:S01]  /*fc70*/  @!PT LDS RZ, [RZ] ;  /* 0x00000000fffff984 */ /* 0x000fe20000000800 */
[----:B------:R-:W-:Y:S01]  /*fc80*/  @!PT LDS RZ, [RZ] ;  /* 0x00000000fffff984 */ /* 0x000fe20000000800 */
[----:B------:R1:W-:Y:S06]  /*fc90*/  MEMBAR.ALL.CTA ;  /* 0x0000000000007992 */ /* 0x0003ec0000008000 */
[----:B-1----:R-:W1:Y:S02]  /*fca0*/  FENCE.VIEW.ASYNC.S ;  /* 0x00000000000073c6 */ /* 0x002e640000000000 */
[----:B-1----:R-:W-:Y:S01]  /*fcb0*/  NOP ;  /* 0x0000000000007918 */ /* 0x002fe20000000000 */
[----:B------:R-:W-:Y:S05]  /*fcc0*/  @P1 BRA `(.L_x_517) ;  /* 0xffffffd800dc1947 */ /* 0x000fea000383ffff */
.L_x_505:
[----:B------:R-:W-:Y:S05]  /*fcd0*/  WARPSYNC.ALL ;  /* 0x0000000000007948 */ /* 0x000fea0003800000 */
[----:B------:R-:W-:Y:S06]  /*fce0*/  BAR.ARV 0x8, 0x200 ;  /* 0x0208000000007b1d */ /* 0x000fec0000002000 */
[----:B------:R-:W-:Y:S05]  /*fcf0*/  @!P0 BRA `(.L_x_518) ;  /* 0x0000000000048947 */ /* 0x000fea0003800000 */
[----:B------:R-:W-:Y:S01]  /*fd00*/  BPT.TRAP 0x1 ;  /* 0x000000040000795c */ /* 0x000fe20000300000 */
.L_x_518:
[----:B------:R-:W-:Y:S01]  /*fd10*/  IMAD R12, R139, 0x8, R2 ;  /* 0x000000088b0c7824 */ /* 0x000fe200078e0202 */
[----:B------:R-:W-:-:S04]  /*fd20*/  SHF.L.U32 R7, R150, 0x1f, RZ ;  /* 0x0000001f96077819 */ /* 0x000fc800000006ff */
[----:B------:R1:W2:Y:S01]  /*fd30*/  SYNCS.PHASECHK.TRANS64.TRYWAIT P1, [R12+URZ+0x2d850], R7 ;  /* 0x02d850070c0075a7 */ /* 0x0002a2000802017f */
[----:B------:R-:W-:Y:S05]  /*fd40*/  @!P0 BRA `(.L_x_519) ;  /* 0x0000000000048947 */ /* 0x000fea0003800000 */
[----:B------:R-:W-:Y:S01]  /*fd50*/  BPT.TRAP 0x1 ;  /* 0x000000040000795c */ /* 0x000fe20000300000 */
.L_x_519:
[----:B------:R-:W3:Y:S01]  /*fd60*/  LDL.LU R4, [R1+0x40] ;  /* 0x0000400001047983 */ /* 0x000ee20000300800 */
[----:B------:R-:W-:Y:S02]  /*fd70*/  VIADD R2, R2, 0x400 ;  /* 0x0000040002027836 */ /* 0x000fe40000000000 */
[----:B------:R-:W-:-:S03]  /*fd80*/  IMAD.MOV.U32 R5, RZ, RZ, 0x40000040 ;  /* 0x40000040ff057424 */ /* 0x000fc600078e00ff */
[----:B------:R-:W-:-:S04]  /*fd90*/  SHF.R.U32.HI R2, RZ, 0x4, R2 ;  /* 0x00000004ff027819 */ /* 0x000fc80000011602 */
[----:B------:R-:W-:-:S04]  /*fda0*/  LOP3.LUT R2, R2, 0x3fff, RZ, 0xc0, !PT ;  /* 0x00003fff02027812 */ /* 0x000fc800078ec0ff */
[----:B------:R-:W-:Y:S02]  /*fdb0*/  LOP3.LUT R2, R2, 0x2000000, RZ, 0xfc, !PT ;  /* 0x0200000002027812 */ /* 0x000fe400078efcff */
[----:B---3--:R-:W-:Y:S01]  /*fdc0*/  LOP3.LUT R4, R4, 0x10000, RZ, 0xfc, !PT ;  /* 0x0001000004047812 */ /* 0x008fe200078efcff */
[----:B--2---:R-:W-:Y:S06]  /*fdd0*/  @P1 BRA `(.L_x_520) ;  /* 0x0000000000081947 */ /* 0x004fec0003800000 */
[----:B------:R-:W2:Y:S02]  /*fde0*/  SYNCS.PHASECHK.TRANS64.TRYWAIT P1, [R12+URZ+0x2d850], R7 ;  /* 0x02d850070c0075a7 */ /* 0x000ea4000802017f */
[----:B--2---:R-:W-:Y:S05]  /*fdf0*/  @!P1 BRA `(.L_x_521) ;  /* 0x0000009c002c9947 */ /* 0x004fea0003800000 */
.L_x_520:
[----:B------:R-:W-:Y:S01]  /*fe00*/  IMAD R6, R139, 0x600, R2 ;  /* 0x000006008b067824 */ /* 0x000fe200078e0202 */
[----:B------:R-:W-:Y:S05]  /*fe10*/  WARPSYNC.ALL ;  /* 0x0000000000007948 */ /* 0x000fea0003800000 */
[----:B-12---:R-:W-:Y:S01]  /*fe20*/  IMAD.MOV.U32 R7, RZ, RZ, -0x7fffffe0 ;  /* 0x80000020ff077424 */ /* 0x006fe200078e00ff */
[C---:B------:R-:W-:Y:S01]  /*fe30*/  R2UR UR4, R4.reuse ;  /* 0x00000000040472ca */ /* 0x040fe200000e0000 */
[----:B------:R-:W-:Y:S01]  /*fe40*/  WARPGROUP.ARRIVE ;  /* 0x00000000000079c5 */ /* 0x000fe20000000000 */
[----:B------:R-:W-:Y:S01]  /*fe50*/  R2UR UR5, R5 ;  /* 0x00000000050572ca */ /* 0x000fe200000e0000 */
[----:B------:R-:W-:Y:S01]  /*fe60*/  VIADD R8, R4, 0x2 ;  /* 0x0000000204087836 */ /* 0x000fe20000000000 */
[C---:B------:R-:W-:Y:S01]  /*fe70*/  R2UR UR6, R6.reuse ;  /* 0x00000000060672ca */ /* 0x040fe200000e0000 */
[----:B------:R-:W-:Y:S01]  /*fe80*/  VIADD R10, R6, 0x40 ;  /* 0x00000040060a7836 */ /* 0x000fe20000000000 */
[----:B------:R-:W-:Y:S01]  /*fe90*/  R2UR UR7, R7 ;  /* 0x00000000070772ca */ /* 0x000fe200000e0000 */
[----:B------:R-:W-:Y:S01]  /*fea0*/  IMAD.MOV.U32 R9, RZ, RZ, 0x40000040 ;  /* 0x40000040ff097424 */ /* 0x000fe200078e00ff */
[----:B------:R-:W1:Y:S01]  /*feb0*/  SHFL.BFLY PT, R2, R21, 0x2, 0x1f ;  /* 0x0c401f0015027f89 */ /* 0x000e6200000e0000 */
[----:B------:R-:W-:-:S02]  /*fec0*/  IMAD.MOV.U32 R11, RZ, RZ, -0x7fffffe0 ;  /* 0x80000020ff0b7424 */ /* 0x000fc400078e00ff */
[----:B------:R-:W-:Y:S02]  /*fed0*/  IMAD.MOV.U32 R5, RZ, RZ, 0x40000040 ;  /* 0x40000040ff057424 */ /* 0x000fe400078e00ff */
[----:B------:R-:W-:Y:S02]  /*fee0*/  IMAD.MOV.U32 R7, RZ, RZ, -0x7fffffe0 ;  /* 0x80000020ff077424 */ /* 0x000fe400078e00ff */
[----:B------:R-:W-:Y:S02]  /*fef0*/  IMAD.MOV.U32 R39, RZ, RZ, RZ ;  /* 0x000000ffff277224 */ /* 0x000fe400078e00ff */
[----:B0-----:R-:W-:Y:S02]  /*ff00*/  IMAD.MOV.U32 R40, RZ, RZ, -0x800000 ;  /* 0xff800000ff287424 */ /* 0x001fe400078e00ff */
[----:B------:R-:W-:Y:S01]  /*ff10*/  HGMMA.64x96x16.F32.BF16 R88, gdesc[UR4].tnspB, R88, gsb0 ;  /* 0x41600000045879f0 */ /* 0x000fe20008001858 */
[----:B------:R-:W-:Y:S01]  /*ff20*/  R2UR UR4, R8 ;  /* 0x00000000080472ca */ /* 0x000fe200000e0000 */
[----:B------:R-:W-:Y:S01]  /*ff30*/  VIADD R8, R4, 0x4 ;  /* 0x0000000404087836 */ /* 0x000fe20000000000 */
[----:B------:R-:W-:Y:S01]  /*ff40*/  R2UR UR5, R9 ;  /* 0x00000000090572ca */ /* 0x000fe200000e0000 */
[----:B------:R-:W-:Y:S01]  /*ff50*/  IMAD.MOV.U32 R9, RZ, RZ, 0x40000040 ;  /* 0x40000040ff097424 */ /* 0x000fe200078e00ff */
[----:B------:R-:W-:Y:S01]  /*ff60*/  R2UR UR6, R10 ;  /* 0x000000000a0672ca */ /* 0x000fe200000e0000 */
[----:B------:R-:W-:Y:S01]  /*ff70*/  VIADD R10, R6, 0x80 ;  /* 0x00000080060a7836 */ /* 0x000fe20000000000 */
[----:B------:R-:W-:Y:S01]  /*ff80*/  R2UR UR7, R11 ;  /* 0x000000000b0772ca */ /* 0x000fe200000e0000 */
[----:B------:R-:W-:-:S02]  /*ff90*/  IMAD.MOV.U32 R11, RZ, RZ, -0x7fffffe0 ;  /* 0x80000020ff0b7424 */ /* 0x000fc400078e00ff */
[----:B------:R-:W-:Y:S01]  /*ffa0*/  IMAD.MOV.U32 R41, RZ, RZ, -0x800000 ;  /* 0xff800000ff297424 */ /* 0x000fe200078e00ff */
[----:B------:R-:W-:Y:S02]  /*ffb0*/  WARPGROUP.DEPBAR.LE gsb0, 0x0 ;  /* 0x00008000000079c5 */ /* 0x000fe40000010000 */
[----:B------:R-:W-:-:S07]  /*ffc0*/  WARPGROUP.ARRIVE ;  /* 0x00000000000079c5 */ /* 0x000fce0000000000 */
        /* <DEDUP_REMOVED lines=8> */
[----:B------:R-:W-:Y:S01]  /*10050*/  IMAD.MOV.U32 R11, RZ, RZ, -0x7fffffe0 ;  /* 0x80000020ff0b7424 */ /* 0x000fe200078e00ff */
[----:B------:R-:W-:Y:S02]  /*10060*/  WARPGROUP.DEPBAR.LE gsb0, 0x0 ;  /* 0x00008000000079c5 */ /* 0x000fe40000010000 */
[----:B------:R-:W-:-:S09]  /*10070*/  WARPGROUP.ARRIVE ;  /* 0x00000000000079c5 */ /* 0x000fd20000000000 */
        /* <DEDUP_REMOVED lines=30> */
[----:B------:R-:W-:Y:S02]  /*10260*/  IMAD.MOV.U32 R11, RZ, RZ, -0x7fffffe0 ;  /* 0x80000020ff0b7424 */ /* 0x000fe400078e00ff */
[----:B------:R-:W-:-:S02]  /*10270*/  VIADD R4, R4, 0x606 ;  /* 0x0000060604047836 */ /* 0x000fc40000000000 */
[----:B------:R-:W-:Y:S01]  /*10280*/  VIADD R6, R6, 0x1c0 ;  /* 0x000001c006067836 */ /* 0x000fe20000000000 */
[----:B------:R-:W-:Y:S02]  /*10290*/  WARPGROUP.DEPBAR.LE gsb0, 0x0 ;  /* 0x00008000000079c5 */ /* 0x000fe40000010000 */
[----:B------:R-:W-:-:S06]  /*102a0*/  WARPGROUP.ARRIVE ;  /* 0x00000000000079c5 */ /* 0x000fcc0000000000 */
[----:B------:R-:W-:Y:S01]  /*102b0*/  HGMMA.64x96x16.F32.BF16 R88, gdesc[UR4].tnspB, R88, gsb0 ;  /* 0x41600000045879f0 */ /* 0x000fe20008001858 */
[----:B------:R-:W-:Y:S02]  /*102c0*/  R2UR UR4, R8 ;  /* 0x00000000080472ca */ /* 0x000fe400000e0000 */
[----:B------:R-:W-:Y:S02]  /*102d0*/  R2UR UR5, R9 ;  /* 0x00000000090572ca */ /* 0x000fe400000e0000 */
[----:B------:R-:W-:Y:S02]  /*102e0*/  R2UR UR6, R10 ;  /* 0x000000000a0672ca */ /* 0x000fe400000e0000 */
[----:B------:R-:W-:Y:S01]  /*102f0*/  R2UR UR7, R11 ;  /* 0x000000000b0772ca */ /* 0x000fe200000e0000 */
[----:B------:R-:W-:Y:S01]  /*10300*/  IMAD.U32 R11, RZ, RZ, UR41 ;  /* 0x00000029ff0b7e24 */ /* 0x000fe2000f8e00ff */
[----:B------:R-:W-:Y:S02]  /*10310*/  WARPGROUP.DEPBAR.LE gsb0, 0x0 ;  /* 0x00008000000079c5 */ /* 0x000fe40000010000 */
[----:B------:R-:W-:-:S09]  /*10320*/  WARPGROUP.ARRIVE ;  /* 0x00000000000079c5 */ /* 0x000fd20000000000 */
[----:B------:R-:W-:Y:S01]  /*10330*/  HGMMA.64x96x16.F32.BF16 R88, gdesc[UR4].tnspB, R88, gsb0 ;  /* 0x41600000045879f0 */ /* 0x000fe20008001858 */
[----:B------:R-:W-:Y:S01]  /*10340*/  R2UR UR4, R4 ;  /* 0x00000000040472ca */ /* 0x000fe200000e0000 */
[----:B-1----:R-:W-:Y:S01]  /*10350*/  FADD.FTZ R4, R2, R21 ;  /* 0x0000001502047221 */ /* 0x002fe20000010000 */
[----:B------:R-:W-:Y:S02]  /*10360*/  R2UR UR5, R5 ;  /* 0x00000000050572ca */ /* 0x000fe400000e0000 */
[----:B------:R-:W-:Y:S01]  /*10370*/  R2UR UR6, R6 ;  /* 0x00000000060672ca */ /* 0x000fe200000e0000 */
[----:B------:R-:W0:Y:S01]  /*10380*/  SHFL.BFLY PT, R5, R142, 0x2, 0x1f ;  /* 0x0c401f008e057f89 */ /* 0x000e2200000e0000 */
[----:B------:R-:W-:-:S03]  /*10390*/  R2UR UR7, R7 ;  /* 0x00000000070772ca */ /* 0x000fc600000e0000 */
[----:B------:R-:W1:Y:S01]  /*103a0*/  SHFL.BFLY PT, R7, R4, 0x1, 0x1f ;  /* 0x0c201f0004077f89 */ /* 0x000e6200000e0000 */
[----:B0-----:R-:W-:Y:S01]  /*103b0*/  FADD.FTZ R5, R5, R142 ;  /* 0x0000008e05057221 */ /* 0x001fe20000010000 */
[----:B-1----:R-:W-:-:S04]  /*103c0*/  FADD.FTZ R9, R4, R7 ;  /* 0x0000000704097221 */ /* 0x002fc80000010000 */
[----:B------:R-:W0:Y:S01]  /*103d0*/  SHFL.BFLY PT, R2, R5, 0x1, 0x1f ;  /* 0x0c201f0005027f89 */ /* 0x000e2200000e0000 */
[----:B------:R-:W-:-:S13]  /*103e0*/  FSETP.NE.FTZ.AND P2, PT, R9, RZ, PT ;  /* 0x000000ff0900720b */ /* 0x000fda0003f55000 */
[----:B------:R-:W1:Y:S01]  /*103f0*/  @P2 MUFU.LG2 R7, R9 ;  /* 0x0000000900072308 */ /* 0x000e620000000c00 */
[----:B------:R-:W-:Y:S01]  /*10400*/  @P2 FMUL.FTZ R11, R11, 0.69314718246459960938 ;  /* 0x3f3172180b0b2820 */ /* 0x000fe20000410000 */
[----:B0-----:R-:W-:Y:S01]  /*10410*/  FADD.FTZ R8, R5, R2 ;  /* 0x0000000205087221 */ /* 0x001fe20000010000 */
[----:B------:R-:W-:Y:S02]  /*10420*/  IMAD.MOV.U32 R2, RZ, RZ, RZ ;  /* 0x000000ffff027224 */ /* 0x000fe400078e00ff */
[----:B------:R-:W-:Y:S02]  /*10430*/  IMAD.U32 R5, RZ, RZ, UR41 ;  /* 0x00000029ff057e24 */ /* 0x000fe4000f8e00ff */
[----:B------:R-:W-:Y:S02]  /*10440*/  FSETP.NE.FTZ.AND P1, PT, R8, RZ, PT ;  /* 0x000000ff0800720b */ /* 0x000fe40003f35000 */
[----:B------:R-:W-:Y:S01]  /*10450*/  @P2 MUFU.RCP R2, R9 ;  /* 0x0000000900022308 */ /* 0x000fe20000001000 */
[----:B-1----:R-:W-:-:S04]  /*10460*/  @P2 FMUL.FTZ R4, R7, 0.69314718246459960938 ;  /* 0x3f31721807042820 */ /* 0x002fc80000410000 */
[----:B------:R-:W-:-:S06]  /*10470*/  @P2 FFMA.FTZ R41, R11, R3, R4 ;  /* 0x000000030b292223 */ /* 0x000fcc0000010004 */
[----:B------:R-:W0:Y:S01]  /*10480*/  @P1 MUFU.LG2 R6, R8 ;  /* 0x0000000800061308 */ /* 0x000e220000000c00 */
[----:B------:R-:W-:-:S07]  /*10490*/  @P1 FMUL.FTZ R5, R5, 0.69314718246459960938 ;  /* 0x3f31721805051820 */ /* 0x000fce0000410000 */
[----:B------:R1:W2:Y:S01]  /*104a0*/  @P1 MUFU.RCP R39, R8 ;  /* 0x0000000800271308 */ /* 0x0002a20000001000 */
[----:B0-----:R-:W-:-:S04]  /*104b0*/  @P1 FMUL.FTZ R6, R6, 0.69314718246459960938 ;  /* 0x3f31721806061820 */ /* 0x001fc80000410000 */
[----:B------:R-:W-:Y:S01]  /*104c0*/  @P1 FFMA.FTZ R40, R5, R0, R6 ;  /* 0x0000000005281223 */ /* 0x000fe20000010006 */
[----:B------:R-:W-:Y:S02]  /*104d0*/  WARPGROUP.DEPBAR.LE gsb0, 0x0 ;  /* 0x00008000000079c5 */ /* 0x000fe40000010000 */
[----:B------:R-:W-:-:S06]  /*104e0*/  WARPGROUP.ARRIVE ;  /* 0x00000000000079c5 */ /* 0x000fcc0000000000 */
[----:B------:R-:W-:Y:S03]  /*104f0*/  HGMMA.64x96x16.F32.BF16 R88, gdesc[UR4].tnspB, R88, gsb0 ;  /* 0x41600000045879f0 */ /* 0x000fe60008001858 */
[----:B------:R-:W-:Y:S02]  /*10500*/  WARPGROUP.DEPBAR.LE gsb0, 0x0 ;  /* 0x00008000000079c5 */ /* 0x000fe40000010000 */
[----:B-12---:R-:W-:Y:S05]  /*10510*/  @!P0 BRA `(.L_x_522) ;  /* 0x0000000000048947 */ /* 0x006fea0003800000 */
[----:B------:R-:W-:Y:S01]  /*10520*/  BPT.TRAP 0x1 ;  /* 0x000000040000795c */ /* 0x000fe20000300000 */
.L_x_522:
[----:B------:R-:W-:Y:S02]  /*10530*/  VIADD R12, R12, 0x2d860 ;  /* 0x0002d8600c0c7836 */ /* 0x000fe40000000000 */
[-C--:B------:R-:W-:Y:S01]  /*10540*/  FMUL.FTZ R7, R88, R39.reuse ;  /* 0x0000002758077220 */ /* 0x080fe20000410000 */
[----:B------:R-:W-:Y:S02]  /*10550*/  IMAD.U32 R3, RZ, RZ, UR39 ;  /* 0x00000027ff037e24 */ /* 0x000fe4000f8e00ff */
[-C--:B------:R-:W-:Y:S01]  /*10560*/  FMUL.FTZ R50, R89, R39.reuse ;  /* 0x0000002759327220 */ /* 0x080fe20000410000 */
[----:B------:R-:W-:Y:S02]  /*10570*/  VIADD R139, R139, 0x1 ;  /* 0x000000018b8b7836 */ /* 0x000fe40000000000 */
[-C--:B------:R-:W-:Y:S01]  /*10580*/  FMUL.FTZ R6, R92, R39.reuse ;  /* 0x000000275c067220 */ /* 0x080fe20000410000 */
[-C--:B------:R-:W-:Y:S01]  /*10590*/  FMUL.FTZ R51, R93, R39.reuse ;  /* 0x000000275d337220 */ /* 0x080fe20000410000 */
[----:B------:R-:W-:Y:S01]  /*105a0*/  PRMT R12, R3, 0x654, R12 ;  /* 0x00000654030c7816 */ /* 0x000fe2000000000c */
[-C--:B------:R-:W-:Y:S01]  /*105b0*/  FMUL.FTZ R37, R96, R39.reuse ;  /* 0x0000002760257220 */ /* 0x080fe20000410000 */
[----:B------:R-:W-:Y:S01]  /*105c0*/  ISETP.NE.AND P0, PT, R139, 0x2, PT ;  /* 0x000000028b00780c */ /* 0x000fe20003f05270 */
[-C--:B------:R-:W-:Y:S01]  /*105d0*/  FMUL.FTZ R48, R97, R39.reuse ;  /* 0x0000002761307220 */ /* 0x080fe20000410000 */
[----:B------:R0:W-:Y:S01]  /*105e0*/  SYNCS.ARRIVE.TRANS64.RED.A1T0 RZ, [R12+URZ], RZ ;  /* 0x000000ff0cff79a7 */ /* 0x0001e2000810043f */
[-C--:B------:R-:W-:Y:S01]  /*105f0*/  FMUL.FTZ R36, R100, R39.reuse ;  /* 0x0000002764247220 */ /* 0x080fe20000410000 */
[----:B------:R-:W-:Y:S01]  /*10600*/  SEL R5, RZ, 0x1, P0 ;  /* 0x00000001ff057807 */ /* 0x000fe20000000000 */
        /* <DEDUP_REMOVED lines=42> */
[----:B------:R-:W-:Y:S01]  /*108b0*/  LOP3.LUT R150, R150, R5, RZ, 0x3c, !PT ;  /* 0x0000000596967212 */ /* 0x000fe200078e3cff */
[----:B------:R-:W-:Y:S01]  /*108c0*/  UIADD3 UR37, UR37, 0x1, URZ ;  /* 0x0000000125257890 */ /* 0x000fe2000fffe03f */
[----:B0-----:R-:W-:-:S11]  /*108d0*/  SEL R139, R139, RZ, P0 ;  /* 0x000000ff8b8b7207 */ /* 0x001fd60000000000 */
.L_x_463:
[----:B------:R-:W-:Y:S05]  /*108e0*/  WARPSYNC.ALL ;  /* 0x0000000000007948 */ /* 0x000fea0003800000 */
[----:B------:R-:W0:Y:S08]  /*108f0*/  S2UR UR39, SR_CgaCtaId ;  /* 0x00000000002779c3 */ /* 0x000e300000008800 */
[----:B------:R-:W-:Y:S06]  /*10900*/  BAR.SYNC.DEFER_BLOCKING 0x5, 0x200 ;  /* 0x0148000000007b1d */ /* 0x000fec0000010000 */
[----:B------:R-:W-:Y:S01]  /*10910*/  UMOV UR4, 0x400 ;  /* 0x0000040000047882 */ /* 0x000fe20000000000 */
[----:B------:R-:W-:Y:S01]  /*10920*/  BSSY B0, `(.L_x_523) ;  /* 0x00001d1000007945 */ /* 0x000fe20003800000 */
[----:B0-----:R-:W-:-:S06]  /*10930*/  ULEA UR4, UR39, UR4, 0x18 ;  /* 0x0000000427047291 */ /* 0x001fcc000f8ec03f */
[----:B------:R-:W-:-:S05]  /*10940*/  IMAD.U32 R2, RZ, RZ, UR4 ;  /* 0x00000004ff027e24 */ /* 0x000fca000f8e00ff */
[----:B------:R0:W1:Y:S01]  /*10950*/  LDS.128 R32, [R2+0x2d8d0] ;  /* 0x02d8d00002207984 */ /* 0x0000620000000c00 */
[----:B------:R-:W-:Y:S06]  /*10960*/  BAR.ARV 0x4, 0x200 ;  /* 0x0108000000007b1d */ /* 0x000fec0000002000 */
[----:B------:R-:W-:Y:S05]  /*10970*/  @P1 BRA `(.L_x_524) ;  /* 0x0000001000801947 */ /* 0x000fea0003800000 */
[----:B------:R-:W2:Y:S04]  /*10980*/  LDL R4, [R1+0x90] ;  /* 0x0000900001047983 */ /* 0x000ea80000100800 */
[----:B------:R-:W3:Y:S04]  /*10990*/  LDL.LU R82, [R1+0x58] ;  /* 0x0000580001527983 */ /* 0x000ee80000300800 */
[----:B------:R-:W4:Y:S01]  /*109a0*/  LDL.LU R80, [R1+0x5c] ;  /* 0x00005c0001507983 */ /* 0x000f220000300800 */
[----:B------:R-:W0:Y:S01]  /*109b0*/  S2R R5, SR_SWINHI ;  /* 0x0000000000057919 */ /* 0x000e220000002f00 */
[----:B------:R-:W-:Y:S05]  /*109c0*/  WARPSYNC.ALL ;  /* 0x0000000000007948 */ /* 0x000fea0003800000 */
[----:B------:R-:W-:Y:S01]  /*109d0*/  F2FP.BF16.F32.PACK_AB R6, R51, R6 ;  /* 0x000000063306723e */ /* 0x000fe200000010ff */
[----:B------:R-:W-:Y:S01]  /*109e0*/  ULDC.64 UR4, c[0x0][0xc00] ;  /* 0x0003000000047ab9 */ /* 0x000fe20000000a00 */
[----:B------:R-:W-:Y:S01]  /*109f0*/  F2FP.BF16.F32.PACK_AB R26, R47, R26 ;  /* 0x0000001a2f1a723e */ /* 0x000fe200000010ff */
[----:B------:R-:W4:Y:S01]  /*10a00*/  LDL R78, [R1+0x54] ;  /* 0x00005400014e7983 */ /* 0x000f220000100800 */
[----:B------:R-:W-:-:S02]  /*10a10*/  MOV R20, R2 ;  /* 0x0000000200147202 */ /* 0x000fc40000000f00 */
[----:B0-----:R-:W-:Y:S01]  /*10a20*/  MOV R21, R5 ;  /* 0x0000000500157202 */ /* 0x001fe20000000f00 */
[----:B------:R-:W-:Y:S02]  /*10a30*/  BAR.SYNC.DEFER_BLOCKING 0x1, 0x180 ;  /* 0x0046000000007b1d */ /* 0x000fe40000010000 */
[----:B--2---:R-:W-:-:S03]  /*10a40*/  IMAD.WIDE R4, R4, 0x2, R20 ;  /* 0x0000000204047825 */ /* 0x004fc600078e0214 */
[----:B------:R-:W-:-:S04]  /*10a50*/  IADD3 R75, P4, R4, 0x20, RZ ;  /* 0x00000020044b7810 */ /* 0x000fc80007f9e0ff */
[----:B------:R-:W-:Y:S02]  /*10a60*/  LOP3.LUT R8, R75, 0x180, RZ, 0xc0, !PT ;  /* 0x000001804b087812 */ /* 0x000fe400078ec0ff */
[----:B------:R-:W-:Y:S02]  /*10a70*/  IADD3 R77, P3, R4, 0x3000, RZ ;  /* 0x00003000044d7810 */ /* 0x000fe40007f7e0ff */
[----:B------:R-:W-:Y:S02]  /*10a80*/  SHF.R.U64 R8, R8, 0x3, RZ ;  /* 0x0000000308087819 */ /* 0x000fe400000012ff */
[C---:B------:R-:W-:Y:S02]  /*10a90*/  IADD3 R79, P2, R4.reuse, 0x3020, RZ ;  /* 0x00003020044f7810 */ /* 0x040fe40007f5e0ff */
[C---:B------:R-:W-:Y:S02]  /*10aa0*/  IADD3 R81, P1, R4.reuse, 0x6000, RZ ;  /* 0x0000600004517810 */ /* 0x040fe40007f3e0ff */
[----:B------:R-:W-:-:S02]  /*10ab0*/  LOP3.LUT R9, R4, 0x180, RZ, 0xc0, !PT ;  /* 0x0000018004097812 */ /* 0x000fc400078ec0ff */
[----:B------:R-:W-:Y:S02]  /*10ac0*/  LOP3.LUT R12, R8, R75, RZ, 0x3c, !PT ;  /* 0x0000004b080c7212 */ /* 0x000fe400078e3cff */
[----:B------:R-:W-:Y:S02]  /*10ad0*/  LOP3.LUT R8, R77, 0x180, RZ, 0xc0, !PT ;  /* 0x000001804d087812 */ /* 0x000fe400078ec0ff */
[----:B------:R-:W-:Y:S02]  /*10ae0*/  LOP3.LUT R10, R79, 0x180, RZ, 0xc0, !PT ;  /* 0x000001804f0a7812 */ /* 0x000fe400078ec0ff */
[----:B-1----:R-:W-:Y:S02]  /*10af0*/  LOP3.LUT R32, R81, 0x180, RZ, 0xc0, !PT ;  /* 0x0000018051207812 */ /* 0x002fe400078ec0ff */
[----:B------:R-:W-:Y:S02]  /*10b00*/  SHF.R.U64 R9, R9, 0x3, RZ ;  /* 0x0000000309097819 */ /* 0x000fe400000012ff */
[----:B------:R-:W-:-:S02]  /*10b10*/  SHF.R.U64 R8, R8, 0x3, RZ ;  /* 0x0000000308087819 */ /* 0x000fc400000012ff */
[----:B------:R-:W-:Y:S02]  /*10b20*/  IADD3 R76, P0, R4, 0x6020, RZ ;  /* 0x00006020044c7810 */ /* 0x000fe40007f1e0ff */
[----:B------:R-:W-:Y:S02]  /*10b30*/  SHF.R.U64 R10, R10, 0x3, RZ ;  /* 0x000000030a0a7819 */ /* 0x000fe400000012ff */
[----:B------:R-:W-:Y:S02]  /*10b40*/  SHF.R.U64 R32, R32, 0x3, RZ ;  /* 0x0000000320207819 */ /* 0x000fe400000012ff */
[----:B------:R-:W-:Y:S01]  /*10b50*/  LOP3.LUT R4, R9, R4, RZ, 0x3c, !PT ;  /* 0x0000000409047212 */ /* 0x000fe200078e3cff */
[--C-:B------:R-:W-:Y:S01]  /*10b60*/  IMAD.X R13, RZ, RZ, R5.reuse, P4 ;  /* 0x000000ffff0d7224 */ /* 0x100fe200020e0605 */
[----:B------:R-:W-:Y:S01]  /*10b70*/  LOP3.LUT R14, R8, R77, RZ, 0x3c, !PT ;  /* 0x0000004d080e7212 */ /* 0x000fe200078e3cff */
[--C-:B------:R-:W-:Y:S01]  /*10b80*/  IMAD.X R15, RZ, RZ, R5.reuse, P3 ;  /* 0x000000ffff0f7224 */ /* 0x100fe200018e0605 */
[----:B------:R-:W-:Y:S01]  /*10b90*/  LOP3.LUT R24, R10, R79, RZ, 0x3c, !PT ;  /* 0x0000004f0a187212 */ /* 0x000fe200078e3cff */
[----:B------:R-:W-:Y:S01]  /*10ba0*/  IMAD.X R25, RZ, RZ, R5, P2 ;  /* 0x000000ffff197224 */ /* 0x000fe200010e0605 */
[----:B------:R-:W-:-:S02]  /*10bb0*/  LOP3.LUT R8, R32, R81, RZ, 0x3c, !PT ;  /* 0x0000005120087212 */ /* 0x000fc400078e3cff */
[----:B------:R-:W-:Y:S02]  /*10bc0*/  LOP3.LUT R75, R76, 0x180, RZ, 0xc0, !PT ;  /* 0x000001804c4b7812 */ /* 0x000fe400078ec0ff */
[----:B------:R-:W-:Y:S01]  /*10bd0*/  MOV R32, R4 ;  /* 0x0000000400207202 */ /* 0x000fe20000000f00 */
[--C-:B------:R-:W-:Y:S01]  /*10be0*/  IMAD.X R9, RZ, RZ, R5.reuse, P1 ;  /* 0x000000ffff097224 */ /* 0x100fe200008e0605 */
[----:B------:R-:W-:Y:S01]  /*10bf0*/  F2FP.BF16.F32.PACK_AB R4, R50, R7 ;  /* 0x000000073204723e */ /* 0x000fe200000010ff */
[----:B------:R-:W-:Y:S01]  /*10c00*/  IMAD.X R11, RZ, RZ, R5, P0 ;  /* 0x000000ffff0b7224 */ /* 0x000fe200000e0605 */
[----:B------:R-:W-:Y:S02]  /*10c10*/  F2FP.BF16.F32.PACK_AB R7, R66, R63 ;  /* 0x0000003f4207723e */ /* 0x000fe400000010ff */
[----:B------:R-:W-:Y:S02]  /*10c20*/  F2FP.BF16.F32.PACK_AB R5, R73, R64 ;  /* 0x000000404905723e */ /* 0x000fe400000010ff */
[----:B------:R-:W-:-:S02]  /*10c30*/  MOV R63, R12 ;  /* 0x0000000c003f7202 */ /* 0x000fc40000000f00 */
[----:B------:R-:W-:Y:S02]  /*10c40*/  MOV R51, R14 ;  /* 0x0000000e00337202 */ /* 0x000fe40000000f00 */
[----:B------:R-:W-:Y:S02]  /*10c50*/  MOV R50, R24 ;  /* 0x0000001800327202 */ /* 0x000fe40000000f00 */
[----:B------:R-:W-:Y:S02]  /*10c60*/  SHF.R.U64 R75, R75, 0x3, RZ ;  /* 0x000000034b4b7819 */ /* 0x000fe400000012ff */
[----:B------:R-:W-:Y:S02]  /*10c70*/  F2FP.BF16.F32.PACK_AB R12, R48, R37 ;  /* 0x00000025300c723e */ /* 0x000fe400000010ff */
[----:B------:R-:W-:Y:S02]  /*10c80*/  F2FP.BF16.F32.PACK_AB R13, R71, R62 ;  /* 0x0000003e470d723e */ /* 0x000fe400000010ff */
[----:B------:R-:W-:-:S02]  /*10c90*/  F2FP.BF16.F32.PACK_AB R14, R49, R36 ;  /* 0x00000024310e723e */ /* 0x000fc400000010ff */
[----:B------:R-:W-:Y:S02]  /*10ca0*/  F2FP.BF16.F32.PACK_AB R15, R74, R61 ;  /* 0x0000003d4a0f723e */ /* 0x000fe400000010ff */
[----:B------:R-:W-:Y:S02]  /*10cb0*/  F2FP.BF16.F32.PACK_AB R24, R46, R27 ;  /* 0x0000001b2e18723e */ /* 0x000fe400000010ff */
[----:B------:R-:W-:Y:S02]  /*10cc0*/  F2FP.BF16.F32.PACK_AB R25, R69, R60 ;  /* 0x0000003c4519723e */ /* 0x000fe400000010ff */
[----:B------:R-:W-:Y:S01]  /*10cd0*/  F2FP.BF16.F32.PACK_AB R27, R72, R59 ;  /* 0x0000003b481b723e */ /* 0x000fe200000010ff */
[----:B------:R0:W-:Y:S01]  /*10ce0*/  STSM.16.M88.4 [R32], R4 ;  /* 0x0000000420007844 */ /* 0x0001e20000000200 */
[----:B------:R-:W-:-:S03]  /*10cf0*/  LOP3.LUT R10, R75, R76, RZ, 0x3c, !PT ;  /* 0x0000004c4b0a7212 */ /* 0x000fc600078e3cff */
[----:B------:R-:W-:Y:S01]  /*10d00*/  STSM.16.M88.4 [R63], R12 ;  /* 0x0000000c3f007844 */ /* 0x000fe20000000200 */
[----:B------:R-:W-:-:S03]  /*10d10*/  ISETP.NE.U32.AND P0, PT, RZ, UR4, PT ;  /* 0x00000004ff007c0c */ /* 0x000fc6000bf05070 */
[----:B------:R3:W-:Y:S01]  /*10d20*/  STSM.16.M88.4 [R51], R24 ;  /* 0x0000001833007844 */ /* 0x0007e20000000200 */
[----:B------:R-:W-:Y:S02]  /*10d30*/  MOV R36, R8 ;  /* 0x0000000800247202 */ /* 0x000fe40000000f00 */
[----:B------:R-:W-:Y:S02]  /*10d40*/  F2FP.BF16.F32.PACK_AB R8, R42, R29 ;  /* 0x0000001d2a08723e */ /* 0x000fe400000010ff */
[----:B------:R-:W-:Y:S02]  /*10d50*/  F2FP.BF16.F32.PACK_AB R9, R65, R56 ;  /* 0x000000384109723e */ /* 0x000fe400000010ff */
[----:B0-----:R-:W-:Y:S02]  /*10d60*/  MOV R32, R10 ;  /* 0x0000000a00207202 */ /* 0x001fe40000000f00 */
[----:B------:R-:W-:Y:S02]  /*10d70*/  F2FP.BF16.F32.PACK_AB R4, R44, R31 ;  /* 0x0000001f2c04723e */ /* 0x000fe400000010ff */
[----:B------:R-:W-:-:S02]  /*10d80*/  F2FP.BF16.F32.PACK_AB R5, R67, R58 ;  /* 0x0000003a4305723e */ /* 0x000fc400000010ff */
[----:B------:R-:W-:Y:S02]  /*10d90*/  F2FP.BF16.F32.PACK_AB R6, R45, R30 ;  /* 0x0000001e2d06723e */ /* 0x000fe400000010ff */
[----:B---3--:R-:W-:Y:S02]  /*10da0*/  IADD3 R24, P1, R82, UR4, RZ ;  /* 0x0000000452187c10 */ /* 0x008fe4000ff3e0ff */
[----:B------:R-:W-:Y:S02]  /*10db0*/  F2FP.BF16.F32.PACK_AB R7, R70, R57 ;  /* 0x000000394607723e */ /* 0x000fe400000010ff */
[----:B------:R-:W-:Y:S02]  /*10dc0*/  F2FP.BF16.F32.PACK_AB R10, R43, R28 ;  /* 0x0000001c2b0a723e */ /* 0x000fe400000010ff */
[----:B------:R-:W-:Y:S02]  /*10dd0*/  F2FP.BF16.F32.PACK_AB R11, R68, R55 ;  /* 0x00000037440b723e */ /* 0x000fe400000010ff */
[----:B------:R-:W-:-:S02]  /*10de0*/  F2FP.BF16.F32.PACK_AB R12, R38, R3 ;  /* 0x00000003260c723e */ /* 0x000fc400000010ff */
[----:B------:R-:W-:Y:S02]  /*10df0*/  F2FP.BF16.F32.PACK_AB R13, R54, R53 ;  /* 0x00000035360d723e */ /* 0x000fe400000010ff */
[----:B------:R-:W-:Y:S02]  /*10e00*/  F2FP.BF16.F32.PACK_AB R14, R39, R0 ;  /* 0x00000000270e723e */ /* 0x000fe400000010ff */
[----:B------:R-:W-:Y:S02]  /*10e10*/  F2FP.BF16.F32.PACK_AB R15, R135, R52 ;  /* 0x00000034870f723e */ /* 0x000fe400000010ff */
[----:B------:R-:W-:Y:S02]  /*10e20*/  ISETP.NE.AND.EX P0, PT, RZ, UR5, PT, P0 ;  /* 0x00000005ff007c0c */ /* 0x000fe4000bf05300 */
[----:B----4-:R-:W-:Y:S01]  /*10e30*/  IADD3.X R25, R80, UR5, RZ, P1, !PT ;  /* 0x0000000550197c10 */ /* 0x010fe20008ffe4ff */
[----:B------:R-:W-:Y:S01]  /*10e40*/  ULDC.64 UR4, c[0x0][0xc08] ;  /* 0x0003020000047ab9 */ /* 0x000fe20000000a00 */
[----:B------:R0:W-:Y:S01]  /*10e50*/  STSM.16.M88.4 [R50], R4 ;  /* 0x0000000432007844 */ /* 0x0001e20000000200 */
[----:B------:R-:W-:Y:S01]  /*10e60*/  ISETP.NE.U32.AND P2, PT, RZ, UR4, PT ;  /* 0x00000004ff007c0c */ /* 0x000fe2000bf45070 */
[----:B------:R-:W-:Y:S01]  /*10e70*/  IMAD.MOV.U32 R42, RZ, RZ, RZ ;  /* 0x000000ffff2a7224 */ /* 0x000fe200078e00ff */
[----:B------:R-:W1:Y:S01]  /*10e80*/  LDC R3, c[0x0][0xbe8] ;  /* 0x0002fa00ff037b82 */ /* 0x000e620000000800 */
[----:B------:R-:W-:Y:S01]  /*10e90*/  STSM.16.M88.4 [R36], R8 ;  /* 0x0000000824007844 */ /* 0x000fe20000000200 */
[----:B------:R-:W-:-:S03]  /*10ea0*/  ISETP.NE.AND.EX P2, PT, RZ, UR5, PT, P2 ;  /* 0x00000005ff007c0c */ /* 0x000fc6000bf45320 */
[----:B------:R2:W-:Y:S03]  /*10eb0*/  STSM.16.M88.4 [R32], R12 ;  /* 0x0000000c20007844 */ /* 0x0005e60000000200 */
[----:B------:R-:W-:Y:S07]  /*10ec0*/  BAR.SYNC.DEFER_BLOCKING 0x1, 0x180 ;  /* 0x0046000000007b1d */ /* 0x000fee0000010000 */
[----:B0-----:R-:W-:Y:S01]  /*10ed0*/  @P2 IADD3 R4, P3, R82, UR4, RZ ;  /* 0x0000000452042c10 */ /* 0x001fe2000ff7e0ff */
[----:B------:R-:W-:-:S03]  /*10ee0*/  ULDC UR4, c[0x0][0xa88] ;  /* 0x0002a20000047ab9 */ /* 0x000fc60000000800 */
[----:B------:R-:W-:Y:S01]  /*10ef0*/  @P2 IADD3.X R5, R80, UR5, RZ, P3, !PT ;  /* 0x0000000550052c10 */ /* 0x000fe20009ffe4ff */
[----:B--2---:R-:W-:Y:S01]  /*10f00*/  IMAD.U32 R32, RZ, RZ, UR4 ;  /* 0x00000004ff207e24 */ /* 0x004fe2000f8e00ff */
[----:B------:R0:W5:Y:S05]  /*10f10*/  @P0 LDG.E R42, desc[UR42][R24.64] ;  /* 0x0000002a182a0981 */ /* 0x00016a000c1e1900 */
[----:B------:R0:W5:Y:S01]  /*10f20*/  @P2 LDG.E R32, desc[UR42][R4.64] ;  /* 0x0000002a04202981 */ /* 0x000162000c1e1900 */
[----:B-1----:R-:W-:-:S13]  /*10f30*/  ISETP.NE.AND P1, PT, R3, 0x1, PT ;  /* 0x000000010300780c */ /* 0x002fda0003f25270 */
[----:B------:R-:W1:Y:S08]  /*10f40*/  @P1 LDC R6, c[0x0][0xbec] ;  /* 0x0002fb00ff061b82 */ /* 0x000e700000000800 */
[----:B------:R-:W2:Y:S01]  /*10f50*/  @P1 LDC R27, c[0x0][0xbf0] ;  /* 0x0002fc00ff1b1b82 */ /* 0x000ea20000000800 */
[----:B------:R-:W-:Y:S01]  /*10f60*/  SHF.R.S32.HI R49, RZ, 0x1f, R78 ;  /* 0x0000001fff317819 */ /* 0x000fe2000001144e */
[----:B0-----:R-:W-:Y:S06]  /*10f70*/  @P2 BRA `(.L_x_525) ;  /* 0x0000000000102947 */ /* 0x001fec0003800000 */
[----:B------:R-:W-:Y:S05]  /*10f80*/  @!P0 BRA `(.L_x_525) ;  /* 0x00000000000c8947 */ /* 0x000fea0003800000 */
[----:B------:R-:W3:Y:S04]  /*10f90*/  LDG.E R5, desc[UR42][R24.64] ;  /* 0x0000002a18057981 */ /* 0x000ee8000c1e1900 */
[----:B-----5:R-:W3:Y:S02]  /*10fa0*/  LDG.E R32, desc[UR42][R24.64+0x4] ;  /* 0x0000042a18207981 */ /* 0x020ee4000c1e1900 */
[----:B---3--:R-:W-:-:S07]  /*10fb0*/  IMAD.IADD R32, R32, 0x1, -R5 ;  /* 0x0000000120207824 */ /* 0x008fce00078e0a05 */
.L_x_525:
[----:B------:R-:W3:Y:S01]  /*10fc0*/  LDL R5, [R1+0x8c] ;  /* 0x00008c0001057983 */ /* 0x000ee20000100800 */
[----:B------:R-:W-:Y:S01]  /*10fd0*/  ULDC.64 UR4, c[0x0][0xb90] ;  /* 0x0002e40000047ab9 */ /* 0x000fe20000000a00 */
[----:B------:R-:W0:Y:S01]  /*10fe0*/  S2R R4, SR_TID.X ;  /* 0x0000000000047919 */ /* 0x000e220000002100 */
[----:B-----5:R-:W-:Y:S01]  /*10ff0*/  SHF.R.S32.HI R43, RZ, 0x1f, R42 ;  /* 0x0000001fff2b7819 */ /* 0x020fe2000001142a */
[----:B------:R-:W-:Y:S01]  /*11000*/  IMAD R32, R32, R3, RZ ;  /* 0x0000000320207224 */ /* 0x000fe200078e02ff */
[----:B------:R-:W4:Y:S01]  /*11010*/  @P1 LDC R51, c[0x0][0xbec] ;  /* 0x0002fb00ff331b82 */ /* 0x000f220000000800 */
[----:B------:R-:W2:Y:S04]  /*11020*/  LDL.LU R10, [R1+0x6c] ;  /* 0x00006c00010a7983 */ /* 0x000ea80000300800 */
[----:B------:R-:W4:Y:S04]  /*11030*/  LDL.LU R8, [R1+0x60] ;  /* 0x0000600001087983 */ /* 0x000f280000300800 */
[----:B------:R-:W3:Y:S01]  /*11040*/  LDL.LU R52, [R1+0x64] ;  /* 0x0000640001347983 */ /* 0x000ee20000300800 */
[----:B------:R-:W-:-:S04]  /*11050*/  IMAD R0, R49, UR4, RZ ;  /* 0x0000000431007c24 */ /* 0x000fc8000f8e02ff */
[----:B------:R-:W-:Y:S02]  /*11060*/  IMAD R11, R78, UR5, R0 ;  /* 0x000000054e0b7c24 */ /* 0x000fe4000f8e0200 */
[----:B0-----:R-:W-:-:S05]  /*11070*/  VIADD R15, R4, 0xffffff80 ;  /* 0xffffff80040f7836 */ /* 0x001fca0000000000 */
[--C-:B------:R-:W-:Y:S02]  /*11080*/  SHF.R.S32.HI R54, RZ, 0x1f, R15.reuse ;  /* 0x0000001fff367819 */ /* 0x100fe4000001140f */
[----:B------:R-:W-:Y:S02]  /*11090*/  SHF.R.S32.HI R53, RZ, 0x1f, R15 ;  /* 0x0000001fff357819 */ /* 0x000fe4000001140f */
[-C--:B------:R-:W-:Y:S02]  /*110a0*/  LEA.HI R54, R54, R15.reuse, RZ, 0x2 ;  /* 0x0000000f36367211 */ /* 0x080fe400078f10ff */
[----:B------:R-:W-:Y:S02]  /*110b0*/  LEA.HI R53, R53, R15, RZ, 0x2 ;  /* 0x0000000f35357211 */ /* 0x000fe400078f10ff */
[----:B------:R-:W-:Y:S02]  /*110c0*/  LOP3.LUT R54, R54, 0xfffffffc, RZ, 0xc0, !PT ;  /* 0xfffffffc36367812 */ /* 0x000fe400078ec0ff */
[----:B------:R-:W-:-:S03]  /*110d0*/  SHF.R.S32.HI R53, RZ, 0x2, R53 ;  /* 0x00000002ff357819 */ /* 0x000fc60000011435 */
[----:B------:R-:W-:-:S04]  /*110e0*/  IMAD.IADD R54, R15, 0x1, -R54 ;  /* 0x000000010f367824 */ /* 0x000fc800078e0a36 */
[----:B------:R-:W-:-:S04]  /*110f0*/  IMAD.SHL.U32 R0, R54, 0x8, RZ ;  /* 0x0000000836007824 */ /* 0x000fc800078e00ff */
[----:B------:R-:W-:Y:S01]  /*11100*/  IMAD R9, R53, 0x20, R0 ;  /* 0x0000002035097824 */ /* 0x000fe200078e0200 */
[----:B--2---:R-:W-:Y:S02]  /*11110*/  SEL R48, R10, RZ, !P0 ;  /* 0x000000ff0a307207 */ /* 0x004fe40004000000 */
[----:B------:R-:W2:Y:S01]  /*11120*/  LDL R10, [R1+0x84] ;  /* 0x00008400010a7983 */ /* 0x000ea20000100800 */
[----:B----4-:R-:W-:Y:S01]  /*11130*/  SEL R50, R8, RZ, !P0 ;  /* 0x000000ff08327207 */ /* 0x010fe20004000000 */
[----:B---3--:R-:W-:Y:S02]  /*11140*/  IMAD R13, R52, 0xc0, R5 ;  /* 0x000000c0340d7824 */ /* 0x008fe400078e0205 */
[----:B------:R-:W-:Y:S01]  /*11150*/  IMAD.WIDE.U32 R4, R78, UR4, R42 ;  /* 0x000000044e047c25 */ /* 0x000fe2000f8e002a */
[----:B------:R-:W-:-:S03]  /*11160*/  ULDC.64 UR4, c[0x0][0xb98] ;  /* 0x0002e60000047ab9 */ /* 0x000fc60000000a00 */
[----:B-1----:R-:W-:-:S04]  /*11170*/  @P1 IMAD.HI.U32 R6, R13, R6, RZ ;  /* 0x000000060d061227 */ /* 0x002fc800078e00ff */
[----:B------:R-:W-:Y:S01]  /*11180*/  IMAD.MOV.U32 R7, RZ, RZ, R13 ;  /* 0x000000ffff077224 */ /* 0x000fe200078e000d */
[----:B------:R-:W-:Y:S01]  /*11190*/  @P1 SHF.R.U32.HI R7, RZ, R27, R6 ;  /* 0x0000001bff071219 */ /* 0x000fe20000011606 */
[----:B------:R-:W-:-:S04]  /*111a0*/  IMAD.IADD R5, R5, 0x1, R11 ;  /* 0x0000000105057824 */ /* 0x000fc800078e020b */
[----:B------:R-:W-:Y:S02]  /*111b0*/  IMAD.MOV R6, RZ, RZ, -R7 ;  /* 0x000000ffff067224 */ /* 0x000fe400078e0a07 */
[----:B------:R-:W-:-:S04]  /*111c0*/  IMAD.WIDE R20, R9, 0x2, R20 ;  /* 0x0000000209147825 */ /* 0x000fc800078e0214 */
[----:B------:R-:W-:Y:S02]  /*111d0*/  IMAD R11, R48, UR4, RZ ;  /* 0x00000004300b7c24 */ /* 0x000fe4000f8e02ff */
[----:B------:R-:W-:-:S04]  /*111e0*/  IMAD.WIDE.U32 R4, R50, UR4, R4 ;  /* 0x0000000432047c25 */ /* 0x000fc8000f8e0004 */
[----:B------:R-:W-:Y:S01]  /*111f0*/  IMAD R9, R3, R6, R13 ;  /* 0x0000000603097224 */ /* 0x000fe200078e020d */
[----:B------:R-:W-:Y:S01]  /*11200*/  IADD3 R4, P0, R7, R4, RZ ;  /* 0x0000000407047210 */ /* 0x000fe20007f1e0ff */
[----:B------:R-:W-:Y:S01]  /*11210*/  IMAD R8, R50, UR5, R11 ;  /* 0x0000000532087c24 */ /* 0x000fe2000f8e020b */
[----:B------:R-:W-:Y:S01]  /*11220*/  SHF.R.S32.HI R11, RZ, 0x1f, R7 ;  /* 0x0000001fff0b7819 */ /* 0x000fe20000011407 */
[----:B------:R-:W-:Y:S01]  /*11230*/  ULDC.64 UR4, c[0x0][0xb88] ;  /* 0x0002e20000047ab9 */ /* 0x000fe20000000a00 */
[----:B------:R-:W-:Y:S02]  /*11240*/  SHF.R.S32.HI R6, RZ, 0x1f, R9 ;  /* 0x0000001fff067819 */ /* 0x000fe40000011409 */
[----:B------:R-:W-:-:S03]  /*11250*/  IADD3.X R5, R11, R5, R8, P0, !PT ;  /* 0x000000050b057210 */ /* 0x000fc600007fe408 */
[----:B------:R-:W-:Y:S01]  /*11260*/  IMAD R6, R6, UR4, RZ ;  /* 0x0000000406067c24 */ /* 0x000fe2000f8e02ff */
[----:B------:R-:W-:Y:S01]  /*11270*/  SHF.R.S32.HI R14, RZ, 0x1f, R15 ;  /* 0x0000001fff0e7819 */ /* 0x000fe2000001140f */
[----:B------:R-:W-:-:S04]  /*11280*/  IMAD.WIDE.U32 R4, R9, UR4, R4 ;  /* 0x0000000409047c25 */ /* 0x000fc8000f8e0004 */
[----:B------:R-:W-:Y:S01]  /*11290*/  IMAD R11, R9, UR5, R6 ;  /* 0x00000005090b7c24 */ /* 0x000fe2000f8e0206 */
[----:B------:R-:W-:Y:S01]  /*112a0*/  LEA.HI R14, R14, R15, RZ, 0x7 ;  /* 0x0000000f0e0e7211 */ /* 0x000fe200078f38ff */
[----:B------:R-:W-:Y:S02]  /*112b0*/  ULDC.64 UR4, c[0x0][0xb50] ;  /* 0x0002d40000047ab9 */ /* 0x000fe40000000a00 */
[----:B------:R-:W-:Y:S01]  /*112c0*/  IMAD.IADD R5, R5, 0x1, R11 ;  /* 0x0000000105057824 */ /* 0x000fe200078e020b */
[----:B------:R-:W-:Y:S02]  /*112d0*/  LEA R6, P0, R4, UR4, 0x2 ;  /* 0x0000000404067c11 */ /* 0x000fe4000f8010ff */
[----:B------:R-:W-:Y:S02]  /*112e0*/  LOP3.LUT R14, R14, 0xffffff80, RZ, 0xc0, !PT ;  /* 0xffffff800e0e7812 */ /* 0x000fe400078ec0ff */
[----:B------:R-:W-:Y:S01]  /*112f0*/  LEA.HI.X R4, R4, UR5, R5, 0x2, P0 ;  /* 0x0000000504047c11 */ /* 0x000fe200080f1405 */
[----:B------:R-:W-:Y:S01]  /*11300*/  SHFL.IDX PT, R44, R6, RZ, 0x1c1f ;  /* 0x001c1fff062c7589 */ /* 0x000fe200000e0000 */
[C---:B------:R-:W-:Y:S01]  /*11310*/  IADD3 R7, P2, R20.reuse, 0x1800, RZ ;  /* 0x0000180014077810 */ /* 0x040fe20007f5e0ff */
[----:B------:R-:W-:Y:S01]  /*11320*/  IMAD.IADD R14, R15, 0x1, -R14 ;  /* 0x000000010f0e7824 */ /* 0x000fe200078e0a0e */
[C---:B------:R-:W-:Y:S01]  /*11330*/  IADD3 R13, P3, R20.reuse, 0x3000, RZ ;  /* 0x00003000140d7810 */ /* 0x040fe20007f7e0ff */
[----:B------:R-:W0:Y:S01]  /*11340*/  SHFL.IDX PT, R45, R4, RZ, 0x1c1f ;  /* 0x001c1fff042d7589 */ /* 0x000e2200000e0000 */
[----:B------:R-:W-:Y:S01]  /*11350*/  LOP3.LUT R11, R20, 0x180, RZ, 0xc0, !PT ;  /* 0x00000180140b7812 */ /* 0x000fe200078ec0ff */
[----:B------:R-:W-:Y:S01]  /*11360*/  ULDC.64 UR4, c[0x0][0xaa0] ;  /* 0x0002a80000047ab9 */ /* 0x000fe20000000a00 */
[----:B------:R-:W-:Y:S01]  /*11370*/  LOP3.LUT P0, RZ, R14, 0x3, RZ, 0xc0, !PT ;  /* 0x000000030eff7812 */ /* 0x000fe2000780c0ff */
[----:B------:R-:W-:Y:S04]  /*11380*/  SHFL.IDX PT, R46, R6, 0x1, 0x1c1f ;  /* 0x003c1f00062e7f89 */ /* 0x000fe800000e0000 */
[----:B------:R1:W3:Y:S01]  /*11390*/  SHFL.IDX PT, R47, R4, 0x1, 0x1c1f ;  /* 0x003c1f00042f7f89 */ /* 0x0002e200000e0000 */
[----:B------:R-:W-:Y:S01]  /*113a0*/  IMAD.X R9, RZ, RZ, R21, P2 ;  /* 0x000000ffff097224 */ /* 0x000fe200010e0615 */
[----:B------:R-:W-:-:S02]  /*113b0*/  LOP3.LUT R12, R13, 0x180, RZ, 0xc0, !PT ;  /* 0x000001800d0c7812 */ /* 0x000fc400078ec0ff */
[----:B------:R-:W-:Y:S02]  /*113c0*/  LOP3.LUT R8, R7, 0x180, RZ, 0xc0, !PT ;  /* 0x0000018007087812 */ /* 0x000fe400078ec0ff */
[----:B------:R-:W-:Y:S02]  /*113d0*/  SHF.R.U64 R12, R12, 0x3, RZ ;  /* 0x000000030c0c7819 */ /* 0x000fe400000012ff */
[----:B------:R-:W-:Y:S02]  /*113e0*/  SHF.R.U64 R8, R8, 0x3, RZ ;  /* 0x0000000308087819 */ /* 0x000fe400000012ff */
[----:B------:R-:W-:Y:S01]  /*113f0*/  LOP3.LUT R12, R12, R13, RZ, 0x3c, !PT ;  /* 0x0000000d0c0c7212 */ /* 0x000fe200078e3cff */
[----:B------:R-:W-:Y:S01]  /*11400*/  IMAD.X R13, RZ, RZ, R21, P3 ;  /* 0x000000ffff0d7224 */ /* 0x000fe200018e0615 */
[----:B------:R-:W-:Y:S02]  /*11410*/  LOP3.LUT R8, R8, R7, RZ, 0x3c, !PT ;  /* 0x0000000708087212 */ /* 0x000fe400078e3cff */
[----:B------:R-:W-:-:S02]  /*11420*/  IADD3 R7, P3, R20, 0x7800, RZ ;  /* 0x0000780014077810 */ /* 0x000fc40007f7e0ff */
[C---:B------:R-:W-:Y:S02]  /*11430*/  IADD3 R25, P5, R20.reuse, 0x4800, RZ ;  /* 0x0000480014197810 */ /* 0x040fe40007fbe0ff */
[----:B------:R-:W-:Y:S02]  /*11440*/  IADD3 R29, P4, R20, 0x6000, RZ ;  /* 0x00006000141d7810 */ /* 0x000fe40007f9e0ff */
[----:B-1----:R-:W-:Y:S01]  /*11450*/  LOP3.LUT R4, R7, 0x180, RZ, 0xc0, !PT ;  /* 0x0000018007047812 */ /* 0x002fe200078ec0ff */
[----:B------:R-:W-:Y:S01]  /*11460*/  IMAD R43, R43, UR4, RZ ;  /* 0x000000042b2b7c24 */ /* 0x000fe2000f8e02ff */
[----:B------:R-:W-:Y:S02]  /*11470*/  SHF.R.U64 R11, R11, 0x3, RZ ;  /* 0x000000030b0b7819 */ /* 0x000fe400000012ff */
[----:B------:R-:W-:Y:S02]  /*11480*/  LOP3.LUT R24, R25, 0x180, RZ, 0xc0, !PT ;  /* 0x0000018019187812 */ /* 0x000fe400078ec0ff */
[----:B------:R-:W-:-:S02]  /*11490*/  LOP3.LUT R28, R29, 0x180, RZ, 0xc0, !PT ;  /* 0x000001801d1c7812 */ /* 0x000fc400078ec0ff */
[----:B------:R-:W-:Y:S02]  /*114a0*/  SHF.R.U64 R4, R4, 0x3, RZ ;  /* 0x0000000304047819 */ /* 0x000fe400000012ff */
[----:B------:R-:W-:Y:S02]  /*114b0*/  LOP3.LUT R20, R11, R20, RZ, 0x3c, !PT ;  /* 0x000000140b147212 */ /* 0x000fe400078e3cff */
        /* <DEDUP_REMOVED lines=8> */
[----:B------:R-:W-:Y:S01]  /*11540*/  BSSY B1, `(.L_x_526) ;  /* 0x0000050000017945 */ /* 0x000fe20003800000 */
[----:B--2---:R-:W-:-:S05]  /*11550*/  IMAD R5, R52, 0xc0, R10 ;  /* 0x000000c034057824 */ /* 0x004fca00078e020a */
[C---:B------:R-:W-:Y:S01]  /*11560*/  ISETP.GE.OR P2, PT, R5.reuse, R32, P0 ;  /* 0x000000200500720c */ /* 0x040fe20000746670 */
[----:B------:R-:W-:-:S05]  /*11570*/  VIADD R5, R5, 0x8 ;  /* 0x0000000805057836 */ /* 0x000fca0000000000 */
[----:B------:R-:W-:-:S07]  /*11580*/  ISETP.GE.OR P0, PT, R5, R32, P0 ;  /* 0x000000200500720c */ /* 0x000fce0000706670 */
[----:B0-----:R0:W-:Y:S06]  /*11590*/  @!P2 ST.E desc[UR42][R44.64], R40 ;  /* 0x000000282c00a985 */ /* 0x0011ec000c10192a */
[----:B---3--:R1:W-:Y:S04]  /*115a0*/  @!P0 ST.E desc[UR42][R46.64], R41 ;  /* 0x000000292e008985 */ /* 0x0083e8000c10192a */
[----:B------:R2:W5:Y:S01]  /*115b0*/  LD.E.128 R4, desc[UR42][R20.64] ;  /* 0x0000002a14047980 */ /* 0x000562000c101d00 */
[C---:B0-----:R-:W-:Y:S01]  /*115c0*/  IMAD R45, R42.reuse, UR5, R43 ;  /* 0x000000052a2d7c24 */ /* 0x041fe2000f8e022b */
[----:B-1----:R-:W0:Y:S01]  /*115d0*/  @P1 LDC R47, c[0x0][0xbf0] ;  /* 0x0002fc00ff2f1b82 */ /* 0x002e220000000800 */
[----:B------:R-:W-:Y:S01]  /*115e0*/  IMAD.WIDE.U32 R42, R42, UR4, RZ ;  /* 0x000000042a2a7c25 */ /* 0x000fe2000f8e00ff */
[----:B------:R-:W-:Y:S01]  /*115f0*/  ULDC.64 UR4, c[0x0][0xae8] ;  /* 0x0002ba0000047ab9 */ /* 0x000fe20000000a00 */
[----:B------:R-:W5:Y:S02]  /*11600*/  LD.E.128 R8, desc[UR42][R8.64] ;  /* 0x0000002a08087980 */ /* 0x000f64000c101d00 */
[----:B------:R-:W-:-:S02]  /*11610*/  IMAD R40, R54, 0x60, R53 ;  /* 0x0000006036287824 */ /* 0x000fc400078e0235 */
[----:B--2---:R-:W-:Y:S01]  /*11620*/  IMAD.MOV.U32 R20, RZ, RZ, R42 ;  /* 0x000000ffff147224 */ /* 0x004fe200078e002a */
[----:B------:R-:W5:Y:S01]  /*11630*/  LD.E.128 R12, desc[UR42][R12.64] ;  /* 0x0000002a0c0c7980 */ /* 0x000f62000c101d00 */
[----:B------:R-:W-:Y:S02]  /*11640*/  IMAD R42, R52, 0xc0, R40 ;  /* 0x000000c0342a7824 */ /* 0x000fe400078e0228 */
[----:B------:R-:W-:Y:S01]  /*11650*/  IMAD.IADD R21, R43, 0x1, R45 ;  /* 0x000000012b157824 */ /* 0x000fe200078e022d */
[----:B------:R-:W5:Y:S01]  /*11660*/  LD.E.128 R24, desc[UR42][R24.64] ;  /* 0x0000002a18187980 */ /* 0x000f62000c101d00 */
[----:B------:R-:W-:Y:S02]  /*11670*/  IMAD R49, R49, UR4, RZ ;  /* 0x0000000431317c24 */ /* 0x000fe4000f8e02ff */
[----:B------:R-:W-:Y:S01]  /*11680*/  @P1 IMAD.HI.U32 R40, R42, R51, RZ ;  /* 0x000000332a281227 */ /* 0x000fe200078e00ff */
[----:B------:R-:W5:Y:S03]  /*11690*/  LD.E.128 R28, desc[UR42][R28.64] ;  /* 0x0000002a1c1c7980 */ /* 0x000f66000c101d00 */
[C---:B------:R-:W-:Y:S01]  /*116a0*/  IMAD R49, R78.reuse, UR5, R49 ;  /* 0x000000054e317c24 */ /* 0x040fe2000f8e0231 */
[----:B------:R-:W5:Y:S01]  /*116b0*/  LD.E.128 R36, desc[UR42][R36.64] ;  /* 0x0000002a24247980 */ /* 0x000f62000c101d00 */
[----:B------:R-:W-:Y:S01]  /*116c0*/  IMAD.WIDE.U32 R20, R78, UR4, R20 ;  /* 0x000000044e147c25 */ /* 0x000fe2000f8e0014 */
[----:B------:R-:W-:Y:S01]  /*116d0*/  ULDC.64 UR4, c[0x0][0xaf0] ;  /* 0x0002bc0000047ab9 */ /* 0x000fe20000000a00 */
[----:B------:R-:W-:Y:S01]  /*116e0*/  @!PT LDS RZ, [RZ] ;  /* 0x00000000fffff984 */ /* 0x000fe20000000800 */
[----:B------:R-:W-:Y:S01]  /*116f0*/  @!PT LDS RZ, [RZ] ;  /* 0x00000000fffff984 */ /* 0x000fe20000000800 */
[----:B------:R-:W-:Y:S01]  /*11700*/  @!PT LDS RZ, [RZ] ;  /* 0x00000000fffff984 */ /* 0x000fe20000000800 */
[----:B------:R-:W-:Y:S01]  /*11710*/  @!PT LDS RZ, [RZ] ;  /* 0x00000000fffff984 */ /* 0x000fe20000000800 */
[----:B------:R1:W-:Y:S06]  /*11720*/  MEMBAR.ALL.CTA ;  /* 0x0000000000007992 */ /* 0x0003ec0000008000 */
[----:B-1----:R-:W1:Y:S01]  /*11730*/  FENCE.VIEW.ASYNC.S ;  /* 0x00000000000073c6 */ /* 0x002e620000000000 */
[----:B------:R-:W-:Y:S01]  /*11740*/  IMAD.MOV.U32 R41, RZ, RZ, R42 ;  /* 0x000000ffff297224 */ /* 0x000fe200078e002a */
[----:B0-----:R-:W-:Y:S01]  /*11750*/  @P1 SHF.R.U32.HI R41, RZ, R47, R40 ;  /* 0x0000002fff291219 */ /* 0x001fe20000011628 */
[----:B------:R-:W-:-:S02]  /*11760*/  IMAD R43, R48, UR4, RZ ;  /* 0x00000004302b7c24 */ /* 0x000fc4000f8e02ff */
[----:B------:R-:W-:Y:S02]  /*11770*/  IMAD.IADD R21, R21, 0x1, R49 ;  /* 0x0000000115157824 */ /* 0x000fe400078e0231 */
[C---:B------:R-:W-:Y:S02]  /*11780*/  IMAD R43, R50.reuse, UR5, R43 ;  /* 0x00000005322b7c24 */ /* 0x040fe4000f8e022b */
[----:B------:R-:W-:Y:S01]  /*11790*/  IMAD.WIDE.U32 R50, R50, UR4, R20 ;  /* 0x0000000432327c25 */ /* 0x000fe2000f8e0014 */
[--C-:B------:R-:W-:Y:S01]  /*117a0*/  SHF.R.S32.HI R20, RZ, 0x1f, R41.reuse ;  /* 0x0000001fff147819 */ /* 0x100fe20000011429 */
[----:B------:R-:W-:Y:S02]  /*117b0*/  ULDC.64 UR4, c[0x0][0xae0] ;  /* 0x0002b80000047ab9 */ /* 0x000fe40000000a00 */
[----:B------:R-:W-:Y:S02]  /*117c0*/  IMAD.MOV R40, RZ, RZ, -R41 ;  /* 0x000000ffff287224 */ /* 0x000fe400078e0a29 */
[----:B------:R-:W-:-:S02]  /*117d0*/  IMAD R20, R20, UR4, RZ ;  /* 0x0000000414147c24 */ /* 0x000fc4000f8e02ff */
[----:B------:R-:W-:Y:S02]  /*117e0*/  IMAD R3, R3, R40, R42 ;  /* 0x0000002803037224 */ /* 0x000fe400078e022a */
[----:B------:R-:W-:Y:S02]  /*117f0*/  IMAD.IADD R51, R51, 0x1, R43 ;  /* 0x0000000133337824 */ /* 0x000fe400078e022b */
[C---:B------:R-:W-:Y:S01]  /*11800*/  IMAD R43, R41.reuse, UR5, R20 ;  /* 0x00000005292b7c24 */ /* 0x040fe2000f8e0214 */
[----:B------:R-:W-:Y:S01]  /*11810*/  SHF.R.S32.HI R40, RZ, 0x1f, R3 ;  /* 0x0000001fff287819 */ /* 0x000fe20000011403 */
[----:B------:R-:W-:Y:S01]  /*11820*/  IMAD.WIDE.U32 R20, R41, UR4, R50 ;  /* 0x0000000429147c25 */ /* 0x000fe2000f8e0032 */
[----:B------:R-:W-:-:S03]  /*11830*/  ULDC.64 UR4, c[0x0][0xad8] ;  /* 0x0002b60000047ab9 */ /* 0x000fc60000000a00 */
[----:B------:R-:W-:Y:S02]  /*11840*/  IMAD.IADD R21, R21, 0x1, R43 ;  /* 0x0000000115157824 */ /* 0x000fe400078e022b */
[----:B------:R-:W-:Y:S02]  /*11850*/  IMAD R40, R40, UR4, RZ ;  /* 0x0000000428287c24 */ /* 0x000fe4000f8e02ff */
[----:B------:R-:W-:-:S04]  /*11860*/  IMAD.WIDE.U32 R20, R3, UR4, R20 ;  /* 0x0000000403147c25 */ /* 0x000fc8000f8e0014 */
[----:B------:R-:W-:Y:S01]  /*11870*/  IMAD R41, R3, UR5, R40 ;  /* 0x0000000503297c24 */ /* 0x000fe2000f8e0228 */
[----:B------:R-:W-:Y:S01]  /*11880*/  ULDC.64 UR4, c[0x0][0xa80] ;  /* 0x0002a00000047ab9 */ /* 0x000fe20000000a00 */
[----:B------:R-:W-:Y:S01]  /*11890*/  IMAD R49, R52, 0xc0, R53 ;  /* 0x000000c034317824 */ /* 0x000fe200078e0235 */
[----:B------:R-:W-:Y:S01]  /*118a0*/  LEA R46, P0, R20, UR4, 0x1 ;  /* 0x00000004142e7c11 */ /* 0x000fe2000f8008ff */
[----:B------:R-:W-:-:S05]  /*118b0*/  IMAD.IADD R21, R21, 0x1, R41 ;  /* 0x0000000115157824 */ /* 0x000fca00078e0229 */
[----:B------:R-:W-:Y:S02]  /*118c0*/  LEA.HI.X R47, R20, UR5, R21, 0x1, P0 ;  /* 0x00000005142f7c11 */ /* 0x000fe400080f0c15 */
[----:B------:R-:W-:Y:S01]  /*118d0*/  ISETP.GE.AND P0, PT, R49, R32, PT ;  /* 0x000000203100720c */ /* 0x000fe20003f06270 */
[----:B------:R-:W-:Y:S02]  /*118e0*/  VIADD R3, R2, 0x2d820 ;  /* 0x0002d82002037836 */ /* 0x000fe40000000000 */
[----:B------:R-:W-:-:S03]  /*118f0*/  VIADD R53, R0, 0x40 ;  /* 0x0000004000357836 */ /* 0x000fc60000000000 */
[----:B------:R-:W-:Y:S01]  /*11900*/  PRMT R3, RZ, 0x654, R3 ;  /* 0x00000654ff037816 */ /* 0x000fe20000000003 */
[----:B------:R-:W-:Y:S01]  /*11910*/  VIADD R51, R0, 0x20 ;  /* 0x0000002000337836 */ /* 0x000fe20000000000 */
[----:B-1----:R0:W1:Y:S02]  /*11920*/  SHFL.IDX PT, R40, R46, RZ, 0x1c1f ;  /* 0x001c1fff2e287589 */ /* 0x00206400000e0000 */
[----:B------:R0:W-:Y:S02]  /*11930*/  SYNCS.ARRIVE.TRANS64.RED.A1T0 RZ, [R3+URZ], RZ ;  /* 0x000000ff03ff79a7 */ /* 0x0001e4000810043f */
[----:B------:R0:W2:Y:S01]  /*11940*/  SHFL.IDX PT, R41, R47, RZ, 0x1c1f ;  /* 0x001c1fff2f297589 */ /* 0x0000a200000e0000 */
[----:B------:R-:W-:Y:S02]  /*11950*/  SHF.R.S32.HI R48, RZ, 0x1f, R53 ;  /* 0x0000001fff307819 */ /* 0x000fe40000011435 */
[----:B------:R-:W-:Y:S01]  /*11960*/  SHF.R.S32.HI R50, RZ, 0x1f, R51 ;  /* 0x0000001fff327819 */ /* 0x000fe20000011433 */
[----:B------:R-:W-:Y:S06]  /*11970*/  @P0 BRA `(.L_x_527) ;  /* 0x0000000000300947 */ /* 0x000fec0003800000 */
[----:B------:R-:W-:Y:S02]  /*11980*/  ULDC UR4, c[0x0][0xac8] ;  /* 0x0002b20000047ab9 */ /* 0x000fe40000000800 */
[----:B------:R-:W-:Y:S02]  /*11990*/  ISETP.GE.AND P1, PT, R51, UR4, PT ;  /* 0x0000000433007c0c */ /* 0x000fe4000bf26270 */
[----:B------:R-:W-:Y:S02]  /*119a0*/  ISETP.GE.AND P2, PT, R53, UR4, PT ;  /* 0x0000000435007c0c */ /* 0x000fe4000bf46270 */
[----:B------:R-:W-:-:S09]  /*119b0*/  ISETP.GE.AND P0, PT, R0, UR4, PT ;  /* 0x0000000400007c0c */ /* 0x000fd2000bf06270 */
[-C--:B-1----:R-:W-:Y:S02]  /*119c0*/  @!P1 LEA R42, P3, R51, R40.reuse, 0x1 ;  /* 0x00000028332a9211 */ /* 0x082fe400078608ff */
[----:B------:R-:W-:Y:S02]  /*119d0*/  @!P2 LEA R44, P4, R53, R40, 0x1 ;  /* 0x00000028352ca211 */ /* 0x000fe400078808ff */
[----:B--2---:R-:W-:Y:S01]  /*119e0*/  @!P0 IMAD.WIDE R20, R0, 0x2, R40 ;  /* 0x0000000200148825 */ /* 0x004fe200078e0228 */
[-C--:B------:R-:W-:Y:S02]  /*119f0*/  @!P1 LEA.HI.X R43, R51, R41.reuse, R50, 0x1, P3 ;  /* 0x00000029332b9211 */ /* 0x080fe400018f0c32 */
[----:B------:R-:W-:Y:S02]  /*11a00*/  @!P2 LEA.HI.X R45, R53, R41, R48, 0x1, P4 ;  /* 0x00000029352da211 */ /* 0x000fe400020f0c30 */
[----:B-----5:R3:W-:Y:S04]  /*11a10*/  @!P0 ST.E.128 desc[UR42][R20.64], R4 ;  /* 0x0000000414008985 */ /* 0x0207e8000c101d2a */
[----:B------:R3:W-:Y:S04]  /*11a20*/  @!P1 ST.E.128 desc[UR42][R42.64], R12 ;  /* 0x0000000c2a009985 */ /* 0x0007e8000c101d2a */
[----:B------:R3:W-:Y:S02]  /*11a30*/  @!P2 ST.E.128 desc[UR42][R44.64], R28 ;  /* 0x0000001c2c00a985 */ /* 0x0007e4000c101d2a */
.L_x_527:
[----:B------:R-:W-:Y:S05]  /*11a40*/  BSYNC B1 ;  /* 0x0000000000017941 */ /* 0x000fea0003800000 */
.L_x_526:
[----:B0-----:R-:W-:Y:S01]  /*11a50*/  VIADD R3, R49, 0x60 ;  /* 0x0000006031037836 */ /* 0x001fe20000000000 */
[----:B---3-5:R0:W3:Y:S04]  /*11a60*/  SHFL.IDX PT, R7, R47, 0x1, 0x1c1f ;  /* 0x003c1f002f077f89 */ /* 0x0280e800000e0000 */
[----:B------:R-:W-:Y:S01]  /*11a70*/  ISETP.GE.AND P0, PT, R3, R32, PT ;  /* 0x000000200300720c */ /* 0x000fe20003f06270 */
[----:B------:R0:W4:-:S12]  /*11a80*/  SHFL.IDX PT, R6, R46, 0x1, 0x1c1f ;  /* 0x003c1f002e067f89 */ /* 0x00011800000e0000 */
[----:B0-----:R-:W-:Y:S05]  /*11a90*/  @P0 BRA `(.L_x_528) ;  /* 0x0000000800e40947 */ /* 0x001fea0003800000 */
[----:B------:R-:W-:Y:S02]  /*11aa0*/  ULDC UR4, c[0x0][0xac8] ;  /* 0x0002b20000047ab9 */ /* 0x000fe40000000800 */
[----:B------:R-:W-:Y:S02]  /*11ab0*/  ISETP.GE.AND P2, PT, R51, UR4, PT ;  /* 0x0000000433007c0c */ /* 0x000fe4000bf46270 */
[----:B------:R-:W-:-:S11]  /*11ac0*/  ISETP.GE.AND P1, PT, R0, UR4, PT ;  /* 0x0000000400007c0c */ /* 0x000fd6000bf26270 */
[C---:B----4-:R-:W-:Y:S02]  /*11ad0*/  @!P2 LEA R12, P0, R51.reuse, R6, 0x1 ;  /* 0x00000006330ca211 */ /* 0x050fe400078008ff */
[----:B---3--:R-:W-:Y:S02]  /*11ae0*/  @!P1 IMAD.WIDE R4, R0, 0x2, R6 ;  /* 0x0000000200049825 */ /* 0x008fe400078e0206 */
[----:B------:R-:W-:Y:S02]  /*11af0*/  @!P2 LEA.HI.X R13, R51, R7, R50, 0x1, P0 ;  /* 0x00000007330da211 */ /* 0x000fe400000f0c32 */
[----:B------:R-:W-:Y:S01]  /*11b00*/  ISETP.GE.AND P0, PT, R53, UR4, PT ;  /* 0x0000000435007c0c */ /* 0x000fe2000bf06270 */
[----:B------:R0:W-:Y:S04]  /*11b10*/  @!P1 ST.E.128 desc[UR42][R4.64], R8 ;  /* 0x0000000804009985 */ /* 0x0001e8000c101d2a */
[----:B------:R0:W-:Y:S08]  /*11b20*/  @!P2 ST.E.128 desc[UR42][R12.64], R24 ;  /* 0x000000180c00a985 */ /* 0x0001f0000c101d2a */
[----:B------:R-:W-:Y:S05]  /*11b30*/  @P0 BRA `(.L_x_528) ;  /* 0x0000000800bc0947 */ /* 0x000fea0003800000 */
[----:B0-----:R-:W-:-:S04]  /*11b40*/  LEA R4, P0, R53, R6, 0x1 ;  /* 0x0000000635047211 */ /* 0x001fc800078008ff */
[----:B------:R-:W-:-:S05]  /*11b50*/  LEA.HI.X R5, R53, R7, R48, 0x1, P0 ;  /* 0x0000000735057211 */ /* 0x000fca00000f0c30 */
[----:B------:R0:W-:Y:S01]  /*11b60*/  ST.E.128 desc[UR42][R4.64], R36 ;  /* 0x0000002404007985 */ /* 0x0001e2000c101d2a */
[----:B------:R-:W-:Y:S05]  /*11b70*/  BRA `(.L_x_528) ;  /* 0x0000000800ac7947 */ /* 0x000fea0003800000 */
.L_x_524:
[----:B------:R-:W2:Y:S01]  /*11b80*/  LDL.LU R6, [R1+0x58] ;  /* 0x0000580001067983 */ /* 0x000ea20000300800 */
[----:B------:R-:W-:Y:S01]  /*11b90*/  ULDC.64 UR4, c[0x0][0xc00] ;  /* 0x0003000000047ab9 */ /* 0x000fe20000000a00 */
[----:B------:R-:W-:Y:S01]  /*11ba0*/  IMAD.MOV.U32 R0, RZ, RZ, RZ ;  /* 0x000000ffff007224 */ /* 0x000fe200078e00ff */
[----:B------:R-:W3:Y:S01]  /*11bb0*/  LDC R21, c[0x0][0xbe8] ;  /* 0x0002fa00ff157b82 */ /* 0x000ee20000000800 */
[----:B------:R-:W4:Y:S01]  /*11bc0*/  LDL.LU R3, [R1+0x5c] ;  /* 0x00005c0001037983 */ /* 0x000f220000300800 */
[----:B------:R-:W-:-:S04]  /*11bd0*/  ISETP.NE.U32.AND P0, PT, RZ, UR4, PT ;  /* 0x00000004ff007c0c */ /* 0x000fc8000bf05070 */
[----:B------:R-:W-:Y:S02]  /*11be0*/  ISETP.NE.AND.EX P0, PT, RZ, UR5, PT, P0 ;  /* 0x00000005ff007c0c */ /* 0x000fe4000bf05300 */
[----:B--2---:R-:W-:-:S04]  /*11bf0*/  IADD3 R4, P1, R6, UR4, RZ ;  /* 0x0000000406047c10 */ /* 0x004fc8000ff3e0ff */
[----:B----4-:R-:W-:Y:S01]  /*11c00*/  IADD3.X R5, R3, UR5, RZ, P1, !PT ;  /* 0x0000000503057c10 */ /* 0x010fe20008ffe4ff */
[----:B------:R-:W-:Y:S02]  /*11c10*/  ULDC.64 UR4, c[0x0][0xc08] ;  /* 0x0003020000047ab9 */ /* 0x000fe40000000a00 */
[----:B------:R-:W-:-:S04]  /*11c20*/  ISETP.NE.U32.AND P1, PT, RZ, UR4, PT ;  /* 0x00000004ff007c0c */ /* 0x000fc8000bf25070 */
[----:B------:R2:W5:Y:S01]  /*11c30*/  @P0 LDG.E R0, desc[UR42][R4.64] ;  /* 0x0000002a04000981 */ /* 0x000562000c1e1900 */
[----:B------:R-:W-:Y:S01]  /*11c40*/  ISETP.NE.AND.EX P1, PT, RZ, UR5, PT, P1 ;  /* 0x00000005ff007c0c */ /* 0x000fe2000bf25310 */
[----:B------:R-:W4:-:S12]  /*11c50*/  S2R R9, SR_TID.X ;  /* 0x0000000000097919 */ /* 0x000f180000002100 */
[----:B------:R-:W-:Y:S01]  /*11c60*/  @P1 IADD3 R6, P2, R6, UR4, RZ ;  /* 0x0000000406061c10 */ /* 0x000fe2000ff5e0ff */
[----:B------:R-:W-:Y:S02]  /*11c70*/  ULDC UR4, c[0x0][0xa88] ;  /* 0x0002a20000047ab9 */ /* 0x000fe40000000800 */
[----:B------:R-:W-:Y:S01]  /*11c80*/  IMAD.U32 R8, RZ, RZ, UR4 ;  /* 0x00000004ff087e24 */ /* 0x000fe2000f8e00ff */
[----:B------:R-:W-:-:S05]  /*11c90*/  @P1 IADD3.X R7, R3, UR5, RZ, P2, !PT ;  /* 0x0000000503071c10 */ /* 0x000fca00097fe4ff */
[----:B------:R2:W5:Y:S01]  /*11ca0*/  @P1 LDG.E R8, desc[UR42][R6.64] ;  /* 0x0000002a06081981 */ /* 0x000562000c1e1900 */
[----:B---3--:R-:W-:Y:S01]  /*11cb0*/  ISETP.NE.AND P2, PT, R21, 0x1, PT ;  /* 0x000000011500780c */ /* 0x008fe20003f45270 */
[----:B----4-:R-:W-:-:S12]  /*11cc0*/  VIADD R28, R9, 0xffffff80 ;  /* 0xffffff80091c7836 */ /* 0x010fd80000000000 */
[----:B------:R-:W3:Y:S01]  /*11cd0*/  @P2 LDC R20, c[0x0][0xbec] ;  /* 0x0002fb00ff142b82 */ /* 0x000ee20000000800 */
[----:B------:R-:W-:-:S07]  /*11ce0*/  ISETP.GE.AND P3, PT, R28, 0xc0, PT ;  /* 0x000000c01c00780c */ /* 0x000fce0003f66270 */
[----:B------:R-:W4:Y:S01]  /*11cf0*/  @P2 LDC R25, c[0x0][0xbf0] ;  /* 0x0002fc00ff192b82 */ /* 0x000f220000000800 */
[----:B--2---:R-:W-:Y:S05]  /*11d00*/  @P1 BRA `(.L_x_529) ;  /* 0x0000000000101947 */ /* 0x004fea0003800000 */
[----:B------:R-:W-:Y:S05]  /*11d10*/  @!P0 BRA `(.L_x_529) ;  /* 0x00000000000c8947 */ /* 0x000fea0003800000 */
[----:B------:R-:W2:Y:S04]  /*11d20*/  LDG.E R3, desc[UR42][R4.64] ;  /* 0x0000002a04037981 */ /* 0x000ea8000c1e1900 */
[----:B-----5:R-:W2:Y:S02]  /*11d30*/  LDG.E R8, desc[UR42][R4.64+0x4] ;  /* 0x0000042a04087981 */ /* 0x020ea4000c1e1900 */
[----:B--2---:R-:W-:-:S07]  /*11d40*/  IMAD.IADD R8, R8, 0x1, -R3 ;  /* 0x0000000108087824 */ /* 0x004fce00078e0a03 */
.L_x_529:
[----:B------:R-:W2:Y:S04]  /*11d50*/  LDL.LU R4, [R1+0x60] ;  /* 0x0000600001047983 */ /* 0x000ea80000300800 */
[----:B------:R-:W3:Y:S04]  /*11d60*/  LDL.LU R3, [R1+0x6c] ;  /* 0x00006c0001037983 */ /* 0x000ee80000300800 */
[----:B------:R-:W4:Y:S04]  /*11d70*/  LDL R24, [R1+0x54] ;  /* 0x0000540001187983 */ /* 0x000f280000100800 */
[----:B------:R0:W5:Y:S01]  /*11d80*/  LDL R26, [R1+0x64] ;  /* 0x00006400011a7983 */ /* 0x0001620000100800 */
[----:B------:R-:W-:Y:S01]  /*11d90*/  BSSY B1, `(.L_x_530) ;  /* 0x000002d000017945 */ /* 0x000fe20003800000 */
[----:B-----5:R-:W-:-:S02]  /*11da0*/  SHF.R.S32.HI R11, RZ, 0x1f, R0 ;  /* 0x0000001fff0b7819 */ /* 0x020fc40000011400 */
[----:B--2---:R-:W-:Y:S02]  /*11db0*/  SEL R13, R4, RZ, !P0 ;  /* 0x000000ff040d7207 */ /* 0x004fe40004000000 */
[----:B---3--:R-:W-:Y:S02]  /*11dc0*/  SEL R12, R3, RZ, !P0 ;  /* 0x000000ff030c7207 */ /* 0x008fe40004000000 */
[----:B----4-:R-:W-:Y:S01]  /*11dd0*/  SHF.R.S32.HI R10, RZ, 0x1f, R24 ;  /* 0x0000001fff0a7819 */ /* 0x010fe20000011418 */
[----:B0-----:R-:W-:Y:S06]  /*11de0*/  @P3 BRA `(.L_x_531) ;  /* 0x00000000009c3947 */ /* 0x001fec0003800000 */
[----:B------:R-:W0:Y:S01]  /*11df0*/  LDC R14, c[0x0][0xbe8] ;  /* 0x0002fa00ff0e7b82 */ /* 0x000e220000000800 */
[----:B------:R-:W-:-:S04]  /*11e00*/  IMAD R3, R26, 0xc0, R9 ;  /* 0x000000c01a037824 */ /* 0x000fc800078e0209 */
[----:B------:R-:W-:Y:S02]  /*11e10*/  VIADD R9, R3, 0xffffff80 ;  /* 0xffffff8003097836 */ /* 0x000fe40000000000 */
[----:B0-----:R-:W-:-:S05]  /*11e20*/  IMAD R4, R8, R14, RZ ;  /* 0x0000000e08047224 */ /* 0x001fca00078e02ff */
        /* <DEDUP_REMOVED lines=9> */
[----:B------:R-:W0:Y:S01]  /*11ec0*/  @P0 LDC R6, c[0x0][0xbec] ;  /* 0x0002fb00ff060b82 */ /* 0x000e220000000800 */
[----:B------:R-:W-:Y:S01]  /*11ed0*/  IMAD R7, R24, UR5, R7 ;  /* 0x0000000518077c24 */ /* 0x000fe2000f8e0207 */
[----:B------:R-:W-:-:S03]  /*11ee0*/  ULDC.64 UR4, c[0x0][0xb98] ;  /* 0x0002e60000047ab9 */ /* 0x000fc60000000a00 */
[----:B------:R-:W-:-:S03]  /*11ef0*/  IMAD.IADD R5, R5, 0x1, R7 ;  /* 0x0000000105057824 */ /* 0x000fc600078e0207 */
[----:B------:R-:W2:Y:S01]  /*11f00*/  @P0 LDC R15, c[0x0][0xbf0] ;  /* 0x0002fc00ff0f0b82 */ /* 0x000ea20000000800 */
[----:B------:R-:W-:-:S04]  /*11f10*/  IMAD.WIDE.U32 R4, R13, UR4, R4 ;  /* 0x000000040d047c25 */ /* 0x000fc8000f8e0004 */
[----:B0-----:R-:W-:-:S05]  /*11f20*/  @P0 IMAD.HI.U32 R6, R9, R6, RZ ;  /* 0x0000000609060227 */ /* 0x001fca00078e00ff */
[----:B--2---:R-:W-:Y:S01]  /*11f30*/  @P0 SHF.R.U32.HI R3, RZ, R15, R6 ;  /* 0x0000000fff030219 */ /* 0x004fe20000011606 */
[----:B------:R-:W-:-:S03]  /*11f40*/  IMAD R6, R12, UR4, RZ ;  /* 0x000000040c067c24 */ /* 0x000fc6000f8e02ff */
[----:B------:R-:W-:Y:S01]  /*11f50*/  IADD3 R4, P0, R3, R4, RZ ;  /* 0x0000000403047210 */ /* 0x000fe20007f1e0ff */
[----:B------:R-:W-:Y:S02]  /*11f60*/  IMAD.MOV R7, RZ, RZ, -R3 ;  /* 0x000000ffff077224 */ /* 0x000fe400078e0a03 */
[----:B------:R-:W-:Y:S01]  /*11f70*/  IMAD R6, R13, UR5, R6 ;  /* 0x000000050d067c24 */ /* 0x000fe2000f8e0206 */
[----:B------:R-:W-:Y:S01]  /*11f80*/  ULDC.64 UR4, c[0x0][0xb88] ;  /* 0x0002e20000047ab9 */ /* 0x000fe20000000a00 */
[----:B------:R-:W-:Y:S01]  /*11f90*/  IMAD R7, R14, R7, R9 ;  /* 0x000000070e077224 */ /* 0x000fe200078e0209 */
[----:B------:R-:W-:-:S04]  /*11fa0*/  SHF.R.S32.HI R9, RZ, 0x1f, R3 ;  /* 0x0000001fff097819 */ /* 0x000fc80000011403 */
        /* <DEDUP_REMOVED lines=11> */
.L_x_531:
[----:B------:R-:W-:Y:S05]  /*12060*/  BSYNC B1 ;  /* 0x0000000000017941 */ /* 0x000fea0003800000 */
.L_x_530:
[--C-:B------:R-:W-:Y:S01]  /*12070*/  SHF.R.S32.HI R14, RZ, 0x1f, R28.reuse ;  /* 0x0000001fff0e7819 */ /* 0x100fe2000001141c */
[----:B------:R-:W-:Y:S01]  /*12080*/  ULDC.64 UR4, c[0x0][0xaa0] ;  /* 0x0002a80000047ab9 */ /* 0x000fe20000000a00 */
[----:B------:R-:W-:Y:S01]  /*12090*/  SHF.R.S32.HI R27, RZ, 0x1f, R28 ;  /* 0x0000001fff1b7819 */ /* 0x000fe2000001141c */
[----:B0-----:R-:W-:Y:S01]  /*120a0*/  IMAD R3, R11, UR4, RZ ;  /* 0x000000040b037c24 */ /* 0x001fe2000f8e02ff */
[-C--:B------:R-:W-:Y:S01]  /*120b0*/  LEA.HI R14, R14, R28.reuse, RZ, 0x2 ;  /* 0x0000001c0e0e7211 */ /* 0x080fe200078f10ff */
[----:B------:R-:W-:Y:S01]  /*120c0*/  IMAD.WIDE.U32 R4, R0, UR4, RZ ;  /* 0x0000000400047c25 */ /* 0x000fe2000f8e00ff */
[----:B------:R-:W-:Y:S02]  /*120d0*/  LEA.HI R27, R27, R28, RZ, 0x2 ;  /* 0x0000001c1b1b7211 */ /* 0x000fe400078f10ff */
[----:B------:R-:W-:Y:S01]  /*120e0*/  LOP3.LUT R14, R14, 0xfffffffc, RZ, 0xc0, !PT ;  /* 0xfffffffc0e0e7812 */ /* 0x000fe200078ec0ff */
[----:B------:R-:W-:Y:S01]  /*120f0*/  IMAD R3, R0, UR5, R3 ;  /* 0x0000000500037c24 */ /* 0x000fe2000f8e0203 */
[----:B------:R-:W-:Y:S01]  /*12100*/  SHF.R.S32.HI R27, RZ, 0x2, R27 ;  /* 0x00000002ff1b7819 */ /* 0x000fe2000001141b */
[----:B------:R-:W-:-:S02]  /*12110*/  ULDC.64 UR4, c[0x0][0xae8] ;  /* 0x0002ba0000047ab9 */ /* 0x000fc40000000a00 */
[----:B------:R-:W-:Y:S02]  /*12120*/  IMAD.IADD R14, R28, 0x1, -R14 ;  /* 0x000000011c0e7824 */ /* 0x000fe400078e0a0e */
[----:B------:R-:W-:Y:S02]  /*12130*/  IMAD.IADD R5, R5, 0x1, R3 ;  /* 0x0000000105057824 */ /* 0x000fe400078e0203 */
[----:B------:R-:W-:Y:S02]  /*12140*/  IMAD R0, R14, 0x60, R27 ;  /* 0x000000600e007824 */ /* 0x000fe400078e021b */
[----:B------:R-:W-:Y:S02]  /*12150*/  IMAD R6, R10, UR4, RZ ;  /* 0x000000040a067c24 */ /* 0x000fe4000f8e02ff */
[----:B------:R-:W-:Y:S02]  /*12160*/  IMAD R9, R26, 0xc0, R0 ;  /* 0x000000c01a097824 */ /* 0x000fe400078e0200 */
[----:B------:R-:W-:-:S02]  /*12170*/  IMAD R7, R24, UR5, R6 ;  /* 0x0000000518077c24 */ /* 0x000fc4000f8e0206 */
[----:B------:R-:W-:-:S04]  /*12180*/  @P2 IMAD.HI.U32 R0, R9, R20, RZ ;  /* 0x0000001409002227 */ /* 0x000fc800078e00ff */
[----:B------:R-:W-:Y:S01]  /*12190*/  IMAD.WIDE.U32 R4, R24, UR4, R4 ;  /* 0x0000000418047c25 */ /* 0x000fe2000f8e0004 */
[----:B------:R-:W-:-:S03]  /*121a0*/  ULDC.64 UR4, c[0x0][0xaf0] ;  /* 0x0002bc0000047ab9 */ /* 0x000fc60000000a00 */
[----:B------:R-:W-:Y:S01]  /*121b0*/  IMAD.MOV.U32 R3, RZ, RZ, R9 ;  /* 0x000000ffff037224 */ /* 0x000fe200078e0009 */
[----:B------:R-:W-:Y:S01]  /*121c0*/  @P2 SHF.R.U32.HI R3, RZ, R25, R0 ;  /* 0x00000019ff032219 */ /* 0x000fe20000011600 */
[----:B------:R-:W-:Y:S02]  /*121d0*/  IMAD R6, R12, UR4, RZ ;  /* 0x000000040c067c24 */ /* 0x000fe4000f8e02ff */
[----:B------:R-:W-:Y:S01]  /*121e0*/  IMAD.IADD R5, R5, 0x1, R7 ;  /* 0x0000000105057824 */ /* 0x000fe200078e0207 */
[----:B------:R-:W-:Y:S01]  /*121f0*/  SHF.R.S32.HI R0, RZ, 0x1f, R3 ;  /* 0x0000001fff007819 */ /* 0x000fe20000011403 */
[C---:B------:R-:W-:Y:S02]  /*12200*/  IMAD R7, R13.reuse, UR5, R6 ;  /* 0x000000050d077c24 */ /* 0x040fe4000f8e0206 */
[----:B------:R-:W-:Y:S01]  /*12210*/  IMAD.WIDE.U32 R4, R13, UR4, R4 ;  /* 0x000000040d047c25 */ /* 0x000fe2000f8e0004 */
[----:B------:R-:W-:-:S03]  /*12220*/  ULDC.64 UR4, c[0x0][0xae0] ;  /* 0x0002b80000047ab9 */ /* 0x000fc60000000a00 */
[----:B------:R-:W-:Y:S02]  /*12230*/  IMAD.MOV R6, RZ, RZ, -R3 ;  /* 0x000000ffff067224 */ /* 0x000fe400078e0a03 */
[----:B------:R-:W-:Y:S02]  /*12240*/  IMAD.IADD R5, R5, 0x1, R7 ;  /* 0x0000000105057824 */ /* 0x000fe400078e0207 */
[----:B------:R-:W-:Y:S02]  /*12250*/  IMAD R0, R0, UR4, RZ ;  /* 0x0000000400007c24 */ /* 0x000fe4000f8e02ff */
[----:B------:R-:W-:Y:S02]  /*12260*/  IMAD R7, R21, R6, R9 ;  /* 0x0000000615077224 */ /* 0x000fe400078e0209 */
[C---:B------:R-:W-:Y:S02]  /*12270*/  IMAD R9, R3.reuse, UR5, R0 ;  /* 0x0000000503097c24 */ /* 0x040fe4000f8e0200 */
[----:B------:R-:W-:Y:S01]  /*12280*/  IMAD.WIDE.U32 R4, R3, UR4, R4 ;  /* 0x0000000403047c25 */ /* 0x000fe2000f8e0004 */
[----:B------:R-:W-:Y:S01]  /*12290*/  SHF.R.S32.HI R0, RZ, 0x1f, R7 ;  /* 0x0000001fff007819 */ /* 0x000fe20000011407 */
[----:B------:R-:W-:-:S02]  /*122a0*/  ULDC.64 UR4, c[0x0][0xad8] ;  /* 0x0002b60000047ab9 */ /* 0x000fc40000000a00 */
[----:B------:R-:W-:Y:S02]  /*122b0*/  IMAD.IADD R5, R5, 0x1, R9 ;  /* 0x0000000105057824 */ /* 0x000fe400078e0209 */
[----:B------:R-:W-:Y:S02]  /*122c0*/  IMAD R0, R0, UR4, RZ ;  /* 0x0000000400007c24 */ /* 0x000fe4000f8e02ff */
[----:B------:R-:W-:-:S04]  /*122d0*/  IMAD.WIDE.U32 R4, R7, UR4, R4 ;  /* 0x0000000407047c25 */ /* 0x000fc8000f8e0004 */
[----:B------:R-:W-:Y:S01]  /*122e0*/  IMAD R3, R7, UR5, R0 ;  /* 0x0000000507037c24 */ /* 0x000fe2000f8e0200 */
[----:B------:R-:W-:Y:S01]  /*122f0*/  ULDC.64 UR4, c[0x0][0xa80] ;  /* 0x0002a00000047ab9 */ /* 0x000fe20000000a00 */
[----:B------:R-:W-:Y:S01]  /*12300*/  IMAD.SHL.U32 R9, R14, 0x8, RZ ;  /* 0x000000080e097824 */ /* 0x000fe200078e00ff */
[C---:B------:R-:W-:Y:S01]  /*12310*/  LEA R0, P0, R4.reuse, UR4, 0x1 ;  /* 0x0000000404007c11 */ /* 0x040fe2000f8008ff */
[----:B------:R-:W-:Y:S01]  /*12320*/  IMAD.IADD R3, R5, 0x1, R3 ;  /* 0x0000000105037824 */ /* 0x000fe200078e0203 */
[----:B------:R-:W-:Y:S01]  /*12330*/  UMOV UR4, 0xffffffff ;  /* 0xffffffff00047882 */ /* 0x000fe20000000000 */
[C---:B------:R-:W-:Y:S02]  /*12340*/  VIADD R10, R9.reuse, 0x40 ;  /* 0x00000040090a7836 */ /* 0x040fe40000000000 */
[----:B------:R-:W-:Y:S01]  /*12350*/  VIADD R7, R9, 0x20 ;  /* 0x0000002009077836 */ /* 0x000fe20000000000 */
[----:B------:R-:W-:Y:S02]  /*12360*/  LEA.HI.X R4, R4, UR5, R3, 0x1, P0 ;  /* 0x0000000504047c11 */ /* 0x000fe400080f0c03 */
[----:B------:R-:W-:-:S02]  /*12370*/  SHF.R.S32.HI R20, RZ, 0x1f, R10 ;  /* 0x0000001fff147819 */ /* 0x000fc4000001140a */
[----:B------:R-:W-:Y:S01]  /*12380*/  SHF.R.S32.HI R24, RZ, 0x1f, R7 ;  /* 0x0000001fff187819 */ /* 0x000fe20000011407 */
[----:B------:R-:W-:Y:S06]  /*12390*/  BRA.DIV UR4, `(.L_x_532) ;  /* 0x0000007604d87947 */ /* 0x000fec000b800000 */
[----:B------:R0:W2:Y:S04]  /*123a0*/  SHFL.IDX PT, R3, R4, RZ, 0x1c1f ;  /* 0x001c1fff04037589 */ /* 0x0000a800000e0000 */
[----:B------:R0:W3:Y:S02]  /*123b0*/  SHFL.IDX PT, R14, R0, RZ, 0x1c1f ;  /* 0x001c1fff000e7589 */ /* 0x0000e400000e0000 */
.L_x_694:
[----:B------:R-:W-:Y:S01]  /*123c0*/  IMAD R21, R8, R21, RZ ;  /* 0x0000001508157224 */ /* 0x000fe200078e02ff */
[----:B------:R-:W-:Y:S01]  /*123d0*/  BSSY B1, `(.L_x_533) ;  /* 0x0000011000017945 */ /* 0x000fe20003800000 */
[----:B------:R-:W-:-:S05]  /*123e0*/  IMAD R6, R26, 0xc0, R27 ;  /* 0x000000c01a067824 */ /* 0x000fca00078e021b */
[----:B------:R-:W-:-:S13]  /*123f0*/  ISETP.GE.AND P0, PT, R6, R21, PT ;  /* 0x000000150600720c */ /* 0x000fda0003f06270 */
[----:B------:R-:W-:Y:S05]  /*12400*/  @P0 BRA `(.L_x_534) ;  /* 0x0000000000340947 */ /* 0x000fea0003800000 */
[----:B------:R-:W-:Y:S02]  /*12410*/  ULDC UR4, c[0x0][0xac8] ;  /* 0x0002b20000047ab9 */ /* 0x000fe40000000800 */
[----:B------:R-:W-:Y:S02]  /*12420*/  ISETP.GE.AND P2, PT, R9, UR4, PT ;  /* 0x0000000409007c0c */ /* 0x000fe4000bf46270 */
[----:B------:R-:W-:Y:S02]  /*12430*/  ISETP.GE.AND P3, PT, R7, UR4, PT ;  /* 0x0000000407007c0c */ /* 0x000fe4000bf66270 */
[----:B------:R-:W-:-:S09]  /*12440*/  ISETP.GE.AND P4, PT, R10, UR4, PT ;  /* 0x000000040a007c0c */ /* 0x000fd2000bf86270 */
[----:B--2---:R-:W-:Y:S02]  /*12450*/  @!P2 IMAD.MOV.U32 R15, RZ, RZ, R3 ;  /* 0x000000ffff0fa224 */ /* 0x004fe400078e0003 */
[-C--:B---3--:R-:W-:Y:S02]  /*12460*/  @!P3 LEA R26, P0, R7, R14.reuse, 0x1 ;  /* 0x0000000e071ab211 */ /* 0x088fe400078008ff */
[C---:B------:R-:W-:Y:S01]  /*12470*/  @!P4 LEA R28, P1, R10.reuse, R14, 0x1 ;  /* 0x0000000e0a1cc211 */ /* 0x040fe200078208ff */
[----:B------:R-:W-:Y:S01]  /*12480*/  @!P2 IMAD.WIDE R12, R9, 0x2, R14 ;  /* 0x00000002090ca825 */ /* 0x000fe200078e020e */
[-C--:B------:R-:W-:Y:S02]  /*12490*/  @!P3 LEA.HI.X R27, R7, R3.reuse, R24, 0x1, P0 ;  /* 0x00000003071bb211 */ /* 0x080fe400000f0c18 */
[----:B------:R-:W-:Y:S02]  /*124a0*/  @!P4 LEA.HI.X R29, R10, R3, R20, 0x1, P1 ;  /* 0x000000030a1dc211 */ /* 0x000fe400008f0c14 */
[----:B------:R4:W-:Y:S04]  /*124b0*/  @!P2 ST.E.128 desc[UR42][R12.64], RZ ;  /* 0x000000ff0c00a985 */ /* 0x0009e8000c101d2a */
[----:B------:R4:W-:Y:S04]  /*124c0*/  @!P3 ST.E.128 desc[UR42][R26.64], RZ ;  /* 0x000000ff1a00b985 */ /* 0x0009e8000c101d2a */
[----:B------:R4:W-:Y:S02]  /*124d0*/  @!P4 ST.E.128 desc[UR42][R28.64], RZ ;  /* 0x000000ff1c00c985 */ /* 0x0009e4000c101d2a */
.L_x_534:
[----:B------:R-:W-:Y:S05]  /*124e0*/  BSYNC B1 ;  /* 0x0000000000017941 */ /* 0x000fea0003800000 */
.L_x_533:
[----:B------:R-:W-:-:S03]  /*124f0*/  UMOV UR4, 0xffffffff ;  /* 0xffffffff00047882 */ /* 0x000fc60000000000 */
[----:B------:R-:W-:Y:S05]  /*12500*/  BRA.DIV UR4, `(.L_x_535) ;  /* 0x0000007604b07947 */ /* 0x000fea000b800000 */
[----:B--2---:R2:W0:Y:S04]  /*12510*/  SHFL.IDX PT, R3, R4, 0x1, 0x1c1f ;  /* 0x003c1f0004037f89 */ /* 0x00442800000e0000 */
[----:B---3--:R2:W3:Y:S02]  /*12520*/  SHFL.IDX PT, R14, R0, 0x1, 0x1c1f ;  /* 0x003c1f00000e7f89 */ /* 0x0084e400000e0000 */
.L_x_698:
[----:B0-2---:R-:W-:-:S05]  /*12530*/  VIADD R0, R6, 0x60 ;  /* 0x0000006006007836 */ /* 0x005fca0000000000 */
[----:B------:R-:W-:-:S13]  /*12540*/  ISETP.GE.AND P0, PT, R0, R21, PT ;  /* 0x000000150000720c */ /* 0x000fda0003f06270 */
[----:B------:R-:W-:Y:S05]  /*12550*/  @P0 BRA `(.L_x_528) ;  /* 0x0000000000340947 */ /* 0x000fea0003800000 */
[----:B------:R-:W-:Y:S02]  /*12560*/  ULDC UR4, c[0x0][0xac8] ;  /* 0x0002b20000047ab9 */ /* 0x000fe40000000800 */
[----:B------:R-:W-:Y:S02]  /*12570*/  ISETP.GE.AND P2, PT, R9, UR4, PT ;  /* 0x0000000409007c0c */ /* 0x000fe4000bf46270 */
[----:B------:R-:W-:Y:S02]  /*12580*/  ISETP.GE.AND P3, PT, R7, UR4, PT ;  /* 0x0000000407007c0c */ /* 0x000fe4000bf66270 */
[----:B------:R-:W-:-:S09]  /*12590*/  ISETP.GE.AND P4, PT, R10, UR4, PT ;  /* 0x000000040a007c0c */ /* 0x000fd2000bf86270 */
[----:B------:R-:W-:Y:S02]  /*125a0*/  @!P2 IMAD.MOV.U32 R15, RZ, RZ, R3 ;  /* 0x000000ffff0fa224 */ /* 0x000fe400078e0003 */
        /* <DEDUP_REMOVED lines=8> */
.L_x_528:
[----:B------:R-:W-:Y:S05]  /*12630*/  BSYNC B0 ;  /* 0x0000000000007941 */ /* 0x000fea0003800000 */
.L_x_523:
[----:B------:R-:W-:Y:S02]  /*12640*/  ULDC UR4, c[0x0][0xc3c] ;  /* 0x00030f0000047ab9 */ /* 0x000fe40000000800 */
[----:B-1----:R-:W-:-:S13]  /*12650*/  ISETP.GE.AND P0, PT, R35, UR4, PT ;  /* 0x0000000423007c0c */ /* 0x002fda000bf06270 */
[----:B------:R-:W-:Y:S05]  /*12660*/  @!P0 BRA `(.L_x_536) ;  /* 0xfffffeec00988947 */ /* 0x000fea000383ffff */
[----:B------:R-:W-:Y:S05]  /*12670*/  BRA `(.L_x_394) ;  /* 0x0000006800487947 */ /* 0x000fea0003800000 */
.L_x_392:
        /* <DEDUP_REMOVED lines=16> */
.L_x_537:
        /* <DEDUP_REMOVED lines=37> */
[----:B------:R-:W0:Y:S01]  /*129d0*/  LDC R6, c[0x0][0xc3c] ;  /* 0x00030f00ff067b82 */ /* 0x000e220000000800 */
[----:B------:R-:W-:Y:S01]  /*129e0*/  IMAD.MOV.U32 R4, RZ, RZ, R3 ;  /* 0x000000ffff047224 */ /* 0x000fe200078e0003 */
[----:B------:R-:W-:Y:S01]  /*129f0*/  UMOV UR4, URZ ;  /* 0x0000003f00047c82 */ /* 0x000fe20008000000 */
[----:B------:R-:W-:Y:S01]  /*12a00*/  ULDC UR7, c[0x0][0xc3c] ;  /* 0x00030f0000077ab9 */ /* 0x000fe20000000800 */
[----:B------:R-:W-:-:S05]  /*12a10*/  ULDC UR5, c[0x0][0xc38] ;  /* 0x00030e0000057ab9 */ /* 0x000fca0000000800 */
.L_x_543:
[----:B------:R-:W-:Y:S01]  /*12a20*/  UIADD3 UR4, UR4, 0x1f, URZ ;  /* 0x0000001f04047890 */ /* 0x000fe2000fffe03f */
[----:B------:R-:W-:-:S05]  /*12a30*/  IMAD.U32 R19, RZ, RZ, UR7 ;  /* 0x00000007ff137e24 */ /* 0x000fca000f8e00ff */
        /* <DEDUP_REMOVED lines=10> */
.L_x_542:
[----:B------:R-:W-:Y:S05]  /*12ae0*/  BSYNC B0 ;  /* 0x0000000000007941 */ /* 0x000fea0003800000 */
.L_x_541:
[----:B0----5:R-:W0:Y:S02]  /*12af0*/  SHFL.UP PT, R2, R0, 0x1, RZ ;  /* 0x0420000000027989 */ /* 0x021e2400000e00ff */
        /* <DEDUP_REMOVED lines=20> */
.L_x_539:
        /* <DEDUP_REMOVED lines=15> */
.L_x_544:
[----:B---3--:R-:W-:Y:S01]  /*12d30*/  IMAD R16, R16, UR5, R9 ;  /* 0x0000000510107c24 */ /* 0x008fe2000f8e0209 */
[----:B0-----:R-:W-:Y:S01]  /*12d40*/  IABS R2, R0 ;  /* 0x0000000000027213 */ /* 0x001fe20000000000 */
[----:B-12---:R-:W-:Y:S02]  /*12d50*/  IMAD.MOV R7, RZ, RZ, -R3 ;  /* 0x000000ffff077224 */ /* 0x006fe400078e0a03 */
[----:B------:R-:W-:Y:S01]  /*12d60*/  VIADD R19, R19, UR4 ;  /* 0x0000000413137c36 */ /* 0x000fe20008000000 */
[----:B------:R-:W-:Y:S01]  /*12d70*/  IADD3 R9, -R16, UR6, RZ ;  /* 0x0000000610097c10 */ /* 0x000fe2000fffe1ff */
[----:B------:R-:W-:Y:S02]  /*12d80*/  IMAD.MOV R8, RZ, RZ, -R2 ;  /* 0x000000ffff087224 */ /* 0x000fe400078e0a02 */
[----:B------:R-:W-:Y:S01]  /*12d90*/  IMAD R7, R7, R4, RZ ;  /* 0x0000000407077224 */ /* 0x000fe200078e02ff */
[----:B------:R-:W-:Y:S01]  /*12da0*/  IABS R6, R9 ;  /* 0x0000000900067213 */ /* 0x000fe20000000000 */
[----:B------:R-:W-:-:S04]  /*12db0*/  IMAD.MOV.U32 R2, RZ, RZ, RZ ;  /* 0x000000ffff027224 */ /* 0x000fc800078e00ff */
        /* <DEDUP_REMOVED lines=19> */
.L_x_540:
[----:B------:R-:W-:Y:S02]  /*12ef0*/  IMAD.MOV.U32 R17, RZ, RZ, RZ ;  /* 0x000000ffff117224 */ /* 0x000fe400078e00ff */
[----:B------:R-:W-:Y:S02]  /*12f00*/  IMAD.U32 R16, RZ, RZ, UR6 ;  /* 0x00000006ff107e24 */ /* 0x000fe4000f8e00ff */
[----:B------:R-:W-:-:S07]  /*12f10*/  IMAD.MOV.U32 R18, RZ, RZ, RZ ;  /* 0x000000ffff127224 */ /* 0x000fce00078e00ff */
.L_x_545:
[----:B------:R-:W-:-:S13]  /*12f20*/  ISETP.NE.AND P0, PT, R5, RZ, PT ;  /* 0x000000ff0500720c */ /* 0x000fda0003f05270 */
[----:B------:R-:W0:Y:S01]  /*12f30*/  @!P0 S2R R3, SR_CgaCtaId ;  /* 0x0000000000038919 */ /* 0x000e220000008800 */
[----:B------:R-:W-:-:S04]  /*12f40*/  @!P0 MOV R0, 0x400 ;  /* 0x0000040000008802 */ /* 0x000fc80000000f00 */
[----:B0-----:R-:W-:-:S05]  /*12f50*/  @!P0 LEA R0, R3, R0, 0x18 ;  /* 0x0000000003008211 */ /* 0x001fca00078ec0ff */
[----:B------:R0:W-:Y:S01]  /*12f60*/  @!P0 STS.128 [R0+0x2d8d0], R16 ;  /* 0x02d8d01000008388 */ /* 0x0001e20000000c00 */
[----:B------:R-:W-:Y:S06]  /*12f70*/  BAR.ARV 0x5, 0x200 ;  /* 0x0148000000007b1d */ /* 0x000fec0000002000 */
.L_x_538:
[----:B0-----:R-:W-:Y:S01]  /*12f80*/  IMAD.MOV.U32 R0, RZ, RZ, 0x1 ;  /* 0x00000001ff007424 */ /* 0x001fe200078e00ff */
[----:B------:R0:W-:Y:S01]  /*12f90*/  STL [R1+0x48], RZ ;  /* 0x000048ff01007387 */ /* 0x0001e20000100800 */
[----:B------:R-:W-:Y:S01]  /*12fa0*/  ULDC UR4, c[0x0][0xc3c] ;  /* 0x00030f0000047ab9 */ /* 0x000fe20000000800 */
[----:B------:R-:W-:Y:S01]  /*12fb0*/  IMAD.MOV.U32 R26, RZ, RZ, RZ ;  /* 0x000000ffff1a7224 */ /* 0x000fe200078e00ff */
[----:B-1----:R-:W-:Y:S01]  /*12fc0*/  ISETP.GE.AND P0, PT, R19, UR4, PT ;  /* 0x0000000413007c0c */ /* 0x002fe2000bf06270 */
[----:B------:R0:W-:-:S12]  /*12fd0*/  STL [R1], R0 ;  /* 0x0000000001007387 */ /* 0x0001d80000100800 */
[----:B0-----:R-:W-:Y:S05]  /*12fe0*/  @P0 BRA `(.L_x_546) ;  /* 0x0000005c00080947 */ /* 0x001fea0003800000 */
[----:B------:R-:W0:Y:S01]  /*12ff0*/  S2R R7, SR_TID.X ;  /* 0x0000000000077919 */ /* 0x000e220000002100 */
[----:B------:R-:W1:Y:S01]  /*13000*/  S2UR UR5, SR_CgaCtaId ;  /* 0x00000000000579c3 */ /* 0x000e620000008800 */
[----:B------:R-:W-:Y:S01]  /*13010*/  UMOV UR4, 0x400 ;  /* 0x0000040000047882 */ /* 0x000fe20000000000 */
[----:B------:R-:W-:Y:S01]  /*13020*/  BSSY B8, `(.L_x_546) ;  /* 0x00005be000087945 */ /* 0x000fe20003800000 */
[----:B------:R-:W-:Y:S01]  /*13030*/  IMAD.MOV.U32 R26, RZ, RZ, RZ ;  /* 0x000000ffff1a7224 */ /* 0x000fe200078e00ff */
[----:B------:R-:W-:Y:S01]  /*13040*/  ULDC.64 UR40, c[0x0][0x198] ;  /* 0x0000660000287ab9 */ /* 0x000fe20000000a00 */
[----:B------:R-:W-:Y:S01]  /*13050*/  IMAD.MOV.U32 R28, RZ, RZ, RZ ;  /* 0x000000ffff1c7224 */ /* 0x000fe200078e00ff */
[----:B------:R-:W-:Y:S01]  /*13060*/  ULOP3.LUT UR38, UR36, 0x2, URZ, 0xfc, !UPT ;  /* 0x0000000224267892 */ /* 0x000fe2000f8efc3f */
[----:B------:R-:W-:Y:S01]  /*13070*/  ULDC UR37, c[0x0][0xc] ;  /* 0x0000030000257ab9 */ /* 0x000fe20000000800 */
[----:B-1----:R-:W-:-:S06]  /*13080*/  ULEA UR4, UR5, UR4, 0x18 ;  /* 0x0000000405047291 */ /* 0x002fcc000f8ec03f */
[----:B------:R-:W-:Y:S01]  /*13090*/  IMAD.U32 R22, RZ, RZ, UR4 ;  /* 0x00000004ff167e24 */ /* 0x000fe2000f8e00ff */
[C---:B0-----:R-:W-:Y:S01]  /*130a0*/  LOP3.LUT R6, R7.reuse, 0x7f, RZ, 0xc0, !PT ;  /* 0x0000007f07067812 */ /* 0x041fe200078ec0ff */
[----:B------:R-:W-:-:S04]  /*130b0*/  IMAD.SHL.U32 R0, R7, 0x8, RZ ;  /* 0x0000000807007824 */ /* 0x000fc800078e00ff */
[----:B------:R-:W-:Y:S01]  /*130c0*/  IMAD.SHL.U32 R4, R6, 0x8, RZ ;  /* 0x0000000806047824 */ /* 0x000fe200078e00ff */
[C---:B------:R-:W-:Y:S02]  /*130d0*/  LOP3.LUT R3, R0.reuse, 0x20, RZ, 0xc0, !PT ;  /* 0x0000002000037812 */ /* 0x040fe400078ec0ff */
[----:B------:R-:W-:Y:S02]  /*130e0*/  LOP3.LUT R2, R0, 0xd8, RZ, 0xc0, !PT ;  /* 0x000000d800027812 */ /* 0x000fe400078ec0ff */
[----:B------:R-:W-:Y:S01]  /*130f0*/  LOP3.LUT R3, R3, 0x300, R4, 0xf8, !PT ;  /* 0x0000030003037812 */ /* 0x000fe200078ef804 */
[----:B------:R-:W-:Y:S01]  /*13100*/  IMAD.MOV.U32 R4, RZ, RZ, 0x1 ;  /* 0x00000001ff047424 */ /* 0x000fe200078e00ff */
[----:B------:R-:W-:Y:S02]  /*13110*/  LOP3.LUT R2, R2, 0x18, R7, 0x78, !PT ;  /* 0x0000001802027812 */ /* 0x000fe400078e7807 */
[----:B------:R-:W-:Y:S02]  /*13120*/  LOP3.LUT R0, R0, 0x18, RZ, 0xc0, !PT ;  /* 0x0000001800007812 */ /* 0x000fe400078ec0ff */
[----:B------:R-:W-:Y:S01]  /*13130*/  LOP3.LUT R5, R3, R2, RZ, 0xfc, !PT ;  /* 0x0000000203057212 */ /* 0x000fe200078efcff */
[----:B------:R-:W-:Y:S01]  /*13140*/  IMAD.SHL.U32 R2, R7, 0x20, RZ ;  /* 0x0000002007027824 */ /* 0x000fe200078e00ff */
[----:B------:R-:W-:-:S03]  /*13150*/  SHF.R.U32.HI R3, RZ, 0x2, R6 ;  /* 0x00000002ff037819 */ /* 0x000fc60000011606 */
[----:B------:R-:W-:Y:S01]  /*13160*/  STL [R1+0x14], R5 ;  /* 0x0000140501007387 */ /* 0x000fe20000100800 */
[----:B------:R-:W-:-:S03]  /*13170*/  LOP3.LUT R2, R2, 0x60, RZ, 0xc0, !PT ;  /* 0x0000006002027812 */ /* 0x000fc600078ec0ff */
[----:B------:R-:W-:Y:S04]  /*13180*/  STL [R1], R4 ;  /* 0x0000000401007387 */ /* 0x000fe80000100800 */
[----:B------:R0:W-:Y:S04]  /*13190*/  STL [R1+0x4], R4 ;  /* 0x0000040401007387 */ /* 0x0001e80000100800 */
[----:B------:R1:W-:Y:S01]  /*131a0*/  STL [R1+0x48], RZ ;  /* 0x000048ff01007387 */ /* 0x0003e20000100800 */
[----:B0-----:R-:W-:Y:S02]  /*131b0*/  LOP3.LUT R4, R3, R2, RZ, 0xfc, !PT ;  /* 0x0000000203047212 */ /* 0x001fe400078efcff */
[----:B------:R-:W-:-:S02]  /*131c0*/  LOP3.LUT R3, R0, 0x20, RZ, 0xfc, !PT ;  /* 0x0000002000037812 */ /* 0x000fc400078efcff */
[----:B------:R-:W-:Y:S01]  /*131d0*/  LOP3.LUT R2, R0, 0x40, RZ, 0xfc, !PT ;  /* 0x0000004000027812 */ /* 0x000fe200078efcff */
[----:B------:R-:W-:-:S05]  /*131e0*/  IMAD R0, R5, 0x2, R22 ;  /* 0x0000000205007824 */ /* 0x000fca00078e0216 */
[----:B------:R1:W-:Y:S02]  /*131f0*/  STL [R1+0x30], R0 ;  /* 0x0000300001007387 */ /* 0x0003e40000100800 */
.L_x_647:
[----:B0-----:R-:W0:Y:S02]  /*13200*/  LDC.64 R2, c[0x0][0xc88] ;  /* 0x00032200ff027b82 */ /* 0x001e240000000a00 */
[----:B0-----:R-:W-:-:S05]  /*13210*/  IMAD.WIDE R2, R19, 0x4, R2 ;  /* 0x0000000413027825 */ /* 0x001fca00078e0202 */
[----:B-1----:R-:W1:Y:S01]  /*13220*/  LDG.E R29, desc[UR42][R2.64] ;  /* 0x0000002a021d7981 */ /* 0x002e62000c1e1900 */
[----:B------:R-:W-:Y:S05]  /*13230*/  YIELD ;  /* 0x0000000000007946 */ /* 0x000fea0003800000 */
[----:B------:R-:W-:Y:S01]  /*13240*/  ULDC.64 UR4, c[0x0][0xa28] ;  /* 0x00028a0000047ab9 */ /* 0x000fe20000000a00 */
[----:B------:R-:W-:Y:S01]  /*13250*/  IMAD.MOV.U32 R9, RZ, RZ, RZ ;  /* 0x000000ffff097224 */ /* 0x000fe200078e00ff */
[----:B------:R-:W-:Y:S01]  /*13260*/  ISETP.NE.U32.AND P0, PT, RZ, UR4, PT ;  /* 0x00000004ff007c0c */ /* 0x000fe2000bf05070 */
[----:B------:R-:W-:Y:S01]  /*13270*/  IMAD.MOV.U32 R6, RZ, RZ, RZ ;  /* 0x000000ffff067224 */ /* 0x000fe200078e00ff */
[----:B------:R-:W-:Y:S01]  /*13280*/  ULDC.64 UR8, c[0x0][0xa18] ;  /* 0x0002860000087ab9 */ /* 0x000fe20000000a00 */
[----:B------:R-:W-:Y:S01]  /*13290*/  ULDC.64 UR6, c[0x0][0xa10] ;  /* 0x0002840000067ab9 */ /* 0x000fe20000000a00 */
[----:B------:R-:W-:-:S02]  /*132a0*/  ISETP.NE.AND.EX P0, PT, RZ, UR5, PT, P0 ;  /* 0x00000005ff007c0c */ /* 0x000fc4000bf05300 */
[----:B-1----:R-:W-:-:S11]  /*132b0*/  SHF.R.S32.HI R0, RZ, 0x1f, R29 ;  /* 0x0000001fff007819 */ /* 0x002fd6000001141d */
[C---:B------:R-:W-:Y:S01]  /*132c0*/  @P0 LEA R2, P1, R29.reuse, UR4, 0x2 ;  /* 0x000000041d020c11 */ /* 0x040fe2000f8210ff */
[C---:B------:R-:W-:Y:S01]  /*132d0*/  IMAD.SHL.U32 R24, R29.reuse, 0x4, RZ ;  /* 0x000000041d187824 */ /* 0x040fe200078e00ff */
[C-C-:B------:R-:W-:Y:S01]  /*132e0*/  SHF.L.U64.HI R25, R29.reuse, 0x2, R0.reuse ;  /* 0x000000021d197819 */ /* 0x140fe20000010200 */
[----:B------:R0:W-:Y:S01]  /*132f0*/  STL [R1+0x34], R0 ;  /* 0x0000340001007387 */ /* 0x0001e20000100800 */
[----:B------:R-:W-:Y:S01]  /*13300*/  @P0 LEA.HI.X R3, R29, UR5, R0, 0x2, P1 ;  /* 0x000000051d030c11 */ /* 0x000fe200088f1400 */
[----:B------:R-:W-:-:S04]  /*13310*/  ULDC.64 UR4, c[0x0][0xa00] ;  /* 0x0002800000047ab9 */ /* 0x000fc80000000a00 */
[----:B--2---:R1:W2:Y:S01]  /*13320*/  @P0 LDG.E R9, desc[UR42][R2.64] ;  /* 0x0000002a02090981 */ /* 0x0042a2000c1e1900 */
[----:B------:R-:W-:Y:S02]  /*13330*/  ISETP.NE.U32.AND P0, PT, RZ, UR4, PT ;  /* 0x00000004ff007c0c */ /* 0x000fe4000bf05070 */
[----:B------:R-:W-:Y:S01]  /*13340*/  ISETP.NE.U32.AND P2, PT, RZ, UR8, PT ;  /* 0x00000008ff007c0c */ /* 0x000fe2000bf45070 */
[----:B0-----:R-:W-:Y:S01]  /*13350*/  IMAD.MOV.U32 R0, RZ, RZ, RZ ;  /* 0x000000ffff007224 */ /* 0x001fe200078e00ff */
[----:B------:R-:W-:Y:S02]  /*13360*/  ISETP.NE.AND.EX P0, PT, RZ, UR5, PT, P0 ;  /* 0x00000005ff007c0c */ /* 0x000fe4000bf05300 */
[----:B------:R-:W-:Y:S02]  /*13370*/  ISETP.NE.AND.EX P2, PT, RZ, UR9, PT, P2 ;  /* 0x00000009ff007c0c */ /* 0x000fe4000bf45320 */
[----:B------:R-:W-:Y:S02]  /*13380*/  ISETP.NE.U32.AND P1, PT, RZ, UR6, PT ;  /* 0x00000006ff007c0c */ /* 0x000fe4000bf25070 */
[----:B-1----:R-:W-:-:S02]  /*13390*/  IADD3 R2, P3, R24, UR4, RZ ;  /* 0x0000000418027c10 */ /* 0x002fc4000ff7e0ff */
[----:B------:R-:W-:Y:S02]  /*133a0*/  ISETP.NE.AND.EX P1, PT, RZ, UR7, PT, P1 ;  /* 0x00000007ff007c0c */ /* 0x000fe4000bf25310 */
[----:B------:R-:W-:Y:S02]  /*133b0*/  IADD3.X R3, R25, UR5, RZ, P3, !PT ;  /* 0x0000000519037c10 */ /* 0x000fe40009ffe4ff */
[----:B------:R-:W-:-:S03]  /*133c0*/  IADD3 R4, P4, R24, UR6, RZ ;  /* 0x0000000618047c10 */ /* 0x000fc6000ff9e0ff */
[----:B------:R-:W3:Y:S01]  /*133d0*/  @P0 LDG.E R6, desc[UR42][R2.64] ;  /* 0x0000002a02060981 */ /* 0x000ee2000c1e1900 */
[----:B------:R-:W-:Y:S01]  /*133e0*/  ULDC UR4, c[0x0][0x288] ;  /* 0x0000a20000047ab9 */ /* 0x000fe20000000800 */
[----:B------:R-:W-:Y:S01]  /*133f0*/  IADD3.X R5, R25, UR7, RZ, P4, !PT ;  /* 0x0000000719057c10 */ /* 0x000fe2000a7fe4ff */
[----:B------:R-:W-:Y:S01]  /*13400*/  IMAD.U32 R8, RZ, RZ, UR4 ;  /* 0x00000004ff087e24 */ /* 0x000fe2000f8e00ff */
[----:B------:R-:W-:-:S03]  /*13410*/  ULDC.64 UR4, c[0x0][0x418] ;  /* 0x0001060000047ab9 */ /* 0x000fc60000000a00 */
[----:B------:R-:W5:Y:S04]  /*13420*/  @P1 LDG.E R0, desc[UR42][R4.64] ;  /* 0x0000002a04001981 */ /* 0x000f68000c1e1900 */
[----:B---3--:R0:W-:Y:S02]  /*13430*/  STL [R1+0x8], R6 ;  /* 0x0000080601007387 */ /* 0x0081e40000100800 */
[----:B0-----:R-:W-:-:S04]  /*13440*/  @P2 IADD3 R6, P3, R24, UR8, RZ ;  /* 0x0000000818062c10 */ /* 0x001fc8000ff7e0ff */
[----:B------:R-:W-:-:S05]  /*13450*/  @P2 IADD3.X R7, R25, UR9, RZ, P3, !PT ;  /* 0x0000000919072c10 */ /* 0x000fca0009ffe4ff */
[----:B------:R0:W3:Y:S01]  /*13460*/  @P2 LDG.E R8, desc[UR42][R6.64] ;  /* 0x0000002a06082981 */ /* 0x0000e2000c1e1900 */
[----:B------:R-:W-:-:S03]  /*13470*/  UISETP.NE.U32.AND UP0, UPT, UR4, URZ, UPT ;  /* 0x0000003f0400728c */ /* 0x000fc6000bf05070 */
[----:B--2---:R1:W-:Y:S01]  /*13480*/  STL [R1+0x28], R9 ;  /* 0x0000280901007387 */ /* 0x0043e20000100800 */
[----:B------:R-:W-:Y:S01]  /*13490*/  UISETP.NE.AND.EX UP0, UPT, UR5, URZ, UPT, UP0 ;  /* 0x0000003f0500728c */ /* 0x000fe2000bf05300 */
[----:B------:R-:W-:Y:S02]  /*134a0*/  ULDC UR4, c[0x0][0x424] ;  /* 0x0001090000047ab9 */ /* 0x000fe40000000800 */
[----:B------:R-:W-:Y:S01]  /*134b0*/  ULDC UR5, c[0x0][0x2f0] ;  /* 0x0000bc0000057ab9 */ /* 0x000fe20000000800 */
[----:B------:R-:W-:-:S04]  /*134c0*/  USEL UR4, UR4, 0x1, UP0 ;  /* 0x0000000104047887 */ /* 0x000fc80008000000 */
[----:B------:R-:W-:-:S03]  /*134d0*/  UIMAD UR4, UR4, UR5, URZ ;  /* 0x00000005040472a4 */ /* 0x000fc6000f8e023f */
[----:B------:R-:W-:Y:S02]  /*134e0*/  ULDC UR5, c[0x0][0x348] ;  /* 0x0000d20000057ab9 */ /* 0x000fe40000000800 */
[----:B0-----:R-:W-:Y:S02]  /*134f0*/  IMAD.U32 R6, RZ, RZ, UR5 ;  /* 0x00000005ff067e24 */ /* 0x001fe4000f8e00ff */
[----:B------:R-:W-:Y:S01]  /*13500*/  IMAD.U32 R7, RZ, RZ, UR4 ;  /* 0x00000004ff077e24 */ /* 0x000fe2000f8e00ff */
[----:B---3--:R1:W-:Y:S01]  /*13510*/  STL [R1+0x40], R8 ;  /* 0x0000400801007387 */ /* 0x0083e20000100800 */
[----:B----4-:R-:W-:Y:S05]  /*13520*/  @P2 BRA `(.L_x_547) ;  /* 0x0000000000142947 */ /* 0x010fea0003800000 */
[----:B------:R-:W-:Y:S05]  /*13530*/  @!P0 BRA `(.L_x_547) ;  /* 0x0000000000108947 */ /* 0x000fea0003800000 */
[----:B-1----:R-:W2:Y:S04]  /*13540*/  LDG.E R8, desc[UR42][R2.64] ;  /* 0x0000002a02087981 */ /* 0x002ea8000c1e1900 */
[----:B------:R-:W2:Y:S02]  /*13550*/  LDG.E R2, desc[UR42][R2.64+0x4] ;  /* 0x0000042a02027981 */ /* 0x000ea4000c1e1900 */
[----:B--2---:R-:W-:-:S05]  /*13560*/  IMAD.IADD R2, R2, 0x1, -R8 ;  /* 0x0000000102027824 */ /* 0x004fca00078e0a08 */
[----:B------:R0:W-:Y:S02]  /*13570*/  STL [R1+0x40], R2 ;  /* 0x0000400201007387 */ /* 0x0001e40000100800 */
.L_x_547:
[----:B-1----:R-:W-:Y:S01]  /*13580*/  IMAD.MOV.U32 R8, RZ, RZ, R29 ;  /* 0x000000ffff087224 */ /* 0x002fe200078e001d */
[----:B------:R-:W-:Y:S02]  /*13590*/  ULDC.64 UR4, c[0x0][0xa20] ;  /* 0x0002880000047ab9 */ /* 0x000fe40000000a00 */
[----:B------:R-:W-:Y:S02]  /*135a0*/  ISETP.NE.U32.AND P0, PT, RZ, UR4, PT ;  /* 0x00000004ff007c0c */ /* 0x000fe4000bf05070 */
[----:B------:R1:W-:Y:S02]  /*135b0*/  STL [R1+0x10], R8 ;  /* 0x0000100801007387 */ /* 0x0003e40000100800 */
[----:B------:R-:W-:-:S13]  /*135c0*/  ISETP.NE.AND.EX P0, PT, RZ, UR5, PT, P0 ;  /* 0x00000005ff007c0c */ /* 0x000fda000bf05300 */
[----:B-1----:R-:W-:Y:S05]  /*135d0*/  @!P0 BRA `(.L_x_548) ;  /* 0x0000000000108947 */ /* 0x002fea0003800000 */
[----:B0-----:R-:W-:-:S04]  /*135e0*/  IADD3 R2, P0, R24, UR4, RZ ;  /* 0x0000000418027c10 */ /* 0x001fc8000ff1e0ff */
[----:B------:R-:W-:-:S05]  /*135f0*/  IADD3.X R3, R25, UR5, RZ, P0, !PT ;  /* 0x0000000519037c10 */ /* 0x000fca00087fe4ff */
[----:B------:R0:W5:Y:S01]  /*13600*/  LDG.E R7, desc[UR42][R2.64] ;  /* 0x0000002a02077981 */ /* 0x000162000c1e1900 */
[----:B------:R-:W-:Y:S05]  /*13610*/  BRA `(.L_x_549) ;  /* 0x0000000000247947 */ /* 0x000fea0003800000 */
.L_x_548:
[----:B------:R-:W-:Y:S02]  /*13620*/  ULDC.64 UR4, c[0x0][0xa08] ;  /* 0x0002820000047ab9 */ /* 0x000fe40000000a00 */
[----:B------:R-:W-:-:S04]  /*13630*/  ISETP.NE.U32.AND P0, PT, RZ, UR4, PT ;  /* 0x00000004ff007c0c */ /* 0x000fc8000bf05070 */
[----:B------:R-:W-:-:S13]  /*13640*/  ISETP.NE.AND.EX P0, PT, RZ, UR5, PT, P0 ;  /* 0x00000005ff007c0c */ /* 0x000fda000bf05300 */
[----:B------:R-:W-:Y:S05]  /*13650*/  @!P0 BRA `(.L_x_549) ;  /* 0x0000000000148947 */ /* 0x000fea0003800000 */
[----:B0-----:R-:W0:Y:S02]  /*13660*/  LDC.64 R2, c[0x0][0xa08] ;  /* 0x00028200ff027b82 */ /* 0x001e240000000a00 */
[----:B0-----:R-:W-:-:S05]  /*13670*/  IMAD.WIDE R2, R8, 0x4, R2 ;  /* 0x0000000408027825 */ /* 0x001fca00078e0202 */
[----:B------:R-:W2:Y:S04]  /*13680*/  LDG.E R7, desc[UR42][R2.64] ;  /* 0x0000002a02077981 */ /* 0x000ea8000c1e1900 */
[----:B------:R-:W2:Y:S02]  /*13690*/  LDG.E R2, desc[UR42][R2.64+0x4] ;  /* 0x0000042a02027981 */ /* 0x000ea4000c1e1900 */
[----:B--2---:R-:W-:-:S07]  /*136a0*/  IMAD.IADD R7, R2, 0x1, -R7 ;  /* 0x0000000102077824 */ /* 0x004fce00078e0a07 */
.L_x_549:
[----:B0-----:R-:W2:Y:S04]  /*136b0*/  @P1 LDG.E R2, desc[UR42][R4.64] ;  /* 0x0000002a04021981 */ /* 0x001ea8000c1e1900 */
[----:B------:R-:W2:Y:S01]  /*136c0*/  @P1 LDG.E R4, desc[UR42][R4.64+0x4] ;  /* 0x0000042a04041981 */ /* 0x000ea2000c1e1900 */
[----:B-----5:R-:W-:Y:S01]  /*136d0*/  IMAD.IADD R7, R7, 0x1, -R9 ;  /* 0x0000000107077824 */ /* 0x020fe200078e0a09 */
[----:B------:R-:W-:Y:S01]  /*136e0*/  BSSY B0, `(.L_x_550) ;  /* 0x000015c000007945 */ /* 0x000fe20003800000 */
[----:B--2---:R-:W-:-:S04]  /*136f0*/  @P1 IMAD.IADD R6, R4, 0x1, -R2 ;  /* 0x0000000104061824 */ /* 0x004fc800078e0a02 */
[----:B------:R-:W-:-:S05]  /*13700*/  IMAD.IADD R2, R7, 0x1, R6 ;  /* 0x0000000107027824 */ /* 0x000fca00078e0206 */
[----:B------:R0:W-:Y:S02]  /*13710*/  STL [R1+0x24], R2 ;  /* 0x0000240201007387 */ /* 0x0001e40000100800 */
[----:B0-----:R-:W-:-:S05]  /*13720*/  VIADD R2, R2, 0x7f ;  /* 0x0000007f02027836 */ /* 0x001fca0000000000 */
[----:B------:R-:W-:-:S04]  /*13730*/  SHF.R.S32.HI R3, RZ, 0x1f, R2 ;  /* 0x0000001fff037819 */ /* 0x000fc80000011402 */
[----:B------:R-:W-:Y:S01]  /*13740*/  LEA.HI R4, R3, R2, RZ, 0x7 ;  /* 0x0000000203047211 */ /* 0x000fe200078f38ff */
[----:B------:R-:W-:-:S03]  /*13750*/  IMAD.MOV R3, RZ, RZ, -R7 ;  /* 0x000000ffff037224 */ /* 0x000fc600078e0a07 */
[----:B------:R-:W-:Y:S01]  /*13760*/  LOP3.LUT R2, R4, 0xffffff80, RZ, 0xc0, !PT ;  /* 0xffffff8004027812 */ /* 0x000fe200078ec0ff */
[----:B------:R0:W-:Y:S01]  /*13770*/  STL [R1+0x44], R4 ;  /* 0x0000440401007387 */ /* 0x0001e20000100800 */
[----:B------:R-:W-:Y:S02]  /*13780*/  VIMNMX R3, RZ, R3, !PT ;  /* 0x00000003ff037248 */ /* 0x000fe40007fe0100 */
[----:B------:R-:W-:-:S04]  /*13790*/  VIADDMNMX R2, R2, -R7, R6, PT ;  /* 0x8000000702027246 */ /* 0x000fc80003800106 */
[----:B------:R-:W-:Y:S02]  /*137a0*/  ISETP.GT.AND P0, PT, R2, R3, PT ;  /* 0x000000030200720c */ /* 0x000fe40003f04270 */
[----:B------:R-:W-:-:S11]  /*137b0*/  SHF.R.U32.HI R3, RZ, 0x7, R3 ;  /* 0x00000007ff037819 */ /* 0x000fd60000011603 */
[----:B------:R-:W-:-:S05]  /*137c0*/  @P0 VIADD R2, R2, 0x7f ;  /* 0x0000007f02020836 */ /* 0x000fca0000000000 */
[----:B0-----:R-:W-:-:S04]  /*137d0*/  @P0 SHF.R.S32.HI R4, RZ, 0x1f, R2 ;  /* 0x0000001fff040819 */ /* 0x001fc80000011402 */
[----:B------:R-:W-:Y:S01]  /*137e0*/  @P0 LEA.HI R2, R4, R2, RZ, 0x7 ;  /* 0x0000000204020211 */ /* 0x000fe200078f38ff */
[----:B------:R-:W-:-:S03]  /*137f0*/  IMAD.MOV.U32 R4, RZ, RZ, R3 ;  /* 0x000000ffff047224 */ /* 0x000fc600078e0003 */
[----:B------:R-:W-:Y:S02]  /*13800*/  @P0 SHF.R.S32.HI R4, RZ, 0x7, R2 ;  /* 0x00000007ff040819 */ /* 0x000fe40000011402 */
[----:B------:R-:W-:Y:S02]  /*13810*/  PLOP3.LUT P0, PT, PT, PT, PT, 0x80, 0x0 ;  /* 0x000000000000781c */ /* 0x000fe40003f0f070 */
[----:B------:R-:W-:-:S13]  /*13820*/  ISETP.GT.AND P2, PT, R4, R3, PT ;  /* 0x000000030400720c */ /* 0x000fda0003f44270 */
[----:B------:R-:W-:Y:S05]  /*13830*/  @!P2 BRA `(.L_x_551) ;  /* 0x000000140018a947 */ /* 0x000fea0003800000 */
[----:B------:R-:W-:Y:S01]  /*13840*/  UMOV UR4, 0xffffffff ;  /* 0xffffffff00047882 */ /* 0x000fe20000000000 */
[----:B------:R-:W-:Y:S02]  /*13850*/  SEL R2, R8, RZ, !P1 ;  /* 0x000000ff08027207 */ /* 0x000fe40004800000 */
[----:B------:R-:W-:Y:S05]  /*13860*/  BRA.DIV UR4, `(.L_x_552) ;  /* 0x0000006604207947 */ /* 0x000fea000b800000 */
[----:B------:R-:W0:Y:S02]  /*13870*/  S2R R5, SR_TID.X ;  /* 0x0000000000057919 */ /* 0x000e240000002100 */
[----:B0-----:R-:W-:-:S04]  /*13880*/  SHF.R.U32.HI R5, RZ, 0x5, R5 ;  /* 0x00000005ff057819 */ /* 0x001fc80000011605 */
[----:B------:R-:W-:-:S05]  /*13890*/  LOP3.LUT R5, R5, 0x3, RZ, 0xc0, !PT ;  /* 0x0000000305057812 */ /* 0x000fca00078ec0ff */
[----:B------:R0:W1:Y:S02]  /*138a0*/  SHFL.IDX PT, R14, R5, RZ, 0x1f ;  /* 0x00001fff050e7589 */ /* 0x00006400000e0000 */
.L_x_701:
[----:B-1----:R-:W-:Y:S02]  /*138b0*/  ISETP.NE.AND P0, PT, R14, RZ, PT ;  /* 0x000000ff0e00720c */ /* 0x002fe40003f05270 */
[----:B------:R-:W-:-:S11]  /*138c0*/  PLOP3.LUT P6, PT, PT, PT, PT, 0x8, 0x0 ;  /* 0x000000000000781c */ /* 0x000fd60003fce170 */
[----:B------:R-:W-:Y:S05]  /*138d0*/  @P0 BRA `(.L_x_553) ;  /* 0x00000000000c0947 */ /* 0x000fea0003800000 */
[----:B------:R-:W-:-:S03]  /*138e0*/  UMOV UR4, 0xffffffff ;  /* 0xffffffff00047882 */ /* 0x000fc60000000000 */
[----:B------:R-:W-:Y:S05]  /*138f0*/  BRA.DIV UR4, `(.L_x_554) ;  /* 0x0000006604307947 */ /* 0x000fea000b800000 */
[----:B------:R-:W-:-:S13]  /*13900*/  ELECT P6, URZ, PT ;  /* 0x00000000003f782f */ /* 0x000fda00038c0000 */
.L_x_553:
[----:B0-----:R-:W2:Y:S01]  /*13910*/  LDL R5, [R1+0x48] ;  /* 0x0000480001057983 */ /* 0x001ea20000100800 */
[----:B------:R-:W-:Y:S01]  /*13920*/  BSSY B1, `(.L_x_555) ;  /* 0x0000008000017945 */ /* 0x000fe20003800000 */
[----:B--2---:R-:W-:-:S05]  /*13930*/  VIADD R5, R5, 0x1 ;  /* 0x0000000105057836 */ /* 0x004fca0000000000 */
[----:B------:R-:W-:-:S04]  /*13940*/  LEA.HI R6, R5, R5, RZ, 0x1 ;  /* 0x0000000505067211 */ /* 0x000fc800078f08ff */
[----:B------:R-:W-:-:S05]  /*13950*/  LOP3.LUT R6, R6, 0xfffffffe, RZ, 0xc0, !PT ;  /* 0xfffffffe06067812 */ /* 0x000fca00078ec0ff */
[----:B------:R-:W-:-:S05]  /*13960*/  IMAD.IADD R5, R5, 0x1, -R6 ;  /* 0x0000000105057824 */ /* 0x000fca00078e0a06 */
[----:B------:R-:W-:-:S04]  /*13970*/  SHF.L.U32 R5, R5, 0x1f, RZ ;  /* 0x0000001f05057819 */ /* 0x000fc800000006ff */
[----:B------:R-:W0:Y:S02]  /*13980*/  SYNCS.PHASECHK.TRANS64.TRYWAIT P0, [R22+URZ+0x2d820], R5 ;  /* 0x02d82005160075a7 */ /* 0x000e24000800017f */
[----:B0-----:R-:W-:Y:S05]  /*13990*/  @!P0 BRA `(.L_x_556) ;  /* 0x0000006400288947 */ /* 0x001fea0003800000 */
.L_x_704:
[----:B------:R-:W-:Y:S05]  /*139a0*/  BSYNC B1 ;  /* 0x0000000000017941 */ /* 0x000fea0003800000 */
.L_x_555:
[----:B------:R-:W-:Y:S04]  /*139b0*/  BSSY B1, `(.L_x_557) ;  /* 0x000008c000017945 */ /* 0x000fe80003800000 */
[----:B------:R-:W-:Y:S05]  /*139c0*/  @!P6 BRA `(.L_x_558) ;  /* 0x000000080028e947 */ /* 0x000fea0003800000 */
[----:B------:R-:W2:Y:S01]  /*139d0*/  LDL R7, [R1+0x4] ;  /* 0x0000040001077983 */ /* 0x000ea20000100800 */
[----:B------:R-:W-:Y:S01]  /*139e0*/  IMAD R8, R28, 0x8, R22 ;  /* 0x000000081c087824 */ /* 0x000fe200078e0216 */
[----:B------:R-:W1:Y:S01]  /*139f0*/  S2R R6, SR_TID.X ;  /* 0x0000000000067919 */ /* 0x000e620000002100 */
[----:B------:R-:W-:Y:S01]  /*13a00*/  BSSY B2, `(.L_x_559) ;  /* 0x0000006000027945 */ /* 0x000fe20003800000 */
[----:B-1----:R-:W-:-:S04]  /*13a10*/  LOP3.LUT R6, R6, 0x7f, RZ, 0xc0, !PT ;  /* 0x0000007f06067812 */ /* 0x002fc800078ec0ff */
[----:B------:R-:W-:Y:S02]  /*13a20*/  ISETP.NE.AND P1, PT, R6, RZ, PT ;  /* 0x000000ff0600720c */ /* 0x000fe40003f25270 */
[----:B--2---:R-:W-:-:S04]  /*13a30*/  SHF.L.U32 R10, R7, 0x1f, RZ ;  /* 0x0000001f070a7819 */ /* 0x004fc800000006ff */
[----:B------:R-:W1:Y:S02]  /*13a40*/  SYNCS.PHASECHK.TRANS64.TRYWAIT P0, [R8+URZ+0x2d8a0], R10 ;  /* 0x02d8a00a080075a7 */ /* 0x000e64000800017f */
[----:B-1----:R-:W-:Y:S05]  /*13a50*/  @!P0 BRA `(.L_x_560) ;  /* 0x00000064000c8947 */ /* 0x002fea0003800000 */
.L_x_705:
[----:B------:R-:W-:Y:S05]  /*13a60*/  BSYNC B2 ;  /* 0x0000000000027941 */ /* 0x000fea0003800000 */
.L_x_559:
[----:B------:R-:W-:Y:S04]  /*13a70*/  BSSY B2, `(.L_x_561) ;  /* 0x0000009000027945 */ /* 0x000fe80003800000 */
[----:B------:R-:W-:Y:S05]  /*13a80*/  @P1 BRA `(.L_x_562) ;  /* 0x00000000001c1947 */ /* 0x000fea0003800000 */
[----:B0-----:R-:W0:Y:S02]  /*13a90*/  S2R R5, SR_TID.X ;  /* 0x0000000000057919 */ /* 0x001e240000002100 */
[----:B0-----:R-:W-:Y:S01]  /*13aa0*/  LOP3.LUT R6, R5, 0x1f, RZ, 0xc0, !PT ;  /* 0x0000001f05067812 */ /* 0x001fe200078ec0ff */
[----:B------:R-:W-:-:S03]  /*13ab0*/  IMAD.MOV.U32 R5, RZ, RZ, 0x6000 ;  /* 0x00006000ff057424 */ /* 0x000fc600078e00ff */
[----:B------:R-:W-:Y:S01]  /*13ac0*/  ISETP.NE.AND P0, PT, R6, RZ, PT ;  /* 0x000000ff0600720c */ /* 0x000fe20003f05270 */
[----:B------:R2:W-:-:S12]  /*13ad0*/  SYNCS.ARRIVE.TRANS64 RZ, [R8+URZ+0x2d890], R5 ;  /* 0x02d8900508ff79a7 */ /* 0x0005d8000800003f */
[----:B--2---:R-:W-:Y:S05]  /*13ae0*/  @!P0 BRA `(.L_x_562) ;  /* 0x0000000000048947 */ /* 0x004fea0003800000 */
[----:B------:R-:W-:Y:S01]  /*13af0*/  BPT.TRAP 0x1 ;  /* 0x000000040000795c */ /* 0x000fe20000300000 */
.L_x_562:
[----:B------:R-:W-:Y:S05]  /*13b00*/  BSYNC B2 ;  /* 0x0000000000027941 */ /* 0x000fea0003800000 */
.L_x_561:
[----:B------:R-:W-:Y:S01]  /*13b10*/  IMAD.MOV.U32 R14, RZ, RZ, RZ ;  /* 0x000000ffff0e7224 */ /* 0x000fe200078e00ff */
[----:B------:R-:W-:Y:S01]  /*13b20*/  UIADD3 UR4, UP0, UR40, 0x570, URZ ;  /* 0x0000057028047890 */ /* 0x000fe2000ff1e03f */
[----:B------:R-:W-:Y:S01]  /*13b30*/  IMAD R6, R4, 0x80, R0 ;  /* 0x0000008004067824 */ /* 0x000fe200078e0200 */
[----:B------:R-:W-:Y:S01]  /*13b40*/  PLOP3.LUT P0, PT, PT, PT, PT, 0x80, 0x0 ;  /* 0x000000000000781c */ /* 0x000fe20003f0f070 */
[----:B------:R-:W-:Y:S01]  /*13b50*/  IMAD R7, R28, 0x6000, R22 ;  /* 0x000060001c077824 */ /* 0x000fe200078e0216 */
[----:B------:R-:W-:Y:S01]  /*13b60*/  R2UR UR10, R14 ;  /* 0x000000000e0a72ca */ /* 0x000fe200000e0000 */
[----:B------:R-:W-:Y:S01]  /*13b70*/  VIADD R6, R6, 0xffffff80 ;  /* 0xffffff8006067836 */ /* 0x000fe20000000000 */
[----:B------:R-:W-:Y:S01]  /*13b80*/  UIADD3.X UR5, URZ, UR41, URZ, UP0, !UPT ;  /* 0x000000293f057290 */ /* 0x000fe200087fe43f */
[----:B0-----:R-:W-:Y:S01]  /*13b90*/  VIADD R5, R8, 0x2d890 ;  /* 0x0002d89008057836 */ /* 0x001fe20000000000 */
[----:B------:R-:W-:Y:S01]  /*13ba0*/  UMOV UR6, 0x0 ;  /* 0x0000000000067882 */ /* 0x000fe20000000000 */
[----:B------:R-:W-:Y:S01]  /*13bb0*/  VIADD R9, R7, 0x15400 ;  /* 0x0001540007097836 */ /* 0x000fe20000000000 */
[----:B------:R-:W-:-:S09]  /*13bc0*/  UMOV UR7, 0x12f00000 ;  /* 0x12f0000000077882 */ /* 0x000fd20000000000 */
.L_x_563:
[----:B------:R-:W-:-:S13]  /*13bd0*/  @P0 ELECT P2, URZ, PT ;  /* 0x00000000003f082f */ /* 0x000fda0003840000 */
[----:B------:R-:W-:Y:S02]  /*13be0*/  @P2 R2UR UR13, R2 ;  /* 0x00000000020d22ca */ /* 0x000fe400000e0000 */
[----:B------:R-:W-:Y:S02]  /*13bf0*/  @P2 R2UR UR12, R18 ;  /* 0x00000000120c22ca */ /* 0x000fe400000e0000 */
[----:B------:R-:W-:Y:S02]  /*13c00*/  @P2 R2UR UR11, R6 ;  /* 0x00000000060b22ca */ /* 0x000fe400000e0000 */
[----:B------:R-:W-:Y:S02]  /*13c10*/  @P2 R2UR UR9, R5 ;  /* 0x00000000050922ca */ /* 0x000fe400000e0000 */
[----:B------:R-:W-:Y:S02]  /*13c20*/  @P2 R2UR UR8, R9 ;  /* 0x00000000090822ca */ /* 0x000fe400000e0000 */
[----:B------:R-:W-:-:S02]  /*13c30*/  @P2 PLOP3.LUT P0, PT, P2, PT, PT, 0x8, 0x0 ;  /* 0x000000000000281c */ /* 0x000fc4000170e170 */
[----:B------:R-:W-:-:S09]  /*13c40*/  PLOP3.LUT P2, PT, PT, PT, PT, 0x8, 0x0 ;  /* 0x000000000000781c */ /* 0x000fd20003f4e170 */
[----:B------:R0:W-:Y:S02]  /*13c50*/  UTMALDG.4D [UR8], [UR4], desc[UR6] ;  /* 0x00000608040075b4 */ /* 0x0001e40008019000 */
[----:B0-----:R-:W-:Y:S05]  /*13c60*/  @P0 BRA.U.ANY `(.L_x_563) ;  /* 0xfffffffd00d80947 */ /* 0x001fea000393ffff */
[----:B------:R-:W-:Y:S01]  /*13c70*/  IMAD.MOV.U32 R13, RZ, RZ, 0x20 ;  /* 0x00000020ff0d7424 */ /* 0x000fe200078e00ff */
[----:B------:R-:W-:Y:S01]  /*13c80*/  PLOP3.LUT P0, PT, PT, PT, PT, 0x80, 0x0 ;  /* 0x000000000000781c */ /* 0x000fe20003f0f070 */
[----:B------:R-:W-:Y:S01]  /*13c90*/  VIADD R9, R7, 0x17400 ;  /* 0x0001740007097836 */ /* 0x000fe20000000000 */
[----:B------:R-:W-:Y:S01]  /*13ca0*/  UMOV UR6, 0x0 ;  /* 0x0000000000067882 */ /* 0x000fe20000000000 */
[----:B------:R-:W-:Y:S01]  /*13cb0*/  UMOV UR7, 0x12f00000 ;  /* 0x12f0000000077882 */ /* 0x000fe20000000000 */
[----:B------:R-:W-:-:S15]  /*13cc0*/  R2UR UR10, R13 ;  /* 0x000000000d0a72ca */ /* 0x000fde00000e0000 */
.L_x_564:
        /* <DEDUP_REMOVED lines=16> */
.L_x_565:
        /* <DEDUP_REMOVED lines=10> */
[----:B------:R-:W0:Y:S01]  /*13e70*/  SYNCS.PHASECHK.TRANS64.TRYWAIT P0, [R8+URZ+0x2d8c0], R10 ;  /* 0x02d8c00a080075a7 */ /* 0x000e22000800017f */
[----:B------:R-:W-:Y:S04]  /*13e80*/  BSSY B2, `(.L_x_566) ;  /* 0x0000002000027945 */ /* 0x000fe80003800000 */
[----:B0-----:R-:W-:Y:S05]  /*13e90*/  @!P0 BRA `(.L_x_567) ;  /* 0x0000006000108947 */ /* 0x001fea0003800000 */
.L_x_706:
[----:B------:R-:W-:Y:S05]  /*13ea0*/  BSYNC B2 ;  /* 0x0000000000027941 */ /* 0x000fea0003800000 */
.L_x_566:
[----:B------:R-:W-:Y:S01]  /*13eb0*/  BSSY B2, `(.L_x_568) ;  /* 0x000000b000027945 */ /* 0x000fe20003800000 */
[----:B01----:R-:W-:Y:S02]  /*13ec0*/  IMAD.MOV.U32 R10, RZ, RZ, 0x0 ;  /* 0x00000000ff0a7424 */ /* 0x003fe400078e00ff */
[----:B------:R-:W-:Y:S01]  /*13ed0*/  IMAD.MOV.U32 R11, RZ, RZ, 0x12f00000 ;  /* 0x12f00000ff0b7424 */ /* 0x000fe200078e00ff */
[----:B------:R-:W-:Y:S06]  /*13ee0*/  @P1 BRA `(.L_x_569) ;  /* 0x00000000001c1947 */ /* 0x000fec0003800000 */
[----:B------:R-:W0:Y:S02]  /*13ef0*/  S2R R5, SR_TID.X ;  /* 0x0000000000057919 */ /* 0x000e240000002100 */
[----:B0-----:R-:W-:Y:S01]  /*13f00*/  LOP3.LUT R9, R5, 0x1f, RZ, 0xc0, !PT ;  /* 0x0000001f05097812 */ /* 0x001fe200078ec0ff */
[----:B------:R-:W-:-:S03]  /*13f10*/  IMAD.MOV.U32 R5, RZ, RZ, 0x6000 ;  /* 0x00006000ff057424 */ /* 0x000fc600078e00ff */
[----:B------:R-:W-:Y:S01]  /*13f20*/  ISETP.NE.AND P0, PT, R9, RZ, PT ;  /* 0x000000ff0900720c */ /* 0x000fe20003f05270 */
[----:B------:R0:W-:-:S12]  /*13f30*/  SYNCS.ARRIVE.TRANS64 RZ, [R8+URZ+0x2d8b0], R5 ;  /* 0x02d8b00508ff79a7 */ /* 0x0001d8000800003f */
[----:B0-----:R-:W-:Y:S05]  /*13f40*/  @!P0 BRA `(.L_x_569) ;  /* 0x0000000000048947 */ /* 0x001fea0003800000 */
[----:B------:R-:W-:Y:S01]  /*13f50*/  BPT.TRAP 0x1 ;  /* 0x000000040000795c */ /* 0x000fe20000300000 */
.L_x_569:
[----:B------:R-:W-:Y:S05]  /*13f60*/  BSYNC B2 ;  /* 0x0000000000027941 */ /* 0x000fea0003800000 */
.L_x_568:
[----:B------:R-:W-:Y:S01]  /*13f70*/  R2UR UR10, R14 ;  /* 0x000000000e0a72ca */ /* 0x000fe200000e0000 */
[----:B------:R-:W-:Y:S01]  /*13f80*/  UIADD3 UR4, UP0, UR40, 0x670, URZ ;  /* 0x0000067028047890 */ /* 0x000fe2000ff1e03f */
[----:B------:R-:W-:Y:S01]  /*13f90*/  R2UR UR6, R10 ;  /* 0x000000000a0672ca */ /* 0x000fe200000e0000 */
[----:B------:R-:W-:Y:S01]  /*13fa0*/  VIADD R8, R8, 0x2d8b0 ;  /* 0x0002d8b008087836 */ /* 0x000fe20000000000 */
[----:B------:R-:W-:Y:S01]  /*13fb0*/  R2UR UR7, R11 ;  /* 0x000000000b0772ca */ /* 0x000fe200000e0000 */
[----:B------:R-:W-:Y:S01]  /*13fc0*/  VIADD R5, R7, 0x400 ;  /* 0x0000040007057836 */ /* 0x000fe20000000000 */
[----:B------:R-:W-:Y:S01]  /*13fd0*/  PLOP3.LUT P0, PT, PT, PT, PT, 0x80, 0x0 ;  /* 0x000000000000781c */ /* 0x000fe20003f0f070 */
[----:B------:R-:W-:-:S12]  /*13fe0*/  UIADD3.X UR5, URZ, UR41, URZ, UP0, !UPT ;  /* 0x000000293f057290 */ /* 0x000fd800087fe43f */
.L_x_570:
        /* <DEDUP_REMOVED lines=10> */
[----:B------:R-:W-:Y:S01]  /*14090*/  R2UR UR10, R13 ;  /* 0x000000000d0a72ca */ /* 0x000fe200000e0000 */
[----:B------:R-:W-:Y:S01]  /*140a0*/  VIADD R5, R7, 0x2400 ;  /* 0x0000240007057836 */ /* 0x000fe20000000000 */
[----:B------:R-:W-:Y:S02]  /*140b0*/  R2UR UR6, R10 ;  /* 0x000000000a0672ca */ /* 0x000fe400000e0000 */
[----:B------:R-:W-:Y:S02]  /*140c0*/  R2UR UR7, R11 ;  /* 0x000000000b0772ca */ /* 0x000fe400000e0000 */
[----:B------:R-:W-:-:S13]  /*140d0*/  PLOP3.LUT P0, PT, PT, PT, PT, 0x80, 0x0 ;  /* 0x000000000000781c */ /* 0x000fda0003f0f070 */
.L_x_571:
        /* <DEDUP_REMOVED lines=15> */
.L_x_572:
        /* <DEDUP_REMOVED lines=9> */
[----:B-1----:R-:W-:Y:S05]  /*14260*/  @P0 BRA.U.ANY `(.L_x_572) ;  /* 0xfffffffd00d80947 */ /* 0x002fea000393ffff */
.L_x_558:
[----:B------:R-:W-:Y:S05]  /*14270*/  BSYNC B1 ;  /* 0x0000000000017941 */ /* 0x000fea0003800000 */
.L_x_557:
[----:B0-----:R-:W2:Y:S01]  /*14280*/  LDL.LU R5, [R1+0x4] ;  /* 0x0000040001057983 */ /* 0x001ea20000300800 */
[----:B------:R-:W-:Y:S01]  /*14290*/  VIADD R28, R28, 0x1 ;  /* 0x000000011c1c7836 */ /* 0x000fe20000000000 */
[----:B------:R-:W-:Y:S01]  /*142a0*/  PLOP3.LUT P0, PT, PT, PT, PT, 0x8, 0x0 ;  /* 0x000000000000781c */ /* 0x000fe20003f0e170 */
[----:B------:R-:W-:-:S03]  /*142b0*/  VIADD R9, R4, 0xfffffffe ;  /* 0xfffffffe04097836 */ /* 0x000fc60000000000 */
[C---:B------:R-:W-:Y:S02]  /*142c0*/  ISETP.NE.AND P1, PT, R28.reuse, 0x2, PT ;  /* 0x000000021c00780c */ /* 0x040fe40003f25270 */
[----:B------:R-:W-:Y:S02]  /*142d0*/  ISETP.GE.AND P2, PT, R9, R3, PT ;  /* 0x000000030900720c */ /* 0x000fe40003f46270 */
[----:B------:R-:W-:Y:S02]  /*142e0*/  SEL R4, RZ, 0x1, P1 ;  /* 0x00000001ff047807 */ /* 0x000fe40000800000 */
[----:B------:R-:W-:Y:S02]  /*142f0*/  SEL R28, R28, RZ, P1 ;  /* 0x000000ff1c1c7207 */ /* 0x000fe40000800000 */
[----:B--2---:R-:W-:-:S05]  /*14300*/  LOP3.LUT R5, R5, R4, RZ, 0x3c, !PT ;  /* 0x0000000405057212 */ /* 0x004fca00078e3cff */
[----:B------:R0:W-:Y:S02]  /*14310*/  STL [R1+0x4], R5 ;  /* 0x0000040501007387 */ /* 0x0001e40000100800 */
[----:B------:R-:W-:Y:S05]  /*14320*/  @!P2 BRA `(.L_x_551) ;  /* 0x00000008005ca947 */ /* 0x000fea0003800000 */
.L_x_589:
[----:B------:R-:W-:Y:S05]  /*14330*/  YIELD ;  /* 0x0000000000007946 */ /* 0x000fea0003800000 */
[----:B------:R-:W-:Y:S04]  /*14340*/  BSSY B1, `(.L_x_573) ;  /* 0x000008b000017945 */ /* 0x000fe80003800000 */
[----:B-1----:R-:W-:Y:S05]  /*14350*/  @!P6 BRA `(.L_x_574) ;  /* 0x000000080024e947 */ /* 0x002fea0003800000 */
[----:B0-----:R-:W2:Y:S01]  /*14360*/  LDL R5, [R1+0x4] ;  /* 0x0000040001057983 */ /* 0x001ea20000100800 */
[----:B------:R-:W-:Y:S01]  /*14370*/  IMAD R8, R28, 0x8, R22 ;  /* 0x000000081c087824 */ /* 0x000fe200078e0216 */
[----:B------:R-:W0:Y:S01]  /*14380*/  S2R R4, SR_TID.X ;  /* 0x0000000000047919 */ /* 0x000e220000002100 */
[----:B------:R-:W-:Y:S01]  /*14390*/  BSSY B2, `(.L_x_575) ;  /* 0x0000006000027945 */ /* 0x000fe20003800000 */
[----:B0-----:R-:W-:-:S04]  /*143a0*/  LOP3.LUT R4, R4, 0x7f, RZ, 0xc0, !PT ;  /* 0x0000007f04047812 */ /* 0x001fc800078ec0ff */
[----:B------:R-:W-:Y:S02]  /*143b0*/  ISETP.NE.AND P2, PT, R4, RZ, PT ;  /* 0x000000ff0400720c */ /* 0x000fe40003f45270 */
[----:B--2---:R-:W-:-:S04]  /*143c0*/  SHF.L.U32 R7, R5, 0x1f, RZ ;  /* 0x0000001f05077819 */ /* 0x004fc800000006ff */
[----:B------:R-:W0:Y:S02]  /*143d0*/  SYNCS.PHASECHK.TRANS64.TRYWAIT P1, [R8+URZ+0x2d8a0], R7 ;  /* 0x02d8a007080075a7 */ /* 0x000e24000802017f */
[----:B0-----:R-:W-:Y:S05]  /*143e0*/  @!P1 BRA `(.L_x_576) ;  /* 0x0000005800d09947 */ /* 0x001fea0003800000 */
.L_x_707:
[----:B------:R-:W-:Y:S05]  /*143f0*/  BSYNC B2 ;  /* 0x0000000000027941 */ /* 0x000fea0003800000 */
.L_x_575:
[----:B------:R-:W-:Y:S04]  /*14400*/  BSSY B2, `(.L_x_577) ;  /* 0x0000009000027945 */ /* 0x000fe80003800000 */
[----:B------:R-:W-:Y:S05]  /*14410*/  @P2 BRA `(.L_x_578) ;  /* 0x00000000001c2947 */ /* 0x000fea0003800000 */
[----:B------:R-:W1:Y:S02]  /*14420*/  S2R R4, SR_TID.X ;  /* 0x0000000000047919 */ /* 0x000e640000002100 */
[----:B-1----:R-:W-:Y:S01]  /*14430*/  LOP3.LUT R5, R4, 0x1f, RZ, 0xc0, !PT ;  /* 0x0000001f04057812 */ /* 0x002fe200078ec0ff */
[----:B------:R-:W-:-:S03]  /*14440*/  IMAD.MOV.U32 R4, RZ, RZ, 0x6000 ;  /* 0x00006000ff047424 */ /* 0x000fc600078e00ff */
[----:B------:R-:W-:Y:S01]  /*14450*/  ISETP.NE.AND P1, PT, R5, RZ, PT ;  /* 0x000000ff0500720c */ /* 0x000fe20003f25270 */
[----:B------:R1:W-:-:S12]  /*14460*/  SYNCS.ARRIVE.TRANS64 RZ, [R8+URZ+0x2d890], R4 ;  /* 0x02d8900408ff79a7 */ /* 0x0003d8000800003f */
[----:B-1----:R-:W-:Y:S05]  /*14470*/  @!P1 BRA `(.L_x_578) ;  /* 0x0000000000049947 */ /* 0x002fea0003800000 */
[----:B------:R-:W-:Y:S01]  /*14480*/  BPT.TRAP 0x1 ;  /* 0x000000040000795c */ /* 0x000fe20000300000 */
.L_x_578:
[----:B------:R-:W-:Y:S05]  /*14490*/  BSYNC B2 ;  /* 0x0000000000027941 */ /* 0x000fea0003800000 */
.L_x_577:
        /* <DEDUP_REMOVED lines=8> */
[----:B------:R-:W-:Y:S01]  /*14520*/  VIADD R10, R6, 0x15400 ;  /* 0x00015400060a7836 */ /* 0x000fe20000000000 */
[----:B------:R-:W-:Y:S01]  /*14530*/  UMOV UR6, 0x0 ;  /* 0x0000000000067882 */ /* 0x000fe20000000000 */
[----:B------:R-:W-:-:S10]  /*14540*/  UMOV UR7, 0x12f00000 ;  /* 0x12f0000000077882 */ /* 0x000fd40000000000 */
.L_x_579:
        /* <DEDUP_REMOVED lines=10> */
[----:B------:R-:W-:Y:S01]  /*145f0*/  IMAD.MOV.U32 R14, RZ, RZ, 0x20 ;  /* 0x00000020ff0e7424 */ /* 0x000fe200078e00ff */
[----:B------:R-:W-:Y:S01]  /*14600*/  PLOP3.LUT P1, PT, PT, PT, PT, 0x80, 0x0 ;  /* 0x000000000000781c */ /* 0x000fe20003f2f070 */
[----:B------:R-:W-:Y:S01]  /*14610*/  VIADD R10, R6, 0x17400 ;  /* 0x00017400060a7836 */ /* 0x000fe20000000000 */
[----:B------:R-:W-:Y:S01]  /*14620*/  UMOV UR6, 0x0 ;  /* 0x0000000000067882 */ /* 0x000fe20000000000 */
[----:B------:R-:W-:Y:S01]  /*14630*/  UMOV UR7, 0x12f00000 ;  /* 0x12f0000000077882 */ /* 0x000fe20000000000 */
[----:B------:R-:W-:-:S15]  /*14640*/  R2UR UR10, R14 ;  /* 0x000000000e0a72ca */ /* 0x000fde00000e0000 */
.L_x_580:
        /* <DEDUP_REMOVED lines=16> */
.L_x_581:
        /* <DEDUP_REMOVED lines=10> */
[----:B------:R-:W1:Y:S01]  /*147f0*/  SYNCS.PHASECHK.TRANS64.TRYWAIT P1, [R8+URZ+0x2d8c0], R7 ;  /* 0x02d8c007080075a7 */ /* 0x000e62000802017f */
[----:B------:R-:W-:Y:S04]  /*14800*/  BSSY B2, `(.L_x_582) ;  /* 0x0000002000027945 */ /* 0x000fe80003800000 */
[----:B-1----:R-:W-:Y:S05]  /*14810*/  @!P1 BRA `(.L_x_583) ;  /* 0x0000005400d89947 */ /* 0x002fea0003800000 */
.L_x_708:
[----:B------:R-:W-:Y:S05]  /*14820*/  BSYNC B2 ;  /* 0x0000000000027941 */ /* 0x000fea0003800000 */
.L_x_582:
[----:B------:R-:W-:Y:S01]  /*14830*/  BSSY B2, `(.L_x_584) ;  /* 0x000000b000027945 */ /* 0x000fe20003800000 */
[----:B------:R-:W-:Y:S02]  /*14840*/  IMAD.MOV.U32 R10, RZ, RZ, 0x0 ;  /* 0x00000000ff0a7424 */ /* 0x000fe400078e00ff */
[----:B------:R-:W-:Y:S01]  /*14850*/  IMAD.MOV.U32 R11, RZ, RZ, 0x12f00000 ;  /* 0x12f00000ff0b7424 */ /* 0x000fe200078e00ff */
[----:B------:R-:W-:Y:S06]  /*14860*/  @P2 BRA `(.L_x_585) ;  /* 0x00000000001c2947 */ /* 0x000fec0003800000 */
[----:B------:R-:W2:Y:S02]  /*14870*/  S2R R4, SR_TID.X ;  /* 0x0000000000047919 */ /* 0x000ea40000002100 */
[----:B--2---:R-:W-:Y:S01]  /*14880*/  LOP3.LUT R15, R4, 0x1f, RZ, 0xc0, !PT ;  /* 0x0000001f040f7812 */ /* 0x004fe200078ec0ff */
[----:B------:R-:W-:-:S03]  /*14890*/  IMAD.MOV.U32 R4, RZ, RZ, 0x6000 ;  /* 0x00006000ff047424 */ /* 0x000fc600078e00ff */
[----:B------:R-:W-:Y:S01]  /*148a0*/  ISETP.NE.AND P1, PT, R15, RZ, PT ;  /* 0x000000ff0f00720c */ /* 0x000fe20003f25270 */
[----:B------:R2:W-:-:S12]  /*148b0*/  SYNCS.ARRIVE.TRANS64 RZ, [R8+URZ+0x2d8b0], R4 ;  /* 0x02d8b00408ff79a7 */ /* 0x0005d8000800003f */
[----:B--2---:R-:W-:Y:S05]  /*148c0*/  @!P1 BRA `(.L_x_585) ;  /* 0x0000000000049947 */ /* 0x004fea0003800000 */
[----:B------:R-:W-:Y:S01]  /*148d0*/  BPT.TRAP 0x1 ;  /* 0x000000040000795c */ /* 0x000fe20000300000 */
.L_x_585:
[----:B------:R-:W-:Y:S05]  /*148e0*/  BSYNC B2 ;  /* 0x0000000000027941 */ /* 0x000fea0003800000 */
.L_x_584:
[----:B------:R-:W-:Y:S01]  /*148f0*/  R2UR UR10, R12 ;  /* 0x000000000c0a72ca */ /* 0x000fe200000e0000 */
[----:B------:R-:W-:Y:S01]  /*14900*/  UIADD3 UR4, UP0, UR40, 0x670, URZ ;  /* 0x0000067028047890 */ /* 0x000fe2000ff1e03f */
[----:B------:R-:W-:Y:S01]  /*14910*/  R2UR UR6, R10 ;  /* 0x000000000a0672ca */ /* 0x000fe200000e0000 */
[----:B01----:R-:W-:Y:S01]  /*14920*/  VIADD R8, R8, 0x2d8b0 ;  /* 0x0002d8b008087836 */ /* 0x003fe20000000000 */
[----:B------:R-:W-:Y:S01]  /*14930*/  R2UR UR7, R11 ;  /* 0x000000000b0772ca */ /* 0x000fe200000e0000 */
[----:B------:R-:W-:Y:S01]  /*14940*/  VIADD R4, R6, 0x400 ;  /* 0x0000040006047836 */ /* 0x000fe20000000000 */
[----:B------:R-:W-:Y:S01]  /*14950*/  PLOP3.LUT P1, PT, PT, PT, PT, 0x80, 0x0 ;  /* 0x000000000000781c */ /* 0x000fe20003f2f070 */
[----:B------:R-:W-:-:S12]  /*14960*/  UIADD3.X UR5, URZ, UR41, URZ, UP0, !UPT ;  /* 0x000000293f057290 */ /* 0x000fd800087fe43f */
.L_x_586:
        /* <DEDUP_REMOVED lines=15> */
.L_x_587:
        /* <DEDUP_REMOVED lines=15> */
.L_x_588:
        /* <DEDUP_REMOVED lines=10> */
.L_x_574:
[----:B------:R-:W-:Y:S05]  /*14bf0*/  BSYNC B1 ;  /* 0x0000000000017941 */ /* 0x000fea0003800000 */
.L_x_573:
[----:B------:R-:W2:Y:S01]  /*14c00*/  LDL.LU R7, [R1+0x4] ;  /* 0x0000040001077983 */ /* 0x000ea20000300800 */
[----:B------:R-:W-:Y:S01]  /*14c10*/  VIADD R28, R28, 0x1 ;  /* 0x000000011c1c7836 */ /* 0x000fe20000000000 */
[C---:B------:R-:W-:Y:S01]  /*14c20*/  ISETP.GT.AND P2, PT, R9.reuse, R3, PT ;  /* 0x000000030900720c */ /* 0x040fe20003f44270 */
[----:B------:R-:W-:-:S03]  /*14c30*/  VIADD R9, R9, 0xffffffff ;  /* 0xffffffff09097836 */ /* 0x000fc60000000000 */
[----:B------:R-:W-:-:S04]  /*14c40*/  ISETP.NE.AND P1, PT, R28, 0x2, PT ;  /* 0x000000021c00780c */ /* 0x000fc80003f25270 */
[----:B------:R-:W-:Y:S02]  /*14c50*/  SEL R4, RZ, 0x1, P1 ;  /* 0x00000001ff047807 */ /* 0x000fe40000800000 */
[----:B------:R-:W-:Y:S02]  /*14c60*/  SEL R28, R28, RZ, P1 ;  /* 0x000000ff1c1c7207 */ /* 0x000fe40000800000 */
[----:B--2---:R-:W-:-:S05]  /*14c70*/  LOP3.LUT R7, R7, R4, RZ, 0x3c, !PT ;  /* 0x0000000407077212 */ /* 0x004fca00078e3cff */
[----:B------:R1:W-:Y:S01]  /*14c80*/  STL [R1+0x4], R7 ;  /* 0x0000040701007387 */ /* 0x0003e20000100800 */
[----:B------:R-:W-:Y:S05]  /*14c90*/  @P2 BRA `(.L_x_589) ;  /* 0xfffffff400a42947 */ /* 0x000fea000383ffff */
.L_x_551:
[----:B------:R-:W-:Y:S05]  /*14ca0*/  BSYNC B0 ;  /* 0x0000000000007941 */ /* 0x000fea0003800000 */
.L_x_550:
[----:B------:R-:W2:Y:S01]  /*14cb0*/  LDL R4, [R1+0x24] ;  /* 0x0000240001047983 */ /* 0x000ea20000100800 */
[----:B------:R-:W-:Y:S05]  /*14cc0*/  @!P0 WARPSYNC.ALL ;  /* 0x0000000000008948 */ /* 0x000fea0003800000 */
[----:B------:R-:W-:Y:S06]  /*14cd0*/  @!P0 BAR.SYNC.DEFER_BLOCKING 0xc, 0x200 ;  /* 0x0308000000008b1d */ /* 0x000fec0000010000 */
[----:B------:R-:W-:Y:S01]  /*14ce0*/  BSSY B7, `(.L_x_590) ;  /* 0x0000353000077945 */ /* 0x000fe20003800000 */
[----:B--2---:R-:W-:-:S13]  /*14cf0*/  ISETP.GT.AND P0, PT, R4, RZ, PT ;  /* 0x000000ff0400720c */ /* 0x004fda0003f04270 */
[----:B------:R-:W-:Y:S05]  /*14d00*/  @P0 BRA `(.L_x_591) ;  /* 0x0000000000440947 */ /* 0x000fea0003800000 */
[----:B------:R-:W2:Y:S02]  /*14d10*/  S2R R4, SR_TID.X ;  /* 0x0000000000047919 */ /* 0x000ea40000002100 */
[----:B--2---:R-:W-:-:S04]  /*14d20*/  LOP3.LUT R4, R4, 0x7f, RZ, 0xc0, !PT ;  /* 0x0000007f04047812 */ /* 0x004fc800078ec0ff */
[----:B------:R-:W-:-:S13]  /*14d30*/  ISETP.NE.AND P0, PT, R4, RZ, PT ;  /* 0x000000ff0400720c */ /* 0x000fda0003f05270 */
[----:B------:R-:W-:Y:S05]  /*14d40*/  @P0 BRA `(.L_x_592) ;  /* 0x0000003400300947 */ /* 0x000fea0003800000 */
[----:B0-----:R-:W0:Y:S01]  /*14d50*/  S2R R5, SR_LANEID ;  /* 0x0000000000057919 */ /* 0x001e220000000000 */
[----:B------:R-:W-:Y:S01]  /*14d60*/  VOTEU.ANY UR4, UPT, PT ;  /* 0x0000000000047886 */ /* 0x000fe200038e0100 */
[----:B------:R-:W2:Y:S01]  /*14d70*/  LDC.64 R2, c[0x0][0xc60] ;  /* 0x00031800ff027b82 */ /* 0x000ea20000000a00 */
[----:B------:R-:W0:Y:S02]  /*14d80*/  FLO.U32 R0, UR4 ;  /* 0x0000000400007d00 */ /* 0x000e2400080e0000 */
[----:B0-----:R-:W-:-:S06]  /*14d90*/  ISETP.EQ.U32.AND P0, PT, R0, R5, PT ;  /* 0x000000050000720c */ /* 0x001fcc0003f02070 */
[----:B------:R-:W2:Y:S07]  /*14da0*/  POPC R5, UR4 ;  /* 0x0000000400057d09 */ /* 0x000eae0008000000 */
[----:B--2---:R-:W2:Y:S01]  /*14db0*/  @P0 ATOMG.E.ADD.STRONG.GPU PT, R3, desc[UR42][R2.64], R5 ;  /* 0x00000005020309a8 */ /* 0x004ea200081ee1ea */
[----:B------:R-:W0:Y:S02]  /*14dc0*/  S2R R4, SR_LTMASK ;  /* 0x0000000000047919 */ /* 0x000e240000003900 */
[----:B0-----:R-:W-:-:S04]  /*14dd0*/  LOP3.LUT R4, R4, UR4, RZ, 0xc0, !PT ;  /* 0x0000000404047c12 */ /* 0x001fc8000f8ec0ff */
[----:B-1----:R-:W0:Y:S01]  /*14de0*/  POPC R7, R4 ;  /* 0x0000000400077309 */ /* 0x002e220000000000 */
[----:B--2---:R-:W0:Y:S02]  /*14df0*/  SHFL.IDX PT, R0, R3, R0, 0x1f ;  /* 0x00001f0003007589 */ /* 0x004e2400000e0000 */
[----:B0-----:R-:W-:Y:S01]  /*14e00*/  IADD3 R16, R0, UR37, R7 ;  /* 0x0000002500107c10 */ /* 0x001fe2000fffe007 */
[----:B------:R-:W-:Y:S06]  /*14e10*/  BRA `(.L_x_592) ;  /* 0x0000003000fc7947 */ /* 0x000fec0003800000 */
.L_x_591:
        /* <DEDUP_REMOVED lines=8> */
[----:B------:R-:W-:Y:S02]  /*14ea0*/  IMAD.U32 R4, RZ, RZ, UR6 ;  /* 0x00000006ff047e24 */ /* 0x000fe4000f8e00ff */
[----:B------:R-:W2:Y:S01]  /*14eb0*/  LDC.64 R2, c[0x4][R2] ;  /* 0x0100000002027b82 */ /* 0x000ea20000000a00 */
[----:B0-----:R-:W-:Y:S02]  /*14ec0*/  IMAD.U32 R5, RZ, RZ, UR7 ;  /* 0x00000007ff057e24 */ /* 0x001fe4000f8e00ff */
[----:B------:R-:W-:Y:S02]  /*14ed0*/  IMAD.U32 R6, RZ, RZ, UR8 ;  /* 0x00000008ff067e24 */ /* 0x000fe4000f8e00ff */
[----:B-1----:R-:W-:-:S02]  /*14ee0*/  IMAD.U32 R7, RZ, RZ, UR9 ;  /* 0x00000009ff077e24 */ /* 0x002fc4000f8e00ff */
[----:B------:R-:W-:Y:S02]  /*14ef0*/  IMAD.U32 R10, RZ, RZ, UR4 ;  /* 0x00000004ff0a7e24 */ /* 0x000fe4000f8e00ff */
[----:B------:R-:W-:Y:S02]  /*14f00*/  IMAD.U32 R11, RZ, RZ, UR5 ;  /* 0x00000005ff0b7e24 */ /* 0x000fe4000f8e00ff */
[----:B------:R-:W-:Y:S02]  /*14f10*/  IMAD.MOV.U32 R8, RZ, RZ, 0x70 ;  /* 0x00000070ff087424 */ /* 0x000fe400078e00ff */
[----:B------:R-:W-:Y:S02]  /*14f20*/  IMAD.MOV.U32 R12, RZ, RZ, 0x1 ;  /* 0x00000001ff0c7424 */ /* 0x000fe400078e00ff */
[----:B------:R-:W-:-:S07]  /*14f30*/  IMAD.MOV.U32 R13, RZ, RZ, RZ ;  /* 0x000000ffff0d7224 */ /* 0x000fce00078e00ff */
[----:B------:R-:W-:-:S07]  /*14f40*/  LEPC R20, `(.L_x_594) ;  /* 0x000000001014794e */ /* 0x000fce0000000000 */
[----:B--2---:R-:W-:Y:S05]  /*14f50*/  CALL.ABS.NOINC R2 ;  /* 0x0000000002007343 */ /* 0x004fea0003c00000 */
.L_x_594:
[----:B------:R-:W-:Y:S05]  /*14f60*/  BSYNC B6 ;  /* 0x0000000000067941 */ /* 0x000fea0003800000 */
.L_x_593:
        /* <DEDUP_REMOVED lines=8> */
[----:B------:R2:W3:Y:S01]  /*14ff0*/  LDC.64 R2, c[0x4][R27] ;  /* 0x010000001b027b82 */ /* 0x0004e20000000a00 */
[----:B------:R-:W-:Y:S02]  /*15000*/  IMAD.U32 R4, RZ, RZ, UR6 ;  /* 0x00000006ff047e24 */ /* 0x000fe4000f8e00ff */
[----:B0-----:R-:W-:Y:S02]  /*15010*/  IMAD.U32 R5, RZ, RZ, UR7 ;  /* 0x00000007ff057e24 */ /* 0x001fe4000f8e00ff */
[----:B------:R-:W-:Y:S02]  /*15020*/  IMAD.U32 R6, RZ, RZ, UR8 ;  /* 0x00000008ff067e24 */ /* 0x000fe4000f8e00ff */
[----:B-1----:R-:W-:-:S02]  /*15030*/  IMAD.U32 R7, RZ, RZ, UR9 ;  /* 0x00000009ff077e24 */ /* 0x002fc4000f8e00ff */
[----:B------:R-:W-:Y:S02]  /*15040*/  IMAD.U32 R10, RZ, RZ, UR4 ;  /* 0x00000004ff0a7e24 */ /* 0x000fe4000f8e00ff */
[----:B------:R-:W-:Y:S02]  /*15050*/  IMAD.U32 R11, RZ, RZ, UR5 ;  /* 0x00000005ff0b7e24 */ /* 0x000fe4000f8e00ff */
[----:B------:R-:W-:Y:S02]  /*15060*/  IMAD.MOV.U32 R8, RZ, RZ, 0x70 ;  /* 0x00000070ff087424 */ /* 0x000fe400078e00ff */
[----:B------:R-:W-:Y:S02]  /*15070*/  IMAD.MOV.U32 R12, RZ, RZ, 0x1 ;  /* 0x00000001ff0c7424 */ /* 0x000fe400078e00ff */
[----:B--2---:R-:W-:-:S07]  /*15080*/  IMAD.MOV.U32 R13, RZ, RZ, RZ ;  /* 0x000000ffff0d7224 */ /* 0x004fce00078e00ff */
[----:B------:R-:W-:-:S07]  /*15090*/  LEPC R20, `(.L_x_597) ;  /* 0x000000001014794e */ /* 0x000fce0000000000 */
[----:B---3--:R-:W-:Y:S05]  /*150a0*/  CALL.ABS.NOINC R2 ;  /* 0x0000000002007343 */ /* 0x008fea0003c00000 */
.L_x_597:
[----:B------:R0:W1:Y:S01]  /*150b0*/  LDC.64 R2, c[0x4][R27] ;  /* 0x010000001b027b82 */ /* 0x0000620000000a00 */
[----:B------:R-:W-:Y:S01]  /*150c0*/  ULDC.64 UR4, c[0x4][0x88] ;  /* 0x0100220000047ab9 */ /* 0x000fe20000000a00 */
[----:B------:R-:W-:Y:S01]  /*150d0*/  ULDC.64 UR6, c[0x4][0x90] ;  /* 0x0100240000067ab9 */ /* 0x000fe20000000a00 */
[----:B------:R-:W-:Y:S01]  /*150e0*/  ULDC.64 UR8, c[0x4][0x18] ;  /* 0x0100060000087ab9 */ /* 0x000fe20000000a00 */
        /* <DEDUP_REMOVED lines=8> */
[----:B0-----:R-:W-:-:S07]  /*15170*/  IMAD.MOV.U32 R13, RZ, RZ, RZ ;  /* 0x000000ffff0d7224 */ /* 0x001fce00078e00ff */
[----:B------:R-:W-:-:S07]  /*15180*/  LEPC R20, `(.L_x_596) ;  /* 0x000000001014794e */ /* 0x000fce0000000000 */
[----:B-1----:R-:W-:Y:S05]  /*15190*/  CALL.ABS.NOINC R2 ;  /* 0x0000000002007343 */ /* 0x002fea0003c00000 */
.L_x_596:
[----:B------:R-:W-:Y:S05]  /*151a0*/  BSYNC B6 ;  /* 0x0000000000067941 */ /* 0x000fea0003800000 */
.L_x_595:
[----:B------:R2:W3:Y:S01]  /*151b0*/  LDL R20, [R1+0x10] ;  /* 0x0000100001147983 */ /* 0x0004e20000100800 */
[----:B------:R-:W-:Y:S01]  /*151c0*/  ULDC.64 UR4, c[0x0][0x9f8] ;  /* 0x00027e0000047ab9 */ /* 0x000fe20000000a00 */
[----:B-1----:R-:W1:Y:S01]  /*151d0*/  LDC R7, c[0x0][0x430] ;  /* 0x00010c00ff077b82 */ /* 0x002e620000000800 */
[----:B------:R-:W-:Y:S01]  /*151e0*/  ISETP.NE.U32.AND P0, PT, RZ, UR4, PT ;  /* 0x00000004ff007c0c */ /* 0x000fe2000bf05070 */
[----:B------:R-:W4:Y:S03]  /*151f0*/  LDL R27, [R1+0x44] ;  /* 0x00004400011b7983 */ /* 0x000f260000100800 */
[----:B------:R-:W-:Y:S01]  /*15200*/  ISETP.NE.AND.EX P0, PT, RZ, UR5, PT, P0 ;  /* 0x00000005ff007c0c */ /* 0x000fe2000bf05300 */
[----:B------:R-:W2:Y:S04]  /*15210*/  LDL R21, [R1+0x24] ;  /* 0x0000240001157983 */ /* 0x000ea80000100800 */
[----:B------:R-:W2:Y:S08]  /*15220*/  LDL R2, [R1+0x28] ;  /* 0x0000280001027983 */ /* 0x000eb00000100800 */
[----:B------:R-:W-:Y:S01]  /*15230*/  @P0 IADD3 R24, P1, R24, UR4, RZ ;  /* 0x0000000418180c10 */ /* 0x000fe2000ff3e0ff */
[----:B------:R-:W0:Y:S01]  /*15240*/  S2R R3, SR_TID.X ;  /* 0x0000000000037919 */ /* 0x000e220000002100 */
[----:B------:R-:W-:-:S02]  /*15250*/  ULDC UR4, c[0x0][0x2f4] ;  /* 0x0000bd0000047ab9 */ /* 0x000fc40000000800 */
[----:B------:R-:W-:Y:S01]  /*15260*/  @P0 IADD3.X R25, R25, UR5, RZ, P1, !PT ;  /* 0x0000000519190c10 */ /* 0x000fe20008ffe4ff */
[----:B------:R-:W4:Y:S04]  /*15270*/  S2R R0, SR_TID.X ;  /* 0x0000000000007919 */ /* 0x000f280000002100 */
[----:B---3--:R-:W3:Y:S01]  /*15280*/  @P0 LDG.E R20, desc[UR42][R24.64] ;  /* 0x0000002a18140981 */ /* 0x008ee2000c1e1900 */
[----:B-1----:R-:W-:Y:S01]  /*15290*/  ISETP.NE.AND P1, PT, R7, 0x1, PT ;  /* 0x000000010700780c */ /* 0x002fe20003f25270 */
[----:B0-----:R-:W-:Y:S01]  /*152a0*/  IMAD.SHL.U32 R3, R3, 0x20, RZ ;  /* 0x0000002003037824 */ /* 0x001fe200078e00ff */
[----:B----4-:R-:W-:Y:S02]  /*152b0*/  LEA.HI.SX32 R27, R27, 0xffffffff, 0x19 ;  /* 0xffffffff1b1b7811 */ /* 0x010fe400078fcaff */
[----:B------:R-:W-:-:S02]  /*152c0*/  LOP3.LUT R0, R0, 0x7f, RZ, 0xc0, !PT ;  /* 0x0000007f00007812 */ /* 0x000fc400078ec0ff */
[----:B------:R-:W-:Y:S01]  /*152d0*/  LOP3.LUT R3, R3, 0x60, RZ, 0xc0, !PT ;  /* 0x0000006003037812 */ /* 0x000fe200078ec0ff */
[----:B------:R-:W-:Y:S01]  /*152e0*/  IMAD.SHL.U32 R10, R27, 0x80, RZ ;  /* 0x000000801b0a7824 */ /* 0x000fe200078e00ff */
[----:B------:R-:W-:-:S04]  /*152f0*/  SHF.R.U32.HI R0, RZ, 0x2, R0 ;  /* 0x00000002ff007819 */ /* 0x000fc80000011600 */
[----:B------:R-:W-:Y:S01]  /*15300*/  LOP3.LUT R0, R10, R0, R3, 0xfe, !PT ;  /* 0x000000000a007212 */ /* 0x000fe200078efe03 */
[----:B------:R-:W0:Y:S08]  /*15310*/  @P1 LDC R4, c[0x0][0x434] ;  /* 0x00010d00ff041b82 */ /* 0x000e300000000800 */
[----:B------:R-:W1:Y:S01]  /*15320*/  @P1 LDC R5, c[0x0][0x438] ;  /* 0x00010e00ff051b82 */ /* 0x000e620000000800 */
[----:B------:R-:W4:Y:S01]  /*15330*/  S2R R11, SR_TID.X ;  /* 0x00000000000b7919 */ /* 0x000f220000002100 */
[----:B------:R-:W-:Y:S01]  /*15340*/  LOP3.LUT R23, R23, 0xfffffff7, RZ, 0xc0, !PT ;  /* 0xfffffff717177812 */ /* 0x000fe200078ec0ff */
[----:B----4-:R-:W-:-:S05]  /*15350*/  IMAD.SHL.U32 R11, R11, 0x8, RZ ;  /* 0x000000080b0b7824 */ /* 0x010fca00078e00ff */
[----:B------:R-:W-:-:S04]  /*15360*/  LOP3.LUT R11, R11, 0x18, RZ, 0xc0, !PT ;  /* 0x000000180b0b7812 */ /* 0x000fc800078ec0ff */
[----:B------:R-:W-:Y:S01]  /*15370*/  LOP3.LUT R12, R11, 0x20, RZ, 0xfc, !PT ;  /* 0x000000200b0c7812 */ /* 0x000fe200078efcff */
[----:B------:R-:W-:Y:S01]  /*15380*/  UMOV UR5, 0xffffffff ;  /* 0xffffffff00057882 */ /* 0x000fe20000000000 */
[----:B---3--:R-:W-:Y:S01]  /*15390*/  @P0 STL [R1+0x10], R20 ;  /* 0x0000101401000387 */ /* 0x008fe20000100800 */
[C---:B--2---:R-:W-:Y:S01]  /*153a0*/  ISETP.GE.AND P0, PT, R0.reuse, R21, PT ;  /* 0x000000150000720c */ /* 0x044fe20003f06270 */
        /* <DEDUP_REMOVED lines=12> */
[----:B------:R-:W0:Y:S01]  /*15470*/  @!P0 LDC.64 R2, c[0x0][0x418] ;  /* 0x00010600ff028b82 */ /* 0x000e220000000a00 */
[----:B------:R-:W-:Y:S01]  /*15480*/  IMAD.U32 R5, RZ, RZ, UR38 ;  /* 0x00000026ff057e24 */ /* 0x000fe2000f8e00ff */
[----:B------:R0:W-:Y:S01]  /*15490*/  STL [R1+0x2c], R8 ;  /* 0x00002c0801007387 */ /* 0x0001e20000100800 */
[----:B------:R-:W-:-:S03]  /*154a0*/  @!P0 IMAD.IADD R0, R7, 0x1, R0 ;  /* 0x0000000107008824 */ /* 0x000fc600078e0200 */
[----:B------:R-:W-:Y:S02]  /*154b0*/  ISETP.NE.AND P2, PT, R5, 0x3, PT ;  /* 0x000000030500780c */ /* 0x000fe40003f45270 */
[----:B0-----:R-:W-:Y:S01]  /*154c0*/  @!P0 LEA R8, P1, R6, R2, 0x2 ;  /* 0x0000000206088211 */ /* 0x001fe200078210ff */
[----:B------:R-:W-:-:S03]  /*154d0*/  IMAD.MOV.U32 R2, RZ, RZ, RZ ;  /* 0x000000ffff027224 */ /* 0x000fc600078e00ff */
[----:B------:R-:W-:-:S05]  /*154e0*/  @!P0 LEA.HI.X R9, R6, R3, R0, 0x2, P1 ;  /* 0x0000000306098211 */ /* 0x000fca00008f1400 */
[----:B------:R0:W5:Y:S01]  /*154f0*/  @!P0 LDG.E R2, desc[UR42][R8.64] ;  /* 0x0000002a08028981 */ /* 0x000162000c1e1900 */
[----:B------:R-:W-:Y:S02]  /*15500*/  ISETP.GE.AND P0, PT, R11, UR4, PT ;  /* 0x000000040b007c0c */ /* 0x000fe4000bf06270 */
[----:B------:R-:W-:-:S04]  /*15510*/  @P2 LOP3.LUT R23, R23, 0x8, RZ, 0xfc, !PT ;  /* 0x0000000817172812 */ /* 0x000fc800078efcff */
        /* <DEDUP_REMOVED lines=9> */
[----:B0-----:R-:W-:Y:S06]  /*155b0*/  BRA.DIV UR5, `(.L_x_598) ;  /* 0x0000004a05847947 */ /* 0x001fec000b800000 */
.L_x_711:
[----:B------:R-:W-:-:S05]  /*155c0*/  SHF.R.S32.HI R9, RZ, 0x1f, R18 ;  /* 0x0000001fff097819 */ /* 0x000fca0000011412 */
[----:B------:R0:W-:Y:S01]  /*155d0*/  STL [R1+0xc], R9 ;  /* 0x00000c0901007387 */ /* 0x0001e20000100800 */
[----:B------:R-:W-:Y:S05]  /*155e0*/  @!P2 BRA `(.L_x_599) ;  /* 0x000000000004a947 */ /* 0x000fea0003800000 */
[----:B------:R-:W-:Y:S01]  /*155f0*/  BPT.TRAP 0x1 ;  /* 0x000000040000795c */ /* 0x000fe20000300000 */
.L_x_599:
[----:B------:R-:W2:Y:S01]  /*15600*/  LDL R5, [R1] ;  /* 0x0000000001057983 */ /* 0x000ea20000100800 */
[----:B------:R-:W-:Y:S01]  /*15610*/  SHF.R.S32.HI R3, RZ, 0x1f, R4 ;  /* 0x0000001fff037819 */ /* 0x000fe20000011404 */
[----:B------:R-:W-:Y:S01]  /*15620*/  ULDC.64 UR4, c[0x0][0x328] ;  /* 0x0000ca0000047ab9 */ /* 0x000fe20000000a00 */
[----:B-----5:R-:W-:Y:S01]  /*15630*/  SHF.R.S32.HI R8, RZ, 0x1f, R2 ;  /* 0x0000001fff087819 */ /* 0x020fe20000011402 */
[----:B------:R-:W-:Y:S01]  /*15640*/  IMAD.WIDE.U32 R6, R4, UR4, RZ ;  /* 0x0000000404067c25 */ /* 0x000fe2000f8e00ff */
[----:B------:R-:W-:Y:S03]  /*15650*/  BSSY B0, `(.L_x_600) ;  /* 0x0000015000007945 */ /* 0x000fe60003800000 */
[----:B------:R-:W-:-:S04]  /*15660*/  IMAD R0, R3, UR4, RZ ;  /* 0x0000000403007c24 */ /* 0x000fc8000f8e02ff */
        /* <DEDUP_REMOVED lines=13> */
[----:B------:R-:W-:Y:S02]  /*15740*/  IMAD.IADD R25, R7, 0x1, R0 ;  /* 0x0000000107197824 */ /* 0x000fe400078e0200 */
[----:B------:R-:W-:-:S03]  /*15750*/  IMAD R0, R26, 0x8, R22 ;  /* 0x000000081a007824 */ /* 0x000fc600078e0216 */
[----:B------:R-:W-:Y:S02]  /*15760*/  LEA.HI.X R25, R6, UR5, R25, 0x1, P0 ;  /* 0x0000000506197c11 */ /* 0x000fe400080f0c19 */
[----:B--2---:R-:W-:-:S04]  /*15770*/  SHF.L.U32 R5, R5, 0x1f, RZ ;  /* 0x0000001f05057819 */ /* 0x004fc800000006ff */
[----:B------:R-:W1:Y:S02]  /*15780*/  SYNCS.PHASECHK.TRANS64.TRYWAIT P0, [R0+URZ+0x2d840], R5 ;  /* 0x02d84005000075a7 */ /* 0x000e64000800017f */
[----:B-1----:R-:W-:Y:S05]  /*15790*/  @!P0 BRA `(.L_x_601) ;  /* 0x0000004800408947 */ /* 0x002fea0003800000 */
.L_x_712:
[----:B------:R-:W-:Y:S05]  /*157a0*/  BSYNC B0 ;  /* 0x0000000000007941 */ /* 0x000fea0003800000 */
.L_x_600:
[----:B------:R-:W2:Y:S01]  /*157b0*/  LDL R7, [R1+0xc] ;  /* 0x00000c0001077983 */ /* 0x000ea20000100800 */
[----:B------:R-:W-:-:S03]  /*157c0*/  ULDC.64 UR4, c[0x0][0x300] ;  /* 0x0000c00000047ab9 */ /* 0x000fc60000000a00 */
[----:B0-----:R-:W3:Y:S04]  /*157d0*/  LDL R9, [R1+0x14] ;  /* 0x0000140001097983 */ /* 0x001ee80000100800 */
[----:B------:R-:W4:Y:S01]  /*157e0*/  LDL R12, [R1+0x24] ;  /* 0x00002400010c7983 */ /* 0x000f220000100800 */
[----:B------:R-:W0:Y:S01]  /*157f0*/  S2R R6, SR_TID.X ;  /* 0x0000000000067919 */ /* 0x000e220000002100 */
[----:B------:R-:W-:-:S04]  /*15800*/  IMAD R3, R3, UR4, RZ ;  /* 0x0000000403037c24 */ /* 0x000fc8000f8e02ff */
[C---:B------:R-:W-:Y:S02]  /*15810*/  IMAD R3, R4.reuse, UR5, R3 ;  /* 0x0000000504037c24 */ /* 0x040fe4000f8e0203 */
[----:B-1----:R-:W-:Y:S01]  /*15820*/  IMAD.WIDE.U32 R4, R4, UR4, RZ ;  /* 0x0000000404047c25 */ /* 0x002fe2000f8e00ff */
[----:B------:R-:W-:-:S03]  /*15830*/  ULDC.64 UR4, c[0x0][0x310] ;  /* 0x0000c40000047ab9 */ /* 0x000fc60000000a00 */
[----:B------:R-:W-:Y:S02]  /*15840*/  IMAD.IADD R5, R5, 0x1, R3 ;  /* 0x0000000105057824 */ /* 0x000fe400078e0203 */
[----:B------:R-:W-:Y:S01]  /*15850*/  IMAD R8, R8, UR4, RZ ;  /* 0x0000000408087c24 */ /* 0x000fe2000f8e02ff */
[----:B0-----:R-:W-:-:S04]  /*15860*/  LOP3.LUT R6, R6, 0x7f, RZ, 0xc0, !PT ;  /* 0x0000007f06067812 */ /* 0x001fc800078ec0ff */
[----:B------:R-:W-:Y:S02]  /*15870*/  SHF.R.U32.HI R11, RZ, 0x2, R6 ;  /* 0x00000002ff0b7819 */ /* 0x000fe40000011606 */
[----:B------:R-:W0:Y:S01]  /*15880*/  S2R R6, SR_TID.X ;  /* 0x0000000000067919 */ /* 0x000e220000002100 */
[----:B------:R-:W-:-:S04]  /*15890*/  IMAD.WIDE.U32 R4, R2, UR4, R4 ;  /* 0x0000000402047c25 */ /* 0x000fc8000f8e0004 */
[----:B------:R-:W-:Y:S01]  /*158a0*/  IMAD R2, R2, UR5, R8 ;  /* 0x0000000502027c24 */ /* 0x000fe2000f8e0208 */
[----:B------:R-:W-:-:S03]  /*158b0*/  ULDC.64 UR4, c[0x0][0x308] ;  /* 0x0000c20000047ab9 */ /* 0x000fc60000000a00 */
[----:B------:R-:W-:Y:S02]  /*158c0*/  IMAD.IADD R3, R5, 0x1, R2 ;  /* 0x0000000105037824 */ /* 0x000fe400078e0202 */
[----:B------:R-:W-:Y:S01]  /*158d0*/  IMAD.MOV.U32 R2, RZ, RZ, R4 ;  /* 0x000000ffff027224 */ /* 0x000fe200078e0004 */
[C---:B------:R-:W-:Y:S02]  /*158e0*/  LOP3.LUT P4, RZ, R23.reuse, 0x4, RZ, 0xc0, !PT ;  /* 0x0000000417ff7812 */ /* 0x040fe4000788c0ff */
[C---:B------:R-:W-:Y:S02]  /*158f0*/  LOP3.LUT P3, RZ, R23.reuse, 0x2, RZ, 0xc0, !PT ;  /* 0x0000000217ff7812 */ /* 0x040fe4000786c0ff */
[----:B------:R-:W-:Y:S01]  /*15900*/  LOP3.LUT P2, RZ, R23, 0x1, RZ, 0xc0, !PT ;  /* 0x0000000117ff7812 */ /* 0x000fe2000784c0ff */
[----:B--2---:R-:W-:-:S04]  /*15910*/  IMAD R4, R7, UR4, RZ ;  /* 0x0000000407047c24 */ /* 0x004fc8000f8e02ff */
[C---:B------:R-:W-:Y:S02]  /*15920*/  IMAD R7, R18.reuse, UR5, R4 ;  /* 0x0000000512077c24 */ /* 0x040fe4000f8e0204 */
[----:B------:R-:W-:Y:S01]  /*15930*/  IMAD.WIDE.U32 R4, R18, UR4, R2 ;  /* 0x0000000412047c25 */ /* 0x000fe2000f8e0002 */
[----:B------:R-:W-:-:S03]  /*15940*/  ULDC.64 UR4, c[0x0][0x2e8] ;  /* 0x0000ba0000047ab9 */ /* 0x000fc60000000a00 */
[----:B------:R-:W-:Y:S01]  /*15950*/  IMAD.IADD R7, R5, 0x1, R7 ;  /* 0x0000000105077824 */ /* 0x000fe200078e0207 */
[----:B------:R-:W-:Y:S01]  /*15960*/  LEA R2, P0, R4, UR4, 0x1 ;  /* 0x0000000404027c11 */ /* 0x000fe2000f8008ff */
[----:B---3--:R-:W-:Y:S01]  /*15970*/  IMAD R8, R26, 0x3000, R9 ;  /* 0x000030001a087824 */ /* 0x008fe200078e0209 */
[----:B------:R-:W-:Y:S01]  /*15980*/  UMOV UR4, 0xffffffff ;  /* 0xffffffff00047882 */ /* 0x000fe20000000000 */
[----:B0-----:R-:W-:Y:S01]  /*15990*/  IMAD.SHL.U32 R9, R6, 0x8, RZ ;  /* 0x0000000806097824 */ /* 0x001fe200078e00ff */
[----:B----4-:R-:W-:Y:S02]  /*159a0*/  IADD3 R3, -R11, R12, -R10 ;  /* 0x0000000c0b037210 */ /* 0x010fe40007ffe90a */
[----:B------:R-:W-:Y:S02]  /*159b0*/  LEA.HI.X R7, R4, UR5, R7, 0x1, P0 ;  /* 0x0000000504077c11 */ /* 0x000fe400080f0c07 */
[----:B------:R-:W-:Y:S02]  /*159c0*/  ISETP.GE.AND P0, PT, R3, 0x1, PT ;  /* 0x000000010300780c */ /* 0x000fe40003f06270 */
[----:B------:R-:W-:Y:S01]  /*159d0*/  LOP3.LUT R9, R9, 0x18, RZ, 0xc0, !PT ;  /* 0x0000001809097812 */ /* 0x000fe200078ec0ff */
[----:B------:R-:W-:Y:S10]  /*159e0*/  BRA.DIV UR4, `(.L_x_602) ;  /* 0x0000004604c07947 */ /* 0x000ff4000b800000 */
[----:B------:R-:W0:Y:S04]  /*159f0*/  SHFL.IDX PT, R4, R2, RZ, 0x1c1f ;  /* 0x001c1fff02047589 */ /* 0x000e2800000e0000 */
[----:B------:R-:W1:Y:S01]  /*15a00*/  SHFL.IDX PT, R6, R7, RZ, 0x1c1f ;  /* 0x001c1fff07067589 */ /* 0x000e6200000e0000 */
[----:B0-----:R-:W-:-:S05]  /*15a10*/  @P0 LEA R5, P1, R9, R4, 0x1 ;  /* 0x0000000409050211 */ /* 0x001fca00078208ff */
[----:B-1----:R-:W-:Y:S01]  /*15a20*/  @P0 IMAD.X R4, RZ, RZ, R6, P1 ;  /* 0x000000ffff040224 */ /* 0x002fe200008e0606 */
[----:B------:R-:W-:Y:S01]  /*15a30*/  ISETP.GE.AND P1, PT, R3, 0x21, PT ;  /* 0x000000210300780c */ /* 0x000fe20003f26270 */
[----:B------:R-:W-:-:S03]  /*15a40*/  @P0 IMAD R6, R8, 0x2, R22 ;  /* 0x0000000208060824 */ /* 0x000fc600078e0216 */
[----:B------:R-:W-:-:S04]  /*15a50*/  @P0 LOP3.LUT R5, R5, R4, RZ, 0x3c, !PT ;  /* 0x0000000405050212 */ /* 0x000fc800078e3cff */
[----:B------:R-:W-:-:S04]  /*15a60*/  @P0 LOP3.LUT R4, R5, R4, RZ, 0x3c, !PT ;  /* 0x0000000405040212 */ /* 0x000fc800078e3cff */
[----:B------:R-:W-:-:S05]  /*15a70*/  @P0 LOP3.LUT R5, R5, R4, RZ, 0x3c, !PT ;  /* 0x0000000405050212 */ /* 0x000fca00078e3cff */
[----:B------:R-:W-:Y:S01]  /*15a80*/  @!PT LDS RZ, [RZ] ;  /* 0x00000000fffff984 */ /* 0x000fe20000000800 */
[----:B------:R-:W-:Y:S04]  /*15a90*/  @P0 LDGSTS.E.BYPASS.LTC128B.128 [R6+0x15400], desc[UR42][R4.64], !P4 ;  /* 0x1540000004060fae */ /* 0x000fe8000e101d6a */
[----:B------:R-:W-:Y:S04]  /*15aa0*/  @P0 LDGSTS.E.BYPASS.LTC128B.128 [R6+0x17400], desc[UR42][R4.64+0x40], !P3 ;  /* 0x1740004004060fae */ /* 0x000fe8000d901d6a */
[----:B------:R0:W-:Y:S04]  /*15ab0*/  @P0 LDGSTS.E.BYPASS.LTC128B.128 [R6+0x19400], desc[UR42][R4.64+0x80], !P2 ;  /* 0x1940008004060fae */ /* 0x0001e8000d101d6a */
[----:B0-----:R-:W0:Y:S04]  /*15ac0*/  SHFL.IDX PT, R4, R2, 0x1, 0x1c1f ;  /* 0x003c1f0002047f89 */ /* 0x001e2800000e0000 */
[----:B------:R-:W1:Y:S01]  /*15ad0*/  SHFL.IDX PT, R6, R7, 0x1, 0x1c1f ;  /* 0x003c1f0007067f89 */ /* 0x000e6200000e0000 */
[----:B0-----:R-:W-:-:S05]  /*15ae0*/  @P1 LEA R5, P0, R9, R4, 0x1 ;  /* 0x0000000409051211 */ /* 0x001fca00078008ff */
[----:B-1----:R-:W-:Y:S02]  /*15af0*/  @P1 IMAD.X R4, RZ, RZ, R6, P0 ;  /* 0x000000ffff041224 */ /* 0x002fe400000e0606 */
[----:B------:R-:W-:-:S03]  /*15b00*/  @P1 IMAD R6, R8, 0x2, R22 ;  /* 0x0000000208061824 */ /* 0x000fc600078e0216 */
[----:B------:R-:W-:-:S04]  /*15b10*/  @P1 LOP3.LUT R5, R5, R4, RZ, 0x3c, !PT ;  /* 0x0000000405051212 */ /* 0x000fc800078e3cff */
[----:B------:R-:W-:-:S04]  /*15b20*/  @P1 LOP3.LUT R4, R5, R4, RZ, 0x3c, !PT ;  /* 0x0000000405041212 */ /* 0x000fc800078e3cff */
[----:B------:R-:W-:-:S05]  /*15b30*/  @P1 LOP3.LUT R5, R5, R4, RZ, 0x3c, !PT ;  /* 0x0000000405051212 */ /* 0x000fca00078e3cff */
[----:B------:R-:W-:Y:S04]  /*15b40*/  @P1 LDGSTS.E.BYPASS.LTC128B.128 [R6+0x15c00], desc[UR42][R4.64], !P4 ;  /* 0x15c0000004061fae */ /* 0x000fe8000e101d6a */
[----:B------:R-:W-:Y:S04]  /*15b50*/  @P1 LDGSTS.E.BYPASS.LTC128B.128 [R6+0x17c00], desc[UR42][R4.64+0x40], !P3 ;  /* 0x17c0004004061fae */ /* 0x000fe8000d901d6a */
[----:B------:R0:W-:Y:S01]  /*15b60*/  @P1 LDGSTS.E.BYPASS.LTC128B.128 [R6+0x19c00], desc[UR42][R4.64+0x80], !P2 ;  /* 0x19c0008004061fae */ /* 0x0001e2000d101d6a */
[----:B------:R-:W-:-:S03]  /*15b70*/  ISETP.GE.AND P1, PT, R3, 0x41, PT ;  /* 0x000000410300780c */ /* 0x000fc60003f26270 */
[----:B0-----:R-:W0:Y:S04]  /*15b80*/  SHFL.IDX PT, R4, R2, 0x2, 0x1c1f ;  /* 0x005c1f0002047f89 */ /* 0x001e2800000e0000 */
[----:B------:R-:W1:Y:S04]  /*15b90*/  SHFL.IDX PT, R6, R7, 0x2, 0x1c1f ;  /* 0x005c1f0007067f89 */ /* 0x000e6800000e0000 */
[----:B------:R-:W2:Y:S04]  /*15ba0*/  SHFL.IDX PT, R7, R7, 0x3, 0x1c1f ;  /* 0x007c1f0007077f89 */ /* 0x000ea800000e0000 */
[----:B------:R-:W3:Y:S01]  /*15bb0*/  SHFL.IDX PT, R2, R2, 0x3, 0x1c1f ;  /* 0x007c1f0002027f89 */ /* 0x000ee200000e0000 */
[----:B0-----:R-:W-:-:S05]  /*15bc0*/  @P1 LEA R5, P0, R9, R4, 0x1 ;  /* 0x0000000409051211 */ /* 0x001fca00078008ff */
[----:B-1----:R-:W-:Y:S02]  /*15bd0*/  @P1 IMAD.X R4, RZ, RZ, R6, P0 ;  /* 0x000000ffff041224 */ /* 0x002fe400000e0606 */
[----:B------:R-:W-:-:S03]  /*15be0*/  @P1 IMAD R6, R8, 0x2, R22 ;  /* 0x0000000208061824 */ /* 0x000fc600078e0216 */
[----:B------:R-:W-:-:S04]  /*15bf0*/  @P1 LOP3.LUT R5, R5, R4, RZ, 0x3c, !PT ;  /* 0x0000000405051212 */ /* 0x000fc800078e3cff */
[----:B------:R-:W-:-:S04]  /*15c00*/  @P1 LOP3.LUT R4, R5, R4, RZ, 0x3c, !PT ;  /* 0x0000000405041212 */ /* 0x000fc800078e3cff */
[----:B------:R-:W-:-:S05]  /*15c10*/  @P1 LOP3.LUT R5, R5, R4, RZ, 0x3c, !PT ;  /* 0x0000000405051212 */ /* 0x000fca00078e3cff */
[----:B------:R0:W-:Y:S04]  /*15c20*/  @P1 LDGSTS.E.BYPASS.LTC128B.128 [R6+0x16400], desc[UR42][R4.64], !P4 ;  /* 0x1640000004061fae */ /* 0x0001e8000e101d6a */
[----:B------:R0:W-:Y:S04]  /*15c30*/  @P1 LDGSTS.E.BYPASS.LTC128B.128 [R6+0x18400], desc[UR42][R4.64+0x40], !P3 ;  /* 0x1840004004061fae */ /* 0x0001e8000d901d6a */
[----:B--23--:R0:W-:Y:S02]  /*15c40*/  @P1 LDGSTS.E.BYPASS.LTC128B.128 [R6+0x1a400], desc[UR42][R4.64+0x80], !P2 ;  /* 0x1a40008004061fae */ /* 0x00c1e4000d101d6a */
.L_x_722:
[----:B------:R-:W-:-:S13]  /*15c50*/  ISETP.GE.AND P0, PT, R3, 0x61, PT ;  /* 0x000000610300780c */ /* 0x000fda0003f06270 */
[----:B------:R-:W-:Y:S01]  /*15c60*/  @P0 LEA R2, P1, R9, R2, 0x1 ;  /* 0x0000000209020211 */ /* 0x000fe200078208ff */
        /* <DEDUP_REMOVED lines=10> */
.L_x_603:
[----:B------:R-:W-:Y:S02]  /*15d10*/  PLOP3.LUT P1, PT, P1, P0, PT, 0xa2, 0x0 ;  /* 0x000000000000781c */ /* 0x000fe40000f21472 */
[----:B------:R-:W-:-:S08]  /*15d20*/  @P0 R2UR P1, UR4, R0 ;  /* 0x00000000000402ca */ /* 0x000fd00000020000 */
[----:B------:R-:W-:-:S05]  /*15d30*/  @P0 PLOP3.LUT P0, PT, P1, PT, PT, 0x80, 0x0 ;  /* 0x000000000000081c */ /* 0x000fca0000f0f070 */
[----:B------:R-:W-:Y:S01]  /*15d40*/  @!P1 SYNCS.ARRIVE.TRANS64.RED.A0T1 RZ, [UR4+0x2d830], RZ ;  /* 0x02d830ffffff99a7 */ /* 0x000fe20008200404 */
[----:B------:R-:W-:Y:S07]  /*15d50*/  @!P1 ARRIVES.LDGSTSBAR.64.TRANSCNT [UR4+0x2d830] ;  /* 0x02d83000ff0099b0 */ /* 0x000fee0008000a84 */
[----:B------:R-:W-:Y:S05]  /*15d60*/  @P0 BRA.U.ANY `(.L_x_603) ;  /* 0xfffffffd00e80947 */ /* 0x000fea000393ffff */
[----:B------:R-:W-:Y:S01]  /*15d70*/  NOP ;  /* 0x0000000000007918 */ /* 0x000fe20000000000 */
[----:B--2---:R-:W-:-:S05]  /*15d80*/  IMAD.U32 R2, RZ, RZ, UR38 ;  /* 0x00000026ff027e24 */ /* 0x004fca000f8e00ff */
[----:B------:R-:W-:-:S13]  /*15d90*/  ISETP.NE.AND P2, PT, R2, 0x3, PT ;  /* 0x000000030200780c */ /* 0x000fda0003f45270 */
[----:B------:R-:W-:Y:S05]  /*15da0*/  @!P2 BRA `(.L_x_604) ;  /* 0x000000000004a947 */ /* 0x000fea0003800000 */
[----:B------:R-:W-:Y:S01]  /*15db0*/  BPT.TRAP 0x1 ;  /* 0x000000040000795c */ /* 0x000fe20000300000 */
.L_x_604:
[----:B01----:R0:W5:Y:S01]  /*15dc0*/  LDL.LU R4, [R1+0x8] ;  /* 0x0000080001047983 */ /* 0x0031620000300800 */
[----:B------:R0:W-:Y:S03]  /*15dd0*/  SYNCS.ARRIVE.TRANS64.A1T0 RZ, [R0+URZ+0x2d830], RZ ;  /* 0x02d830ff00ff79a7 */ /* 0x0001e6000810003f */
[----:B------:R0:W5:Y:S02]  /*15de0*/  LDL.LU R3, [R1+0x34] ;  /* 0x0000340001037983 */ /* 0x0001640000300800 */
[----:B------:R-:W-:Y:S05]  /*15df0*/  WARPSYNC.ALL ;  /* 0x0000000000007948 */ /* 0x000fea0003800000 */
[----:B------:R-:W-:Y:S01]  /*15e00*/  ULDC.64 UR4, c[0x0][0x298] ;  /* 0x0000a60000047ab9 */ /* 0x000fe20000000a00 */
[----:B------:R-:W-:Y:S01]  /*15e10*/  ULDC.64 UR6, c[0x0][0xa00] ;  /* 0x0002800000067ab9 */ /* 0x000fe20000000a00 */
[----:B0-----:R-:W-:Y:S01]  /*15e20*/  VIADD R0, R22, 0xc400 ;  /* 0x0000c40016007836 */ /* 0x001fe20000000000 */
[----:B------:R-:W-:Y:S01]  /*15e30*/  BAR.SYNC.DEFER_BLOCKING 0x8, 0x200 ;  /* 0x0208000000007b1d */ /* 0x000fe20000010000 */
[----:B------:R-:W-:-:S03]  /*15e40*/  ISETP.NE.U32.AND P0, PT, RZ, UR6, PT ;  /* 0x00000006ff007c0c */ /* 0x000fc6000bf05070 */
[----:B------:R-:W-:Y:S02]  /*15e50*/  LOP3.LUT P1, RZ, R0, 0x1bf, RZ, 0xc0, !PT ;  /* 0x000001bf00ff7812 */ /* 0x000fe4000782c0ff */
[----:B------:R-:W-:Y:S01]  /*15e60*/  ISETP.NE.AND.EX P0, PT, RZ, UR7, PT, P0 ;  /* 0x00000007ff007c0c */ /* 0x000fe2000bf05300 */
[----:B------:R-:W-:Y:S03]  /*15e70*/  BSSY B6, `(.L_x_605) ;  /* 0x000001c000067945 */ /* 0x000fe60003800000 */
[----:B------:R-:W-:Y:S02]  /*15e80*/  SEL R29, R29, RZ, !P0 ;  /* 0x000000ff1d1d7207 */ /* 0x000fe40004000000 */
[----:B-----5:R-:W-:-:S05]  /*15e90*/  SHF.R.S32.HI R2, RZ, 0x1f, R4 ;  /* 0x0000001fff027819 */ /* 0x020fca0000011404 */
[----:B------:R-:W-:-:S04]  /*15ea0*/  IMAD R2, R2, UR4, RZ ;  /* 0x0000000402027c24 */ /* 0x000fc8000f8e02ff */
[C---:B------:R-:W-:Y:S01]  /*15eb0*/  IMAD R0, R4.reuse, UR5, R2 ;  /* 0x0000000504007c24 */ /* 0x040fe2000f8e0202 */
[----:B------:R-:W-:Y:S01]  /*15ec0*/  SEL R2, R3, RZ, !P0 ;  /* 0x000000ff03027207 */ /* 0x000fe20004000000 */
[----:B------:R-:W-:-:S04]  /*15ed0*/  IMAD.WIDE.U32 R4, R4, UR4, RZ ;  /* 0x0000000404047c25 */ /* 0x000fc8000f8e00ff */
[----:B------:R-:W-:Y:S01]  /*15ee0*/  IMAD.IADD R0, R5, 0x1, R0 ;  /* 0x0000000105007824 */ /* 0x000fe200078e0200 */
[----:B------:R0:W-:Y:S04]  /*15ef0*/  STL.64 [R1+0x38], R4 ;  /* 0x0000380401007387 */ /* 0x0001e80000100a00 */
[----:B------:R0:W-:Y:S04]  /*15f00*/  STL [R1+0x34], R2 ;  /* 0x0000340201007387 */ /* 0x0001e80000100800 */
[----:B------:R0:W-:Y:S01]  /*15f10*/  STL [R1+0x8], R0 ;  /* 0x0000080001007387 */ /* 0x0001e20000100800 */
[----:B------:R-:W-:Y:S05]  /*15f20*/  @!P1 BRA `(.L_x_606) ;  /* 0x0000000000409947 */ /* 0x000fea0003800000 */
[----:B0-----:R-:W-:Y:S01]  /*15f30*/  MOV R2, 0x0 ;  /* 0x0000000000027802 */ /* 0x001fe20000000f00 */
[----:B------:R-:W-:Y:S01]  /*15f40*/  ULDC.64 UR4, c[0x4][0x88] ;  /* 0x0100220000047ab9 */ /* 0x000fe20000000a00 */
[----:B------:R-:W-:Y:S01]  /*15f50*/  ULDC.64 UR6, c[0x4][0x90] ;  /* 0x0100240000067ab9 */ /* 0x000fe20000000a00 */
[----:B------:R-:W-:Y:S01]  /*15f60*/  ULDC.64 UR8, c[0x4][0x20] ;  /* 0x0100080000087ab9 */ /* 0x000fe20000000a00 */
[----:B------:R-:W-:Y:S02]  /*15f70*/  IMAD.U32 R4, RZ, RZ, UR4 ;  /* 0x00000004ff047e24 */ /* 0x000fe4000f8e00ff */
[----:B------:R-:W0:Y:S01]  /*15f80*/  LDC.64 R2, c[0x4][R2] ;  /* 0x0100000002027b82 */ /* 0x000e220000000a00 */
        /* <DEDUP_REMOVED lines=10> */
.L_x_606:
[----:B------:R-:W-:Y:S05]  /*16030*/  BSYNC B6 ;  /* 0x0000000000067941 */ /* 0x000fea0003800000 */
.L_x_605:
[----:B0-----:R-:W2:Y:S01]  /*16040*/  LDL.LU R0, [R1+0x34] ;  /* 0x0000340001007983 */ /* 0x001ea20000300800 */
[----:B------:R-:W-:Y:S01]  /*16050*/  ULDC.64 UR4, c[0x0][0x2d8] ;  /* 0x0000b60000047ab9 */ /* 0x000fe20000000a00 */
[----:B------:R-:W0:Y:S01]  /*16060*/  LDC R9, c[0x0][0x448] ;  /* 0x00011200ff097b82 */ /* 0x000e220000000800 */
[----:B------:R-:W-:Y:S01]  /*16070*/  ULDC.64 UR6, c[0x0][0x2c8] ;  /* 0x0000b20000067ab9 */ /* 0x000fe20000000a00 */
[----:B------:R-:W3:Y:S01]  /*16080*/  LDL.LU R21, [R1+0x8] ;  /* 0x0000080001157983 */ /* 0x000ee20000300800 */
[----:B------:R-:W-:-:S03]  /*16090*/  ULDC.64 UR8, c[0x0][0x280] ;  /* 0x0000a00000087ab9 */ /* 0x000fc60000000a00 */
[----:B------:R-:W3:Y:S04]  /*160a0*/  LDL.LU.64 R2, [R1+0x38] ;  /* 0x0000380001027983 */ /* 0x000ee80000300a00 */
[----:B------:R-:W4:Y:S01]  /*160b0*/  LDL R20, [R1+0xc] ;  /* 0x00000c0001147983 */ /* 0x000f220000100800 */
[----:B0-----:R-:W-:-:S13]  /*160c0*/  ISETP.NE.AND P0, PT, R9, 0x1, PT ;  /* 0x000000010900780c */ /* 0x001fda0003f05270 */
[----:B------:R-:W0:Y:S08]  /*160d0*/  @P0 LDC R5, c[0x0][0x44c] ;  /* 0x00011300ff050b82 */ /* 0x000e300000000800 */
[----:B------:R-:W1:Y:S08]  /*160e0*/  @P0 LDC R6, c[0x0][0x450] ;  /* 0x00011400ff060b82 */ /* 0x000e700000000800 */
[----:B------:R-:W1:Y:S01]  /*160f0*/  @P0 LDC R8, c[0x0][0x450] ;  /* 0x00011400ff080b82 */ /* 0x000e620000000800 */
[----:B--2---:R-:W-:-:S02]  /*16100*/  IMAD.MOV.U32 R4, RZ, RZ, R0 ;  /* 0x000000ffff047224 */ /* 0x004fc400078e0000 */
[----:B---3--:R-:W-:Y:S02]  /*16110*/  IMAD.MOV.U32 R3, RZ, RZ, R21 ;  /* 0x000000ffff037224 */ /* 0x008fe400078e0015 */
[----:B------:R-:W2:Y:S01]  /*16120*/  S2R R21, SR_TID.X ;  /* 0x0000000000157919 */ /* 0x000ea20000002100 */
[----:B----4-:R-:W-:Y:S02]  /*16130*/  IMAD R0, R20, UR4, RZ ;  /* 0x0000000414007c24 */ /* 0x010fe4000f8e02ff */
[----:B------:R-:W3:Y:S01]  /*16140*/  S2R R20, SR_TID.X ;  /* 0x0000000000147919 */ /* 0x000ee20000002100 */
[----:B------:R-:W-:-:S04]  /*16150*/  IMAD.WIDE.U32 R2, R18, UR4, R2 ;  /* 0x0000000412027c25 */ /* 0x000fc8000f8e0002 */
        /* <DEDUP_REMOVED lines=8> */
[----:B--2---:R-:W-:Y:S01]  /*161e0*/  IMAD.SHL.U32 R21, R21, 0x20, RZ ;  /* 0x0000002015157824 */ /* 0x004fe200078e00ff */
[----:B---3--:R-:W-:-:S04]  /*161f0*/  LOP3.LUT R20, R20, 0x7f, RZ, 0xc0, !PT ;  /* 0x0000007f14147812 */ /* 0x008fc800078ec0ff */
[----:B------:R-:W-:Y:S02]  /*16200*/  LOP3.LUT R21, R21, 0x60, RZ, 0xc0, !PT ;  /* 0x0000006015157812 */ /* 0x000fe400078ec0ff */
[----:B------:R-:W-:-:S04]  /*16210*/  SHF.R.U32.HI R20, RZ, 0x2, R20 ;  /* 0x00000002ff147819 */ /* 0x000fc80000011614 */
[----:B------:R-:W-:Y:S02]  /*16220*/  LOP3.LUT R20, R20, R21, RZ, 0xfc, !PT ;  /* 0x0000001514147212 */ /* 0x000fe400078efcff */
[----:B------:R2:W5:Y:S03]  /*16230*/  LDL R21, [R1+0x40] ;  /* 0x0000400001157983 */ /* 0x0005660000100800 */
[----:B------:R-:W-:-:S04]  /*16240*/  IMAD R0, R17, 0xc0, R20 ;  /* 0x000000c011007824 */ /* 0x000fc800078e0214 */
[----:B0-----:R-:W-:-:S04]  /*16250*/  @P0 IMAD.HI.U32 R5, R0, R5, RZ ;  /* 0x0000000500050227 */ /* 0x001fc800078e00ff */
[----:B------:R-:W-:Y:S01]  /*16260*/  IMAD.MOV.U32 R4, RZ, RZ, R0 ;  /* 0x000000ffff047224 */ /* 0x000fe200078e0000 */
[----:B-1----:R-:W-:-:S04]  /*16270*/  @P0 SHF.R.U32.HI R4, RZ, R6, R5 ;  /* 0x00000006ff040219 */ /* 0x002fc80000011605 */
[--C-:B------:R-:W-:Y:S01]  /*16280*/  SHF.R.S32.HI R5, RZ, 0x1f, R4.reuse ;  /* 0x0000001fff057819 */ /* 0x100fe20000011404 */
[----:B------:R-:W-:-:S04]  /*16290*/  IMAD.MOV R7, RZ, RZ, -R4 ;  /* 0x000000ffff077224 */ /* 0x000fc800078e0a04 */
[----:B------:R-:W-:-:S04]  /*162a0*/  IMAD R5, R5, UR4, RZ ;  /* 0x0000000405057c24 */ /* 0x000fc8000f8e02ff */
[C---:B------:R-:W-:Y:S02]  /*162b0*/  IMAD R6, R4.reuse, UR5, R5 ;  /* 0x0000000504067c24 */ /* 0x040fe4000f8e0205 */
[----:B------:R-:W-:-:S04]  /*162c0*/  IMAD.WIDE.U32 R4, R4, UR4, R2 ;  /* 0x0000000404047c25 */ /* 0x000fc8000f8e0002 */
[----:B------:R-:W-:Y:S02]  /*162d0*/  IMAD.IADD R5, R5, 0x1, R6 ;  /* 0x0000000105057824 */ /* 0x000fe400078e0206 */
[----:B------:R-:W-:-:S05]  /*162e0*/  IMAD R6, R9, R7, R0 ;  /* 0x0000000709067224 */ /* 0x000fca00078e0200 */
[----:B------:R-:W-:Y:S01]  /*162f0*/  SHF.R.S32.HI R7, RZ, 0x1f, R6 ;  /* 0x0000001fff077819 */ /* 0x000fe20000011406 */
[----:B------:R-:W-:-:S04]  /*16300*/  IMAD.WIDE.U32 R4, R6, UR6, R4 ;  /* 0x0000000606047c25 */ /* 0x000fc8000f8e0004 */
[----:B------:R-:W-:-:S04]  /*16310*/  IMAD R7, R7, UR6, RZ ;  /* 0x0000000607077c24 */ /* 0x000fc8000f8e02ff */
[----:B------:R-:W-:Y:S02]  /*16320*/  IMAD R6, R6, UR7, R7 ;  /* 0x0000000706067c24 */ /* 0x000fe4000f8e0207 */
[----:B------:R-:W0:Y:S01]  /*16330*/  @P0 LDC R7, c[0x0][0x44c] ;  /* 0x00011300ff070b82 */ /* 0x000e220000000800 */
[----:B------:R-:W-:Y:S01]  /*16340*/  VIADD R0, R0, 0x80 ;  /* 0x0000008000007836 */ /* 0x000fe20000000000 */
[----:B------:R-:W1:Y:S01]  /*16350*/  S2R R13, SR_TID.X ;  /* 0x00000000000d7919 */ /* 0x000e620000002100 */
[----:B------:R-:W-:Y:S01]  /*16360*/  IMAD.IADD R6, R5, 0x1, R6 ;  /* 0x0000000105067824 */ /* 0x000fe200078e0206 */
[----:B------:R-:W-:-:S04]  /*16370*/  LEA R5, P1, R4, UR8, 0x1 ;  /* 0x0000000804057c11 */ /* 0x000fc8000f8208ff */
[----:B------:R-:W-:Y:S01]  /*16380*/  LEA.HI.X R4, R4, UR9, R6, 0x1, P1 ;  /* 0x0000000904047c11 */ /* 0x000fe200088f0c06 */
[----:B------:R-:W-:Y:S02]  /*16390*/  IMAD.MOV.U32 R6, RZ, RZ, R0 ;  /* 0x000000ffff067224 */ /* 0x000fe400078e0000 */
[----:B0-----:R-:W-:-:S05]  /*163a0*/  @P0 IMAD.HI.U32 R7, R0, R7, RZ ;  /* 0x0000000700070227 */ /* 0x001fca00078e00ff */
[----:B------:R-:W-:-:S05]  /*163b0*/  @P0 SHF.R.U32.HI R6, RZ, R8, R7 ;  /* 0x00000008ff060219 */ /* 0x000fca0000011607 */
[----:B------:R-:W-:-:S04]  /*163c0*/  IMAD.MOV R7, RZ, RZ, -R6 ;  /* 0x000000ffff077224 */ /* 0x000fc800078e0a06 */
[----:B------:R-:W-:Y:S01]  /*163d0*/  IMAD R0, R9, R7, R0 ;  /* 0x0000000709007224 */ /* 0x000fe200078e0200 */
[----:B------:R-:W-:Y:S01]  /*163e0*/  SHF.R.S32.HI R7, RZ, 0x1f, R6 ;  /* 0x0000001fff077819 */ /* 0x000fe20000011406 */
[----:B------:R-:W-:-:S04]  /*163f0*/  IMAD.WIDE.U32 R2, R6, UR4, R2 ;  /* 0x0000000406027c25 */ /* 0x000fc8000f8e0002 */
[----:B------:R-:W-:Y:S01]  /*16400*/  IMAD R7, R7, UR4, RZ ;  /* 0x0000000407077c24 */ /* 0x000fe2000f8e02ff */
[----:B------:R-:W-:-:S03]  /*16410*/  ULDC UR4, c[0x0][0x2b8] ;  /* 0x0000ae0000047ab9 */ /* 0x000fc60000000800 */
[----:B------:R-:W-:Y:S01]  /*16420*/  IMAD R7, R6, UR5, R7 ;  /* 0x0000000506077c24 */ /* 0x000fe2000f8e0207 */
[----:B------:R-:W-:Y:S01]  /*16430*/  SHF.R.S32.HI R6, RZ, 0x1f, R0 ;  /* 0x0000001fff067819 */ /* 0x000fe20000011400 */
[----:B-1----:R-:W-:Y:S02]  /*16440*/  IMAD.SHL.U32 R11, R13, 0x8, RZ ;  /* 0x000000080d0b7824 */ /* 0x002fe400078e00ff */
[----:B------:R-:W-:Y:S02]  /*16450*/  IMAD.IADD R3, R3, 0x1, R7 ;  /* 0x0000000103037824 */ /* 0x000fe400078e0207 */
[----:B------:R-:W-:Y:S01]  /*16460*/  IMAD R6, R6, UR6, RZ ;  /* 0x0000000606067c24 */ /* 0x000fe2000f8e02ff */
[----:B------:R-:W-:Y:S01]  /*16470*/  LOP3.LUT R11, R11, 0x18, RZ, 0xc0, !PT ;  /* 0x000000180b0b7812 */ /* 0x000fe200078ec0ff */
[----:B------:R-:W-:-:S04]  /*16480*/  IMAD.WIDE.U32 R2, R0, UR6, R2 ;  /* 0x0000000600027c25 */ /* 0x000fc8000f8e0002 */
[----:B------:R-:W-:Y:S02]  /*16490*/  IMAD R6, R0, UR7, R6 ;  /* 0x0000000700067c24 */ /* 0x000fe4000f8e0206 */
[----:B------:R-:W-:Y:S01]  /*164a0*/  IMAD.SHL.U32 R10, R13, 0x8, RZ ;  /* 0x000000080d0a7824 */ /* 0x000fe200078e00ff */
[----:B------:R-:W-:Y:S01]  /*164b0*/  LEA R7, P0, R2, UR8, 0x1 ;  /* 0x0000000802077c11 */ /* 0x000fe2000f8008ff */
[----:B------:R-:W-:Y:S01]  /*164c0*/  IMAD.IADD R6, R3, 0x1, R6 ;  /* 0x0000000103067824 */ /* 0x000fe200078e0206 */
[C---:B------:R-:W-:Y:S02]  /*164d0*/  LOP3.LUT R12, R11.reuse, 0x20, RZ, 0xfc, !PT ;  /* 0x000000200b0c7812 */ /* 0x040fe400078efcff */
[----:B------:R-:W-:Y:S02]  /*164e0*/  LOP3.LUT R10, R10, 0x18, RZ, 0xc0, !PT ;  /* 0x000000180a0a7812 */ /* 0x000fe400078ec0ff */
[----:B------:R-:W-:Y:S01]  /*164f0*/  LOP3.LUT R11, R11, 0x40, RZ, 0xfc, !PT ;  /* 0x000000400b0b7812 */ /* 0x000fe200078efcff */
[----:B------:R-:W-:Y:S01]  /*16500*/  UMOV UR5, 0xffffffff ;  /* 0xffffffff00057882 */ /* 0x000fe20000000000 */
[----:B------:R-:W-:-:S02]  /*16510*/  LEA.HI.X R6, R2, UR9, R6, 0x1, P0 ;  /* 0x0000000902067c11 */ /* 0x000fc400080f0c06 */
[----:B------:R-:W-:Y:S02]  /*16520*/  LOP3.LUT R20, R13, 0x7f, RZ, 0xc0, !PT ;  /* 0x0000007f0d147812 */ /* 0x000fe400078ec0ff */
[----:B------:R-:W-:Y:S02]  /*16530*/  ISETP.GE.AND P0, PT, R10, UR4, PT ;  /* 0x000000040a007c0c */ /* 0x000fe4000bf06270 */
[----:B------:R-:W-:Y:S02]  /*16540*/  ISETP.GE.AND P1, PT, R12, UR4, PT ;  /* 0x000000040c007c0c */ /* 0x000fe4000bf26270 */
[----:B------:R-:W-:Y:S02]  /*16550*/  ISETP.GE.AND P2, PT, R11, UR4, PT ;  /* 0x000000040b007c0c */ /* 0x000fe4000bf46270 */
[----:B------:R-:W-:Y:S01]  /*16560*/  SHF.R.U32.HI R20, RZ, 0x2, R20 ;  /* 0x00000002ff147819 */ /* 0x000fe20000011614 */
[----:B--2---:R-:W-:Y:S10]  /*16570*/  BRA.DIV UR5, `(.L_x_607) ;  /* 0x0000004205447947 */ /* 0x004ff4000b800000 */
[----:B------:R-:W2:Y:S01]  /*16580*/  LDL R8, [R1+0x30] ;  /* 0x0000300001087983 */ /* 0x000ea20000100800 */
[----:B-----5:R-:W-:Y:S02]  /*16590*/  IMAD R0, R21, R9, RZ ;  /* 0x0000000915007224 */ /* 0x020fe400078e02ff */
[----:B------:R-:W-:Y:S01]  /*165a0*/  IMAD R17, R17, 0xc0, R20 ;  /* 0x000000c011117824 */ /* 0x000fe200078e0214 */
[----:B------:R-:W0:Y:S04]  /*165b0*/  SHFL.IDX PT, R3, R5, RZ, 0x1c1f ;  /* 0x001c1fff05037589 */ /* 0x000e2800000e0000 */
[----:B------:R-:W1:Y:S01]  /*165c0*/  SHFL.IDX PT, R2, R4, RZ, 0x1c1f ;  /* 0x001c1fff04027589 */ /* 0x000e6200000e0000 */
[----:B------:R-:W-:-:S13]  /*165d0*/  ISETP.GE.AND P3, PT, R17, R0, PT ;  /* 0x000000001100720c */ /* 0x000fda0003f66270 */
[----:B0-----:R-:W-:-:S05]  /*165e0*/  @!P3 LEA R3, P4, R10, R3, 0x1 ;  /* 0x000000030a03b211 */ /* 0x001fca00078808ff */
[----:B-1----:R-:W-:-:S05]  /*165f0*/  @!P3 IMAD.X R2, RZ, RZ, R2, P4 ;  /* 0x000000ffff02b224 */ /* 0x002fca00020e0602 */
[----:B------:R-:W-:-:S04]  /*16600*/  @!P3 LOP3.LUT R3, R3, R2, RZ, 0x3c, !PT ;  /* 0x000000020303b212 */ /* 0x000fc800078e3cff */
[----:B------:R-:W-:-:S04]  /*16610*/  @!P3 LOP3.LUT R2, R3, R2, RZ, 0x3c, !PT ;  /* 0x000000020302b212 */ /* 0x000fc800078e3cff */
[----:B------:R-:W-:-:S05]  /*16620*/  @!P3 LOP3.LUT R3, R3, R2, RZ, 0x3c, !PT ;  /* 0x000000020303b212 */ /* 0x000fca00078e3cff */
[----:B------:R-:W-:Y:S01]  /*16630*/  @!PT LDS RZ, [RZ] ;  /* 0x00000000fffff984 */ /* 0x000fe20000000800 */
[----:B--2---:R-:W-:Y:S04]  /*16640*/  @!P3 LDGSTS.E.BYPASS.LTC128B.128 [R8+0xc400], desc[UR42][R2.64], !P0 ;  /* 0x0c4000000208bfae */ /* 0x004fe8000c101d6a */
[----:B------:R-:W-:Y:S04]  /*16650*/  @!P3 LDGSTS.E.BYPASS.LTC128B.128 [R8+0xf400], desc[UR42][R2.64+0x40], !P1 ;  /* 0x0f4000400208bfae */ /* 0x000fe8000c901d6a */
[----:B------:R0:W-:Y:S02]  /*16660*/  @!P3 LDGSTS.E.BYPASS.LTC128B.128 [R8+0x12400], desc[UR42][R2.64+0x80], !P2 ;  /* 0x124000800208bfae */ /* 0x0001e4000d101d6a */
[----:B0-----:R-:W-:-:S02]  /*16670*/  VIADD R2, R17, 0x20 ;  /* 0x0000002011027836 */ /* 0x001fc40000000000 */
[----:B------:R-:W0:Y:S03]  /*16680*/  SHFL.IDX PT, R3, R5, 0x1, 0x1c1f ;  /* 0x003c1f0005037f89 */ /* 0x000e2600000e0000 */
[----:B------:R-:W-:Y:S02]  /*16690*/  ISETP.GE.AND P3, PT, R2, R0, PT ;  /* 0x000000000200720c */ /* 0x000fe40003f66270 */
[----:B------:R-:W1:Y:S11]  /*166a0*/  SHFL.IDX PT, R2, R4, 0x1, 0x1c1f ;  /* 0x003c1f0004027f89 */ /* 0x000e7600000e0000 */
[----:B0-----:R-:W-:-:S05]  /*166b0*/  @!P3 LEA R3, P4, R10, R3, 0x1 ;  /* 0x000000030a03b211 */ /* 0x001fca00078808ff */
[----:B-1----:R-:W-:-:S05]  /*166c0*/  @!P3 IMAD.X R2, RZ, RZ, R2, P4 ;  /* 0x000000ffff02b224 */ /* 0x002fca00020e0602 */
[----:B------:R-:W-:-:S04]  /*166d0*/  @!P3 LOP3.LUT R3, R3, R2, RZ, 0x3c, !PT ;  /* 0x000000020303b212 */ /* 0x000fc800078e3cff */
[----:B------:R-:W-:-:S04]  /*166e0*/  @!P3 LOP3.LUT R2, R3, R2, RZ, 0x3c, !PT ;  /* 0x000000020302b212 */ /* 0x000fc800078e3cff */
[----:B------:R-:W-:-:S05]  /*166f0*/  @!P3 LOP3.LUT R3, R3, R2, RZ, 0x3c, !PT ;  /* 0x000000020303b212 */ /* 0x000fca00078e3cff */
[----:B------:R-:W-:Y:S04]  /*16700*/  @!P3 LDGSTS.E.BYPASS.LTC128B.128 [R8+0xcc00], desc[UR42][R2.64], !P0 ;  /* 0x0cc000000208bfae */ /* 0x000fe8000c101d6a */
[----:B------:R-:W-:Y:S04]  /*16710*/  @!P3 LDGSTS.E.BYPASS.LTC128B.128 [R8+0xfc00], desc[UR42][R2.64+0x40], !P1 ;  /* 0x0fc000400208bfae */ /* 0x000fe8000c901d6a */
[----:B------:R0:W-:Y:S02]  /*16720*/  @!P3 LDGSTS.E.BYPASS.LTC128B.128 [R8+0x12c00], desc[UR42][R2.64+0x80], !P2 ;  /* 0x12c000800208bfae */ /* 0x0001e4000d101d6a */
[----:B0-----:R-:W-:-:S02]  /*16730*/  VIADD R2, R17, 0x40 ;  /* 0x0000004011027836 */ /* 0x001fc40000000000 */
[----:B------:R-:W0:Y:S03]  /*16740*/  SHFL.IDX PT, R3, R5, 0x2, 0x1c1f ;  /* 0x005c1f0005037f89 */ /* 0x000e2600000e0000 */
[----:B------:R-:W-:Y:S01]  /*16750*/  ISETP.GE.AND P3, PT, R2, R0, PT ;  /* 0x000000000200720c */ /* 0x000fe20003f66270 */
[----:B------:R-:W-:Y:S04]  /*16760*/  SHFL.IDX PT, R5, R5, 0x3, 0x1c1f ;  /* 0x007c1f0005057f89 */ /* 0x000fe800000e0000 */
[----:B------:R-:W1:Y:S04]  /*16770*/  SHFL.IDX PT, R2, R4, 0x2, 0x1c1f ;  /* 0x005c1f0004027f89 */ /* 0x000e6800000e0000 */
[----:B------:R-:W2:Y:S04]  /*16780*/  SHFL.IDX PT, R4, R4, 0x3, 0x1c1f ;  /* 0x007c1f0004047f89 */ /* 0x000ea800000e0000 */
        /* <DEDUP_REMOVED lines=8> */
[----:B0-----:R-:W-:-:S05]  /*16810*/  VIADD R2, R17, 0x60 ;  /* 0x0000006011027836 */ /* 0x001fca0000000000 */
[----:B------:R-:W-:-:S13]  /*16820*/  ISETP.GE.AND P3, PT, R2, R0, PT ;  /* 0x000000000200720c */ /* 0x000fda0003f66270 */
[----:B------:R-:W-:-:S05]  /*16830*/  @!P3 LEA R2, P4, R10, R5, 0x1 ;  /* 0x000000050a02b211 */ /* 0x000fca00078808ff */
[----:B--2---:R-:W-:Y:S02]  /*16840*/  @!P3 IMAD.X R3, RZ, RZ, R4, P4 ;  /* 0x000000ffff03b224 */ /* 0x004fe400020e0604 */
[----:B------:R-:W-:-:S03]  /*16850*/  VIADD R4, R17, 0x80 ;  /* 0x0000008011047836 */ /* 0x000fc60000000000 */
[----:B------:R-:W-:Y:S04]  /*16860*/  @!P3 LDGSTS.E.BYPASS.LTC128B.128 [R8+0xdc00], desc[UR42][R2.64], !P0 ;  /* 0x0dc000000208bfae */ /* 0x000fe8000c101d6a */
[----:B------:R-:W-:Y:S04]  /*16870*/  @!P3 LDGSTS.E.BYPASS.LTC128B.128 [R8+0x10c00], desc[UR42][R2.64+0x40], !P1 ;  /* 0x10c000400208bfae */ /* 0x000fe8000c901d6a */
[----:B------:R0:W-:Y:S01]  /*16880*/  @!P3 LDGSTS.E.BYPASS.LTC128B.128 [R8+0x13c00], desc[UR42][R2.64+0x80], !P2 ;  /* 0x13c000800208bfae */ /* 0x0001e2000d101d6a */
[----:B------:R-:W-:-:S03]  /*16890*/  ISETP.GE.AND P3, PT, R4, R0, PT ;  /* 0x000000000400720c */ /* 0x000fc60003f66270 */
[----:B0-----:R-:W0:Y:S04]  /*168a0*/  SHFL.IDX PT, R3, R7, RZ, 0x1c1f ;  /* 0x001c1fff07037589 */ /* 0x001e2800000e0000 */
[----:B------:R-:W1:Y:S04]  /*168b0*/  SHFL.IDX PT, R2, R6, RZ, 0x1c1f ;  /* 0x001c1fff06027589 */ /* 0x000e6800000e0000 */
[----:B------:R-:W2:Y:S02]  /*168c0*/  SHFL.IDX PT, R6, R6, 0x1, 0x1c1f ;  /* 0x003c1f0006067f89 */ /* 0x000ea400000e0000 */
[----:B0-----:R-:W-:-:S05]  /*168d0*/  @!P3 LEA R3, P4, R10, R3, 0x1 ;  /* 0x000000030a03b211 */ /* 0x001fca00078808ff */
[----:B-1----:R-:W-:-:S05]  /*168e0*/  @!P3 IMAD.X R2, RZ, RZ, R2, P4 ;  /* 0x000000ffff02b224 */ /* 0x002fca00020e0602 */
[----:B------:R-:W-:-:S04]  /*168f0*/  @!P3 LOP3.LUT R3, R3, R2, RZ, 0x3c, !PT ;  /* 0x000000020303b212 */ /* 0x000fc800078e3cff */
[----:B------:R-:W-:-:S04]  /*16900*/  @!P3 LOP3.LUT R2, R3, R2, RZ, 0x3c, !PT ;  /* 0x000000020302b212 */ /* 0x000fc800078e3cff */
[----:B------:R-:W-:-:S05]  /*16910*/  @!P3 LOP3.LUT R3, R3, R2, RZ, 0x3c, !PT ;  /* 0x000000020303b212 */ /* 0x000fca00078e3cff */
[----:B------:R-:W-:Y:S04]  /*16920*/  @!P3 LDGSTS.E.BYPASS.LTC128B.128 [R8+0xe400], desc[UR42][R2.64], !P0 ;  /* 0x0e4000000208bfae */ /* 0x000fe8000c101d6a */
[----:B------:R-:W-:Y:S04]  /*16930*/  @!P3 LDGSTS.E.BYPASS.LTC128B.128 [R8+0x11400], desc[UR42][R2.64+0x40], !P1 ;  /* 0x114000400208bfae */ /* 0x000fe8000c901d6a */
[----:B------:R0:W-:Y:S04]  /*16940*/  @!P3 LDGSTS.E.BYPASS.LTC128B.128 [R8+0x14400], desc[UR42][R2.64+0x80], !P2 ;  /* 0x144000800208bfae */ /* 0x0001e8000d101d6a */
[----:B0-2---:R0:W1:Y:S02]  /*16950*/  SHFL.IDX PT, R2, R7, 0x1, 0x1c1f ;  /* 0x003c1f0007027f89 */ /* 0x00506400000e0000 */
.L_x_735:
[----:B------:R-:W2:Y:S01]  /*16960*/  LDL R4, [R1+0x30] ;  /* 0x0000300001047983 */ /* 0x000ea20000100800 */
[----:B------:R-:W-:-:S05]  /*16970*/  VIADD R17, R17, 0xa0 ;  /* 0x000000a011117836 */ /* 0x000fca0000000000 */
[----:B------:R-:W-:-:S13]  /*16980*/  ISETP.GE.AND P3, PT, R17, R0, PT ;  /* 0x000000001100720c */ /* 0x000fda0003f66270 */
[----:B-1----:R-:W-:-:S05]  /*16990*/  @!P3 LEA R2, P4, R10, R2, 0x1 ;  /* 0x000000020a02b211 */ /* 0x002fca00078808ff */
[----:B------:R-:W-:-:S05]  /*169a0*/  @!P3 IMAD.X R3, RZ, RZ, R6, P4 ;  /* 0x000000ffff03b224 */ /* 0x000fca00020e0606 */
[----:B------:R-:W-:Y:S01]  /*169b0*/  @!PT LDS RZ, [RZ] ;  /* 0x00000000fffff984 */ /* 0x000fe20000000800 */
[----:B------:R-:W-:Y:S01]  /*169c0*/  @!PT LDS RZ, [RZ] ;  /* 0x00000000fffff984 */ /* 0x000fe20000000800 */
[----:B------:R-:W-:Y:S01]  /*169d0*/  @!PT LDS RZ, [RZ] ;  /* 0x00000000fffff984 */ /* 0x000fe20000000800 */
[----:B--2---:R1:W-:Y:S01]  /*169e0*/  @!P3 LDGSTS.E.BYPASS.LTC128B.128 [R4+0xec00], desc[UR42][R2.64], !P0 ;  /* 0x0ec000000204bfae */ /* 0x0043e2000c101d6a */
[----:B------:R-:W-:-:S03]  /*169f0*/  PLOP3.LUT P0, PT, PT, PT, PT, 0x80, 0x0 ;  /* 0x000000000000781c */ /* 0x000fc60003f0f070 */
[----:B------:R1:W-:Y:S04]  /*16a00*/  @!P3 LDGSTS.E.BYPASS.LTC128B.128 [R4+0x11c00], desc[UR42][R2.64+0x40], !P1 ;  /* 0x11c000400204bfae */ /* 0x0003e8000c901d6a */
[----:B------:R1:W-:Y:S01]  /*16a10*/  @!P3 LDGSTS.E.BYPASS.LTC128B.128 [R4+0x14c00], desc[UR42][R2.64+0x80], !P2 ;  /* 0x14c000800204bfae */ /* 0x0003e2000d101d6a */
[----:B------:R-:W-:-:S05]  /*16a20*/  NOP ;  /* 0x0000000000007918 */ /* 0x000fca0000000000 */
.L_x_608:
        /* <DEDUP_REMOVED lines=18> */
.L_x_736:
[----:B------:R-:W-:Y:S05]  /*16b50*/  BSYNC B0 ;  /* 0x0000000000007941 */ /* 0x000fea0003800000 */
.L_x_609:
[----:B------:R-:W2:Y:S01]  /*16b60*/  LDL R2, [R1+0x24] ;  /* 0x0000240001027983 */ /* 0x000ea20000100800 */
[----:B------:R-:W-:Y:S01]  /*16b70*/  BSSY B0, `(.L_x_611) ;  /* 0x00000f7000007945 */ /* 0x000fe20003800000 */
[----:B--2---:R-:W-:-:S13]  /*16b80*/  ISETP.GE.AND P0, PT, R2, 0x81, PT ;  /* 0x000000810200780c */ /* 0x004fda0003f06270 */
[----:B------:R-:W-:Y:S05]  /*16b90*/  @!P0 BRA `(.L_x_612) ;  /* 0x0000000c00d08947 */ /* 0x000fea0003800000 */
[----:B------:R-:W1:Y:S01]  /*16ba0*/  LDL.LU R3, [R1+0x44] ;  /* 0x0000440001037983 */ /* 0x000e620000300800 */
[----:B------:R-:W-:Y:S01]  /*16bb0*/  ULDC UR4, c[0x0][0x2f4] ;  /* 0x0000bd0000047ab9 */ /* 0x000fe20000000800 */
[----:B------:R-:W2:Y:S02]  /*16bc0*/  S2R R2, SR_TID.X ;  /* 0x0000000000027919 */ /* 0x000ea40000002100 */
[----:B------:R3:W5:Y:S04]  /*16bd0*/  LDL.LU R17, [R1] ;  /* 0x0000000001117983 */ /* 0x0007680000300800 */
[----:B------:R3:W-:Y:S01]  /*16be0*/  STL [R1+0x8], R27 ;  /* 0x0000081b01007387 */ /* 0x0007e20000100800 */
[----:B------:R-:W-:Y:S02]  /*16bf0*/  IMAD.MOV.U32 R10, RZ, RZ, R26 ;  /* 0x000000ffff0a7224 */ /* 0x000fe400078e001a */
[----:B--2---:R-:W-:-:S05]  /*16c00*/  IMAD.SHL.U32 R4, R2, 0x8, RZ ;  /* 0x0000000802047824 */ /* 0x004fca00078e00ff */
[----:B------:R-:W-:-:S04]  /*16c10*/  LOP3.LUT R4, R4, 0x18, RZ, 0xc0, !PT ;  /* 0x0000001804047812 */ /* 0x000fc800078ec0ff */
[C---:B------:R-:W-:Y:S02]  /*16c20*/  LOP3.LUT R2, R4.reuse, 0x40, RZ, 0xfc, !PT ;  /* 0x0000004004027812 */ /* 0x040fe400078efcff */
[----:B------:R-:W-:Y:S02]  /*16c30*/  ISETP.GE.AND P3, PT, R4, UR4, PT ;  /* 0x0000000404007c0c */ /* 0x000fe4000bf66270 */
[----:B------:R-:W-:Y:S02]  /*16c40*/  ISETP.GE.AND P1, PT, R2, UR4, PT ;  /* 0x0000000402007c0c */ /* 0x000fe4000bf26270 */
[----:B-1----:R-:W-:Y:S02]  /*16c50*/  LEA.HI.SX32 R0, R3, 0xfffffffe, 0x19 ;  /* 0xfffffffe03007811 */ /* 0x002fe400078fcaff */
[----:B------:R-:W-:-:S04]  /*16c60*/  LOP3.LUT R3, R4, 0x20, RZ, 0xfc, !PT ;  /* 0x0000002004037812 */ /* 0x000fc800078efcff */
[----:B---3--:R-:W-:-:S13]  /*16c70*/  ISETP.GE.AND P2, PT, R3, UR4, PT ;  /* 0x0000000403007c0c */ /* 0x008fda000bf46270 */
.L_x_625:
[----:B------:R-:W2:Y:S01]  /*16c80*/  LDL R8, [R1+0x28] ;  /* 0x0000280001087983 */ /* 0x000ea20000100800 */
[----:B------:R-:W1:Y:S03]  /*16c90*/  LDC R9, c[0x0][0x430] ;  /* 0x00010c00ff097b82 */ /* 0x000e660000000800 */
[----:B0-----:R-:W3:Y:S04]  /*16ca0*/  LDL R7, [R1+0x2c] ;  /* 0x00002c0001077983 */ /* 0x001ee80000100800 */
[----:B------:R-:W4:Y:S01]  /*16cb0*/  LDL R6, [R1+0x10] ;  /* 0x0000100001067983 */ /* 0x000f220000100800 */
[----:B------:R-:W0:Y:S01]  /*16cc0*/  S2R R2, SR_TID.X ;  /* 0x0000000000027919 */ /* 0x000e220000002100 */
[----:B-1----:R-:W-:-:S13]  /*16cd0*/  ISETP.NE.AND P0, PT, R9, 0x1, PT ;  /* 0x000000010900780c */ /* 0x002fda0003f05270 */
[----:B------:R-:W1:Y:S01]  /*16ce0*/  @P0 LDC R5, c[0x0][0x434] ;  /* 0x00010d00ff050b82 */ /* 0x000e620000000800 */
[----:B0-----:R-:W-:-:S04]  /*16cf0*/  LOP3.LUT R3, R2, 0x7f, RZ, 0xc0, !PT ;  /* 0x0000007f02037812 */ /* 0x001fc800078ec0ff */
[----:B------:R-:W-:-:S03]  /*16d00*/  SHF.R.U32.HI R4, RZ, 0x2, R3 ;  /* 0x00000002ff047819 */ /* 0x000fc60000011603 */
[----:B------:R-:W0:Y:S01]  /*16d10*/  @P0 LDC R3, c[0x0][0x438] ;  /* 0x00010e00ff030b82 */ /* 0x000e220000000800 */
[----:B------:R-:W-:Y:S02]  /*16d20*/  IMAD.SHL.U32 R2, R2, 0x20, RZ ;  /* 0x0000002002027824 */ /* 0x000fe400078e00ff */
[----:B------:R-:W-:-:S03]  /*16d30*/  IMAD R4, R0, 0x80, R4 ;  /* 0x0000008000047824 */ /* 0x000fc600078e0204 */
[----:B------:R-:W-:Y:S01]  /*16d40*/  LOP3.LUT R2, R2, 0x60, RZ, 0xc0, !PT ;  /* 0x0000006002027812 */ /* 0x000fe200078ec0ff */
[----:B------:R-:W-:Y:S05]  /*16d50*/  YIELD ;  /* 0x0000000000007946 */ /* 0x000fea0003800000 */
[----:B------:R-:W-:Y:S01]  /*16d60*/  ULDC.64 UR4, c[0x0][0x428] ;  /* 0x00010a0000047ab9 */ /* 0x000fe20000000a00 */
[----:B--2---:R-:W-:-:S05]  /*16d70*/  IADD3 R4, R2, R4, R8 ;  /* 0x0000000402047210 */ /* 0x004fca0007ffe008 */
[----:B-1----:R-:W-:-:S04]  /*16d80*/  @P0 IMAD.HI.U32 R5, R4, R5, RZ ;  /* 0x0000000504050227 */ /* 0x002fc800078e00ff */
[----:B------:R-:W-:Y:S01]  /*16d90*/  IMAD.MOV.U32 R2, RZ, RZ, R4 ;  /* 0x000000ffff027224 */ /* 0x000fe200078e0004 */
[----:B0-----:R-:W-:-:S05]  /*16da0*/  @P0 SHF.R.U32.HI R2, RZ, R3, R5 ;  /* 0x00000003ff020219 */ /* 0x001fca0000011605 */
[----:B------:R-:W-:-:S04]  /*16db0*/  IMAD.MOV R3, RZ, RZ, -R2 ;  /* 0x000000ffff037224 */ /* 0x000fc800078e0a02 */
[----:B------:R-:W-:Y:S01]  /*16dc0*/  IMAD R9, R9, R3, R4 ;  /* 0x0000000309097224 */ /* 0x000fe200078e0204 */
[----:B------:R-:W-:Y:S01]  /*16dd0*/  SHF.R.S32.HI R3, RZ, 0x1f, R2 ;  /* 0x0000001fff037819 */ /* 0x000fe20000011402 */
[----:B---3--:R-:W-:-:S04]  /*16de0*/  IMAD R4, R7, UR4, RZ ;  /* 0x0000000407047c24 */ /* 0x008fc8000f8e02ff */
[C---:B----4-:R-:W-:Y:S02]  /*16df0*/  IMAD R4, R6.reuse, UR5, R4 ;  /* 0x0000000506047c24 */ /* 0x050fe4000f8e0204 */
[----:B------:R-:W-:Y:S01]  /*16e00*/  IMAD.WIDE.U32 R2, R6, UR4, R2 ;  /* 0x0000000406027c25 */ /* 0x000fe2000f8e0002 */
[----:B------:R-:W-:-:S03]  /*16e10*/  ULDC.64 UR4, c[0x0][0x418] ;  /* 0x0001060000047ab9 */ /* 0x000fc60000000a00 */
[----:B------:R-:W-:Y:S01]  /*16e20*/  IMAD.IADD R3, R4, 0x1, R3 ;  /* 0x0000000104037824 */ /* 0x000fe200078e0203 */
[----:B------:R-:W-:-:S04]  /*16e30*/  LEA R4, P0, R2, UR4, 0x2 ;  /* 0x0000000402047c11 */ /* 0x000fc8000f8010ff */
[----:B------:R-:W-:-:S05]  /*16e40*/  LEA.HI.X R5, R2, UR5, R3, 0x2, P0 ;  /* 0x0000000502057c11 */ /* 0x000fca00080f1403 */
[----:B------:R-:W2:Y:S01]  /*16e50*/  LDG.E R8, desc[UR42][R4.64] ;  /* 0x0000002a04087981 */ /* 0x000ea2000c1e1900 */
[----:B------:R-:W-:-:S05]  /*16e60*/  VIADD R26, R10, 0x1 ;  /* 0x000000010a1a7836 */ /* 0x000fca0000000000 */
[----:B------:R-:W-:-:S04]  /*16e70*/  ISETP.NE.AND P0, PT, R26, 0x2, PT ;  /* 0x000000021a00780c */ /* 0x000fc80003f05270 */
[----:B------:R-:W-:-:S04]  /*16e80*/  SEL R2, RZ, 0x1, P0 ;  /* 0x00000001ff027807 */ /* 0x000fc80000000000 */
[----:B-----5:R-:W-:Y:S01]  /*16e90*/  LOP3.LUT R2, R17, R2, RZ, 0x3c, !PT ;  /* 0x0000000211027212 */ /* 0x020fe200078e3cff */
[----:B------:R-:W-:-:S04]  /*16ea0*/  IMAD.U32 R6, RZ, RZ, UR38 ;  /* 0x00000026ff067e24 */ /* 0x000fc8000f8e00ff */
[----:B------:R0:W-:Y:S01]  /*16eb0*/  STL [R1], R2 ;  /* 0x0000000201007387 */ /* 0x0001e20000100800 */
[----:B------:R-:W-:Y:S01]  /*16ec0*/  ISETP.NE.AND P4, PT, R6, 0x3, PT ;  /* 0x000000030600780c */ /* 0x000fe20003f85270 */
[----:B------:R-:W-:Y:S01]  /*16ed0*/  IMAD.MOV.U32 R27, RZ, RZ, R0 ;  /* 0x000000ffff1b7224 */ /* 0x000fe200078e0000 */
[----:B------:R-:W-:Y:S02]  /*16ee0*/  SEL R26, R26, RZ, P0 ;  /* 0x000000ff1a1a7207 */ /* 0x000fe40000000000 */
[----:B--2---:R-:W-:-:S09]  /*16ef0*/  SHF.R.S32.HI R29, RZ, 0x1f, R8 ;  /* 0x0000001fff1d7819 */ /* 0x004fd20000011408 */
[----:B0-----:R-:W-:Y:S05]  /*16f00*/  @!P4 BRA `(.L_x_613) ;  /* 0x000000000004c947 */ /* 0x001fea0003800000 */
[----:B------:R-:W-:Y:S01]  /*16f10*/  BPT.TRAP 0x1 ;  /* 0x000000040000795c */ /* 0x000fe20000300000 */
.L_x_613:
[----:B------:R-:W-:Y:S01]  /*16f20*/  IMAD R5, R26, 0x8, R22 ;  /* 0x000000081a057824 */ /* 0x000fe200078e0216 */
[----:B------:R-:W-:Y:S01]  /*16f30*/  SHF.L.U32 R0, R2, 0x1f, RZ ;  /* 0x0000001f02007819 */ /* 0x000fe200000006ff */
[----:B------:R-:W-:Y:S03]  /*16f40*/  BSSY B1, `(.L_x_614) ;  /* 0x0000003000017945 */ /* 0x000fe60003800000 */
[----:B------:R-:W0:Y:S02]  /*16f50*/  SYNCS.PHASECHK.TRANS64.TRYWAIT P0, [R5+URZ+0x2d840], R0 ;  /* 0x02d84000050075a7 */ /* 0x000e24000800017f */
[----:B0-----:R-:W-:Y:S05]  /*16f60*/  @!P0 BRA `(.L_x_615) ;  /* 0x0000003c00f08947 */ /* 0x001fea0003800000 */
.L_x_737:
[----:B------:R-:W-:Y:S05]  /*16f70*/  BSYNC B1 ;  /* 0x0000000000017941 */ /* 0x000fea0003800000 */
.L_x_614:
[----:B------:R-:W2:Y:S04]  /*16f80*/  LDL R6, [R1+0xc] ;  /* 0x00000c0001067983 */ /* 0x000ea80000100800 */
[----:B------:R-:W3:Y:S01]  /*16f90*/  LDL R4, [R1+0x14] ;  /* 0x0000140001047983 */ /* 0x000ee20000100800 */
[----:B------:R-:W-:Y:S01]  /*16fa0*/  SHF.R.S32.HI R21, RZ, 0x1f, R9 ;  /* 0x0000001fff157819 */ /* 0x000fe20000011409 */
[----:B------:R-:W-:Y:S01]  /*16fb0*/  ULDC.64 UR4, c[0x0][0x300] ;  /* 0x0000c00000047ab9 */ /* 0x000fe20000000a00 */
[----:B------:R-:W-:Y:S01]  /*16fc0*/  LOP3.LUT P5, RZ, R23, 0x2, RZ, 0xc0, !PT ;  /* 0x0000000217ff7812 */ /* 0x000fe200078ac0ff */
        /* <DEDUP_REMOVED lines=14> */
[----:B------:R-:W-:Y:S01]  /*170b0*/  ULDC.64 UR4, c[0x0][0x2e8] ;  /* 0x0000ba0000047ab9 */ /* 0x000fe20000000a00 */
[----:B---3--:R-:W-:Y:S01]  /*170c0*/  IMAD R4, R26, 0x3000, R4 ;  /* 0x000030001a047824 */ /* 0x008fe200078e0204 */
[----:B------:R-:W-:Y:S01]  /*170d0*/  LEA R6, P0, R2, UR4, 0x1 ;  /* 0x0000000402067c11 */ /* 0x000fe2000f8008ff */
[----:B------:R-:W-:Y:S01]  /*170e0*/  IMAD.IADD R0, R0, 0x1, R3 ;  /* 0x0000000100007824 */ /* 0x000fe200078e0203 */
[----:B------:R-:W-:-:S04]  /*170f0*/  UMOV UR4, 0xffffffff ;  /* 0xffffffff00047882 */ /* 0x000fc80000000000 */
[----:B------:R-:W-:Y:S01]  /*17100*/  LEA.HI.X R7, R2, UR5, R0, 0x1, P0 ;  /* 0x0000000502077c11 */ /* 0x000fe200080f0c00 */
        /* <DEDUP_REMOVED lines=30> */
.L_x_747:
[----:B------:R-:W-:Y:S02]  /*172f0*/  LOP3.LUT P6, RZ, R23, 0x4, RZ, 0xc0, !PT ;  /* 0x0000000417ff7812 */ /* 0x000fe400078cc0ff */
[----:B--2---:R-:W-:-:S05]  /*17300*/  IADD3 R2, P0, R2, R0, RZ ;  /* 0x0000000002027210 */ /* 0x004fca0007f1e0ff */
[----:B------:R-:W-:Y:S01]  /*17310*/  IMAD.X R3, RZ, RZ, R20, P0 ;  /* 0x000000ffff037224 */ /* 0x000fe200000e0614 */
        /* <DEDUP_REMOVED lines=8> */
.L_x_617:
        /* <DEDUP_REMOVED lines=11> */
.L_x_618:
[----:B------:R1:W-:Y:S01]  /*17450*/  SYNCS.ARRIVE.TRANS64.A1T0 RZ, [R5+URZ+0x2d830], RZ ;  /* 0x02d830ff05ff79a7 */ /* 0x0003e2000810003f */
[----:B------:R-:W-:Y:S05]  /*17460*/  @!P5 BRA `(.L_x_619) ;  /* 0x000000000004d947 */ /* 0x000fea0003800000 */
[----:B------:R-:W-:Y:S01]  /*17470*/  BPT.TRAP 0x1 ;  /* 0x000000040000795c */ /* 0x000fe20000300000 */
.L_x_619:
[----:B------:R-:W-:Y:S01]  /*17480*/  SHF.L.U32 R2, R17, 0x1f, RZ ;  /* 0x0000001f11027819 */ /* 0x000fe200000006ff */
[----:B-1----:R-:W-:Y:S01]  /*17490*/  IMAD R5, R10, 0x8, R22 ;  /* 0x000000080a057824 */ /* 0x002fe200078e0216 */
[----:B------:R-:W-:Y:S03]  /*174a0*/  BSSY B1, `(.L_x_620) ;  /* 0x0000003000017945 */ /* 0x000fe60003800000 */
[----:B------:R-:W1:Y:S02]  /*174b0*/  SYNCS.PHASECHK.TRANS64.TRYWAIT P0, [R5+URZ+0x2d860], R2 ;  /* 0x02d86002050075a7 */ /* 0x000e64000800017f */
[----:B-1----:R-:W-:Y:S05]  /*174c0*/  @!P0 BRA `(.L_x_621) ;  /* 0x0000004000008947 */ /* 0x002fea0003800000 */
.L_x_748:
[----:B------:R-:W-:Y:S05]  /*174d0*/  BSYNC B1 ;  /* 0x0000000000017941 */ /* 0x000fea0003800000 */
.L_x_620:
[----:B0-----:R-:W2:Y:S04]  /*174e0*/  LDL R7, [R1+0x24] ;  /* 0x0000240001077983 */ /* 0x001ea80000100800 */
[----:B------:R-:W2:Y:S04]  /*174f0*/  LDL.LU R6, [R1+0x8] ;  /* 0x0000080001067983 */ /* 0x000ea80000300800 */
[----:B------:R-:W3:Y:S01]  /*17500*/  LDL R4, [R1+0x14] ;  /* 0x0000140001047983 */ /* 0x000ee20000100800 */
[----:B------:R-:W0:Y:S01]  /*17510*/  S2R R3, SR_TID.X ;  /* 0x0000000000037919 */ /* 0x000e220000002100 */
[----:B------:R-:W-:Y:S01]  /*17520*/  UMOV UR4, 0xffffffff ;  /* 0xffffffff00047882 */ /* 0x000fe20000000000 */
[----:B0-----:R-:W-:-:S04]  /*17530*/  LOP3.LUT R3, R3, 0x7f, RZ, 0xc0, !PT ;  /* 0x0000007f03037812 */ /* 0x001fc800078ec0ff */
[----:B------:R-:W-:Y:S01]  /*17540*/  SHF.R.U32.HI R3, RZ, 0x2, R3 ;  /* 0x00000002ff037819 */ /* 0x000fe20000011603 */
[----:B--2---:R-:W-:Y:S02]  /*17550*/  IMAD R6, R6, -0x80, R7 ;  /* 0xffffff8006067824 */ /* 0x004fe400078e0207 */
[----:B---3--:R-:W-:Y:S02]  /*17560*/  IMAD R4, R10, 0x3000, R4 ;  /* 0x000030000a047824 */ /* 0x008fe400078e0204 */
        /* <DEDUP_REMOVED lines=36> */
.L_x_758:
[----:B------:R-:W2:Y:S01]  /*177b0*/  LDL R7, [R1+0xc] ;  /* 0x00000c0001077983 */ /* 0x000ea20000100800 */
        /* <DEDUP_REMOVED lines=31> */
.L_x_623:
[----:B------:R-:W-:Y:S02]  /*179b0*/  PLOP3.LUT P4, PT, P4, P0, PT, 0xa2, 0x0 ;  /* 0x000000000000781c */ /* 0x000fe40002781472 */
[----:B------:R-:W-:-:S08]  /*179c0*/  @P0 R2UR P4, UR4, R5 ;  /* 0x00000000050402ca */ /* 0x000fd00000080000 */
[----:B------:R-:W-:-:S05]  /*179d0*/  @P0 PLOP3.LUT P0, PT, P4, PT, PT, 0x80, 0x0 ;  /* 0x000000000000081c */ /* 0x000fca000270f070 */
[----:B------:R-:W-:Y:S01]  /*179e0*/  @!P4 SYNCS.ARRIVE.TRANS64.RED.A0T1 RZ, [UR4+0x2d850], RZ ;  /* 0x02d850ffffffc9a7 */ /* 0x000fe20008200404 */
[----:B------:R-:W-:Y:S07]  /*179f0*/  @!P4 ARRIVES.LDGSTSBAR.64.TRANSCNT [UR4+0x2d850] ;  /* 0x02d85000ff00c9b0 */ /* 0x000fee0008000a84 */
[----:B------:R-:W-:Y:S05]  /*17a00*/  @P0 BRA.U.ANY `(.L_x_623) ;  /* 0xfffffffd00e80947 */ /* 0x000fea000393ffff */
[----:B------:R-:W-:Y:S01]  /*17a10*/  NOP ;  /* 0x0000000000007918 */ /* 0x000fe20000000000 */
[----:B------:R-:W-:Y:S02]  /*17a20*/  IMAD.U32 R2, RZ, RZ, UR38 ;  /* 0x00000026ff027e24 */ /* 0x000fe4000f8e00ff */
[----:B------:R-:W-:-:S03]  /*17a30*/  IMAD.MOV.U32 R25, RZ, RZ, R0 ;  /* 0x000000ffff197224 */ /* 0x000fc600078e0000 */
[----:B------:R-:W-:-:S13]  /*17a40*/  ISETP.NE.AND P5, PT, R2, 0x3, PT ;  /* 0x000000030200780c */ /* 0x000fda0003fa5270 */
[----:B------:R-:W-:Y:S05]  /*17a50*/  @!P5 BRA `(.L_x_624) ;  /* 0x000000000004d947 */ /* 0x000fea0003800000 */
[----:B------:R-:W-:Y:S01]  /*17a60*/  BPT.TRAP 0x1 ;  /* 0x000000040000795c */ /* 0x000fe20000300000 */
.L_x_624:
[----:B------:R2:W5:Y:S01]  /*17a70*/  LDL R17, [R1] ;  /* 0x0000000001117983 */ /* 0x0005620000100800 */
[----:B------:R2:W-:Y:S01]  /*17a80*/  SYNCS.ARRIVE.TRANS64.A1T0 RZ, [R5+URZ+0x2d850], RZ ;  /* 0x02d850ff05ff79a7 */ /* 0x0005e2000810003f */
[C---:B------:R-:W-:Y:S02]  /*17a90*/  VIADD R0, R27.reuse, 0xffffffff ;  /* 0xffffffff1b007836 */ /* 0x040fe40000000000 */
[----:B------:R2:W-:Y:S01]  /*17aa0*/  STL [R1+0x8], R27 ;  /* 0x0000081b01007387 */ /* 0x0005e20000100800 */
[----:B------:R-:W-:Y:S01]  /*17ab0*/  ISETP.GT.AND P0, PT, R27, RZ, PT ;  /* 0x000000ff1b00720c */ /* 0x000fe20003f04270 */
[----:B------:R-:W-:-:S12]  /*17ac0*/  IMAD.MOV.U32 R10, RZ, RZ, R26 ;  /* 0x000000ffff0a7224 */ /* 0x000fd800078e001a */
[----:B--2---:R-:W-:Y:S05]  /*17ad0*/  @P0 BRA `(.L_x_625) ;  /* 0xfffffff000680947 */ /* 0x004fea000383ffff */
.L_x_612:
[----:B------:R-:W-:Y:S05]  /*17ae0*/  BSYNC B0 ;  /* 0x0000000000007941 */ /* 0x000fea0003800000 */
.L_x_611:
[----:B------:R-:W2:Y:S01]  /*17af0*/  S2R R2, SR_TID.X ;  /* 0x0000000000027919 */ /* 0x000ea20000002100 */
[----:B------:R-:W-:Y:S01]  /*17b00*/  BSSY B0, `(.L_x_626) ;  /* 0x0000010000007945 */ /* 0x000fe20003800000 */
[----:B--2---:R-:W-:-:S04]  /*17b10*/  LOP3.LUT R2, R2, 0x7f, RZ, 0xc0, !PT ;  /* 0x0000007f02027812 */ /* 0x004fc800078ec0ff */
[----:B------:R-:W-:-:S13]  /*17b20*/  ISETP.NE.AND P0, PT, R2, RZ, PT ;  /* 0x000000ff0200720c */ /* 0x000fda0003f05270 */
[----:B------:R-:W-:Y:S05]  /*17b30*/  @P0 BRA `(.L_x_627) ;  /* 0x0000000000300947 */ /* 0x000fea0003800000 */
[----:B------:R-:W2:Y:S01]  /*17b40*/  S2R R5, SR_LANEID ;  /* 0x0000000000057919 */ /* 0x000ea20000000000 */
[----:B------:R-:W-:Y:S01]  /*17b50*/  VOTEU.ANY UR4, UPT, PT ;  /* 0x0000000000047886 */ /* 0x000fe200038e0100 */
[----:B------:R-:W3:Y:S01]  /*17b60*/  LDC.64 R2, c[0x0][0xc60] ;  /* 0x00031800ff027b82 */ /* 0x000ee20000000a00 */
[----:B-1----:R-:W2:Y:S02]  /*17b70*/  FLO.U32 R0, UR4 ;  /* 0x0000000400007d00 */ /* 0x002ea400080e0000 */
[----:B--2---:R-:W-:-:S06]  /*17b80*/  ISETP.EQ.U32.AND P0, PT, R0, R5, PT ;  /* 0x000000050000720c */ /* 0x004fcc0003f02070 */
[----:B------:R-:W3:Y:S07]  /*17b90*/  POPC R5, UR4 ;  /* 0x0000000400057d09 */ /* 0x000eee0008000000 */
[----:B---3--:R-:W2:Y:S01]  /*17ba0*/  @P0 ATOMG.E.ADD.STRONG.GPU PT, R3, desc[UR42][R2.64], R5 ;  /* 0x00000005020309a8 */ /* 0x008ea200081ee1ea */
[----:B------:R-:W1:Y:S02]  /*17bb0*/  S2R R4, SR_LTMASK ;  /* 0x0000000000047919 */ /* 0x000e640000003900 */
[----:B-1----:R-:W-:-:S04]  /*17bc0*/  LOP3.LUT R4, R4, UR4, RZ, 0xc0, !PT ;  /* 0x0000000404047c12 */ /* 0x002fc8000f8ec0ff */
[----:B0-----:R-:W0:Y:S01]  /*17bd0*/  POPC R7, R4 ;  /* 0x0000000400077309 */ /* 0x001e220000000000 */
[----:B--2---:R-:W0:Y:S02]  /*17be0*/  SHFL.IDX PT, R0, R3, R0, 0x1f ;  /* 0x00001f0003007589 */ /* 0x004e2400000e0000 */
[----:B0-----:R-:W-:-:S07]  /*17bf0*/  IADD3 R16, R0, UR37, R7 ;  /* 0x0000002500107c10 */ /* 0x001fce000fffe007 */
.L_x_627:
[----:B------:R-:W-:Y:S05]  /*17c00*/  BSYNC B0 ;  /* 0x0000000000007941 */ /* 0x000fea0003800000 */
.L_x_626:
[----:B-1----:R-:W-:-:S05]  /*17c10*/  IMAD.U32 R0, RZ, RZ, UR38 ;  /* 0x00000026ff007e24 */ /* 0x002fca000f8e00ff */
[----:B------:R-:W-:-:S13]  /*17c20*/  ISETP.NE.AND P0, PT, R0, 0x3, PT ;  /* 0x000000030000780c */ /* 0x000fda0003f05270 */
[----:B------:R-:W-:Y:S05]  /*17c30*/  @!P0 BRA `(.L_x_628) ;  /* 0x0000000000048947 */ /* 0x000fea0003800000 */
[----:B------:R-:W-:Y:S01]  /*17c40*/  BPT.TRAP 0x1 ;  /* 0x000000040000795c */ /* 0x000fe20000300000 */
.L_x_628:
[----:B------:R-:W2:Y:S04]  /*17c50*/  LDL R3, [R1] ;  /* 0x0000000001037983 */ /* 0x000ea80000100800 */
[----:B------:R-:W3:Y:S01]  /*17c60*/  LDL.LU R2, [R1+0x24] ;  /* 0x0000240001027983 */ /* 0x000ee20000300800 */
[----:B------:R-:W-:Y:S01]  /*17c70*/  IMAD R0, R26, 0x8, R22 ;  /* 0x000000081a007824 */ /* 0x000fe200078e0216 */
[----:B------:R-:W-:Y:S01]  /*17c80*/  BSSY B0, `(.L_x_629) ;  /* 0x0000005000007945 */ /* 0x000fe20003800000 */
[----:B--2---:R-:W-:-:S04]  /*17c90*/  SHF.L.U32 R3, R3, 0x1f, RZ ;  /* 0x0000001f03037819 */ /* 0x004fc800000006ff */
[----:B------:R-:W1:Y:S01]  /*17ca0*/  SYNCS.PHASECHK.TRANS64.TRYWAIT P0, [R0+URZ+0x2d860], R3 ;  /* 0x02d86003000075a7 */ /* 0x000e62000800017f */
[----:B---3--:R-:W-:Y:S01]  /*17cb0*/  IMAD R6, R27, -0x80, R2 ;  /* 0xffffff801b067824 */ /* 0x008fe200078e0202 */
[----:B-1----:R-:W-:Y:S06]  /*17cc0*/  @!P0 BRA `(.L_x_630) ;  /* 0x0000003c00788947 */ /* 0x002fec0003800000 */
.L_x_759:
[----:B------:R-:W-:Y:S05]  /*17cd0*/  BSYNC B0 ;  /* 0x0000000000007941 */ /* 0x000fea0003800000 */
.L_x_629:
[----:B------:R-:W2:Y:S02]  /*17ce0*/  S2R R2, SR_TID.X ;  /* 0x0000000000027919 */ /* 0x000ea40000002100 */
[----:B--2---:R-:W-:-:S04]  /*17cf0*/  LOP3.LUT R2, R2, 0x7f, RZ, 0xc0, !PT ;  /* 0x0000007f02027812 */ /* 0x004fc800078ec0ff */
[----:B------:R-:W-:Y:S02]  /*17d00*/  SHF.R.U32.HI R4, RZ, 0x2, R2 ;  /* 0x00000002ff047819 */ /* 0x000fe40000011602 */
[----:B------:R-:W2:Y:S01]  /*17d10*/  LDL R2, [R1+0x14] ;  /* 0x0000140001027983 */ /* 0x000ea20000100800 */
[----:B------:R-:W-:Y:S02]  /*17d20*/  UMOV UR4, 0xffffffff ;  /* 0xffffffff00047882 */ /* 0x000fe40000000000 */
[----:B------:R-:W-:Y:S02]  /*17d30*/  IMAD.IADD R6, R6, 0x1, -R4 ;  /* 0x0000000106067824 */ /* 0x000fe400078e0a04 */
[----:B--2---:R-:W-:Y:S01]  /*17d40*/  IMAD R4, R26, 0x3000, R2 ;  /* 0x000030001a047824 */ /* 0x004fe200078e0202 */
        /* <DEDUP_REMOVED lines=44> */
.L_x_769:
[C---:B------:R-:W-:Y:S02]  /*18010*/  ISETP.LT.OR P2, PT, R6.reuse, 0x61, P2 ;  /* 0x000000610600780c */ /* 0x040fe40001741670 */
[C---:B------:R-:W-:Y:S02]  /*18020*/  ISETP.LT.OR P1, PT, R6.reuse, 0x61, P1 ;  /* 0x000000610600780c */ /* 0x040fe40000f21670 */
[----:B------:R-:W-:Y:S02]  /*18030*/  ISETP.LT.OR P0, PT, R6, 0x61, P0 ;  /* 0x000000610600780c */ /* 0x000fe40000701670 */
[----:B--2---:R-:W-:-:S05]  /*18040*/  IADD3 R2, P3, R14, R5, RZ ;  /* 0x000000050e027210 */ /* 0x004fca0007f7e0ff */
[----:B------:R-:W-:-:S05]  /*18050*/  IMAD.X R3, RZ, RZ, R25, P3 ;  /* 0x000000ffff037224 */ /* 0x000fca00018e0619 */
        /* <DEDUP_REMOVED lines=8> */
.L_x_632:
        /* <DEDUP_REMOVED lines=11> */
.L_x_633:
[----:B------:R-:W2:Y:S01]  /*18190*/  LDL.LU R2, [R1] ;  /* 0x0000000001027983 */ /* 0x000ea20000300800 */
[----:B------:R-:W-:Y:S01]  /*181a0*/  VIADD R26, R26, 0x1 ;  /* 0x000000011a1a7836 */ /* 0x000fe20000000000 */
[----:B------:R0:W-:Y:S04]  /*181b0*/  SYNCS.ARRIVE.TRANS64.A1T0 RZ, [R0+URZ+0x2d850], RZ ;  /* 0x02d850ff00ff79a7 */ /* 0x0001e8000810003f */
[----:B------:R-:W-:-:S04]  /*181c0*/  ISETP.NE.AND P0, PT, R26, 0x2, PT ;  /* 0x000000021a00780c */ /* 0x000fc80003f05270 */
[----:B0-----:R-:W-:Y:S02]  /*181d0*/  SEL R0, RZ, 0x1, P0 ;  /* 0x00000001ff007807 */ /* 0x001fe40000000000 */
[----:B------:R-:W-:Y:S02]  /*181e0*/  SEL R26, R26, RZ, P0 ;  /* 0x000000ff1a1a7207 */ /* 0x000fe40000000000 */
[----:B--2---:R-:W-:-:S05]  /*181f0*/  LOP3.LUT R2, R2, R0, RZ, 0x3c, !PT ;  /* 0x0000000002027212 */ /* 0x004fca00078e3cff */
[----:B------:R0:W-:Y:S02]  /*18200*/  STL [R1], R2 ;  /* 0x0000000201007387 */ /* 0x0001e40000100800 */
.L_x_592:
[----:B------:R-:W-:Y:S05]  /*18210*/  BSYNC B7 ;  /* 0x0000000000077941 */ /* 0x000fea0003800000 */
.L_x_590:
[----:B------:R-:W-:-:S13]  /*18220*/  LOP3.LUT P0, RZ, R23, 0x10, RZ, 0xc0, !PT ;  /* 0x0000001017ff7812 */ /* 0x000fda000780c0ff */
[----:B------:R-:W-:Y:S05]  /*18230*/  @!P0 BRA `(.L_x_634) ;  /* 0x0000000000248947 */ /* 0x000fea0003800000 */
[----:B------:R-:W-:Y:S05]  /*18240*/  WARPSYNC.ALL ;  /* 0x0000000000007948 */ /* 0x000fea0003800000 */
[----:B------:R-:W2:Y:S08]  /*18250*/  S2UR UR5, SR_CgaCtaId ;  /* 0x00000000000579c3 */ /* 0x000eb00000008800 */
[----:B------:R-:W-:Y:S06]  /*18260*/  BAR.SYNC.DEFER_BLOCKING 0x5, 0x200 ;  /* 0x0148000000007b1d */ /* 0x000fec0000010000 */
[----:B------:R-:W-:-:S02]  /*18270*/  UMOV UR4, 0x400 ;  /* 0x0000040000047882 */ /* 0x000fc40000000000 */
[----:B--2---:R-:W-:-:S06]  /*18280*/  ULEA UR4, UR5, UR4, 0x18 ;  /* 0x0000000405047291 */ /* 0x004fcc000f8ec03f */
[----:B------:R-:W-:-:S05]  /*18290*/  IMAD.U32 R22, RZ, RZ, UR4 ;  /* 0x00000004ff167e24 */ /* 0x000fca000f8e00ff */
[----:B-----5:R2:W3:Y:S01]  /*182a0*/  LDS.128 R16, [R22+0x2d8d0] ;  /* 0x02d8d00016107984 */ /* 0x0204e20000000c00 */
[----:B------:R-:W-:Y:S06]  /*182b0*/  BAR.ARV 0x4, 0x200 ;  /* 0x0108000000007b1d */ /* 0x000fec0000002000 */
[----:B------:R-:W-:Y:S05]  /*182c0*/  BRA `(.L_x_635) ;  /* 0x0000000800407947 */ /* 0x000fea0003800000 */
.L_x_634:
[----:B------:R-:W2:Y:S01]  /*182d0*/  S2R R0, SR_TID.X ;  /* 0x0000000000007919 */ /* 0x000ea20000002100 */
[----:B------:R-:W-:Y:S01]  /*182e0*/  UMOV UR4, 0xffffffff ;  /* 0xffffffff00047882 */ /* 0x000fe20000000000 */
[----:B--2---:R-:W-:-:S04]  /*182f0*/  LOP3.LUT R8, R0, 0x1f, RZ, 0xc0, !PT ;  /* 0x0000001f00087812 */ /* 0x004fc800078ec0ff */
[----:B------:R-:W-:Y:S01]  /*18300*/  ISETP.NE.AND P0, PT, R8, 0x1f, PT ;  /* 0x0000001f0800780c */ /* 0x000fe20003f05270 */
[----:B------:R-:W-:-:S12]  /*18310*/  BRA.DIV UR4, `(.L_x_636) ;  /* 0x0000003e04687947 */ /* 0x000fd8000b800000 */
[----:B0-----:R-:W-:Y:S01]  /*18320*/  IMAD.IADD R5, R19, 0x1, R8 ;  /* 0x0000000113057824 */ /* 0x001fe200078e0208 */
        /* <DEDUP_REMOVED lines=20> */
[----:B------:R-:W1:Y:S02]  /*18470*/  SHFL.UP PT, R14, R6, 0x4, RZ ;  /* 0x04800000060e7989 */ /* 0x000e6400000e00ff */
[----:B-1----:R-:W-:-:S05]  /*18480*/  SEL R7, R14, RZ, P3 ;  /* 0x000000ff0e077207 */ /* 0x002fca0001800000 */
[----:B------:R-:W-:-:S05]  /*18490*/  IMAD.IADD R7, R6, 0x1, R7 ;  /* 0x0000000106077824 */ /* 0x000fca00078e0207 */
[----:B------:R-:W0:Y:S02]  /*184a0*/  SHFL.UP PT, R14, R7, 0x8, RZ ;  /* 0x05000000070e7989 */ /* 0x000e2400000e00ff */
[----:B0-----:R-:W-:-:S05]  /*184b0*/  SEL R14, R14, RZ, P4 ;  /* 0x000000ff0e0e7207 */ /* 0x001fca0002000000 */
[----:B------:R-:W-:-:S05]  /*184c0*/  IMAD.IADD R5, R7, 0x1, R14 ;  /* 0x0000000107057824 */ /* 0x000fca00078e020e */
[----:B------:R-:W0:Y:S02]  /*184d0*/  SHFL.UP PT, R14, R5, 0x10, RZ ;  /* 0x06000000050e7989 */ /* 0x000e2400000e00ff */
[----:B0-----:R-:W-:-:S05]  /*184e0*/  SEL R14, R14, RZ, P5 ;  /* 0x000000ff0e0e7207 */ /* 0x001fca0002800000 */
[----:B------:R-:W-:-:S05]  /*184f0*/  IMAD.IADD R3, R5, 0x1, R14 ;  /* 0x0000000105037824 */ /* 0x000fca00078e020e */
[----:B------:R0:W1:Y:S02]  /*18500*/  SHFL.IDX PT, R14, R3, 0x1f, 0x1f ;  /* 0x03e01f00030e7f89 */ /* 0x00006400000e0000 */
.L_x_779:
[----:B------:R-:W-:Y:S02]  /*18510*/  ULDC UR4, c[0x0][0xc38] ;  /* 0x00030e0000047ab9 */ /* 0x000fe40000000800 */
[----:B------:R-:W-:-:S04]  /*18520*/  IMAD.U32 R16, RZ, RZ, UR4 ;  /* 0x00000004ff107e24 */ /* 0x000fc8000f8e00ff */
[----:B-1----:R-:W-:-:S04]  /*18530*/  IMAD R5, R14, R16, RZ ;  /* 0x000000100e057224 */ /* 0x002fc800078e02ff */
[----:B------:R-:W-:-:S05]  /*18540*/  IMAD.IADD R4, R4, 0x1, R5 ;  /* 0x0000000104047824 */ /* 0x000fca00078e0205 */
[----:B------:R-:W-:-:S13]  /*18550*/  ISETP.GT.AND P6, PT, R4, R0, PT ;  /* 0x000000000400720c */ /* 0x000fda0003fc4270 */
[----:B------:R-:W-:Y:S05]  /*18560*/  @P6 BRA `(.L_x_637) ;  /* 0x00000000009c6947 */ /* 0x000fea0003800000 */
.L_x_642:
        /* <DEDUP_REMOVED lines=14> */
.L_x_640:
[----:B------:R-:W-:Y:S05]  /*18650*/  BSYNC B0 ;  /* 0x0000000000007941 */ /* 0x000fea0003800000 */
.L_x_639:
        /* <DEDUP_REMOVED lines=18> */
.L_x_787:
[----:B------:R-:W-:Y:S02]  /*18780*/  ULDC UR4, c[0x0][0xc38] ;  /* 0x00030e0000047ab9 */ /* 0x000fe40000000800 */
[----:B------:R-:W-:-:S04]  /*18790*/  IMAD.U32 R16, RZ, RZ, UR4 ;  /* 0x00000004ff107e24 */ /* 0x000fc8000f8e00ff */
[----:B-1----:R-:W-:-:S04]  /*187a0*/  IMAD R5, R14, R16, RZ ;  /* 0x000000100e057224 */ /* 0x002fc800078e02ff */
[----:B------:R-:W-:-:S05]  /*187b0*/  IMAD.IADD R4, R5, 0x1, R4 ;  /* 0x0000000105047824 */ /* 0x000fca00078e0204 */
[----:B------:R-:W-:-:S13]  /*187c0*/  ISETP.GT.AND P6, PT, R4, R0, PT ;  /* 0x000000000400720c */ /* 0x000fda0003fc4270 */
[----:B------:R-:W-:Y:S05]  /*187d0*/  @!P6 BRA `(.L_x_642) ;  /* 0xfffffffc0064e947 */ /* 0x000fea000383ffff */
.L_x_637:
[----:B------:R-:W-:Y:S01]  /*187e0*/  IMAD.IADD R5, R4, 0x1, -R5 ;  /* 0x0000000104057824 */ /* 0x000fe200078e0a05 */
[----:B------:R-:W-:-:S03]  /*187f0*/  UMOV UR4, 0xffffffff ;  /* 0xffffffff00047882 */ /* 0x000fc60000000000 */
[----:B------:R-:W-:-:S05]  /*18800*/  IMAD R7, R3, R16, R5 ;  /* 0x0000001003077224 */ /* 0x000fca00078e0205 */
[----:B------:R-:W-:Y:S01]  /*18810*/  ISETP.GT.AND P6, PT, R7, R0, PT ;  /* 0x000000000700720c */ /* 0x000fe20003fc4270 */
[----:B------:R-:W-:-:S12]  /*18820*/  BRA.DIV UR4, `(.L_x_643) ;  /* 0x0000004204047947 */ /* 0x000fd8000b800000 */
[----:B------:R-:W-:-:S04]  /*18830*/  VOTE.ANY R6, PT, !P6 ;  /* 0x0000000000067806 */ /* 0x000fc800070e0100 */
[----:B------:R-:W1:Y:S02]  /*18840*/  POPC R4, R6 ;  /* 0x0000000600047309 */ /* 0x000e640000000000 */
[----:B-1---5:R1:W2:Y:S02]  /*18850*/  SHFL.IDX PT, R17, R2, R4, 0x1f ;  /* 0x00001f0402117589 */ /* 0x0222a400000e0000 */
.L_x_791:
[----:B------:R-:W-:Y:S01]  /*18860*/  ISETP.NE.AND P0, PT, R6, RZ, PT ;  /* 0x000000ff0600720c */ /* 0x000fe20003f05270 */
[----:B------:R-:W-:-:S12]  /*18870*/  IMAD.MOV.U32 R14, RZ, RZ, RZ ;  /* 0x000000ffff0e7224 */ /* 0x000fd800078e00ff */
[----:B------:R-:W-:Y:S05]  /*18880*/  @!P0 BRA `(.L_x_644) ;  /* 0x0000000000108947 */ /* 0x000fea0003800000 */
[----:B------:R-:W-:Y:S01]  /*18890*/  UMOV UR4, 0xffffffff ;  /* 0xffffffff00047882 */ /* 0x000fe20000000000 */
[----:B------:R-:W-:Y:S02]  /*188a0*/  VIADD R12, R4, 0xffffffff ;  /* 0xffffffff040c7836 */ /* 0x000fe40000000000 */
[----:B------:R-:W-:Y:S05]  /*188b0*/  BRA.DIV UR4, `(.L_x_645) ;  /* 0x0000004204287947 */ /* 0x000fea000b800000 */
[----:B------:R3:W4:Y:S02]  /*188c0*/  SHFL.IDX PT, R14, R3, R12, 0x1f ;  /* 0x00001f0c030e7589 */ /* 0x00072400000e0000 */
.L_x_644:
[----:B--2---:R-:W-:Y:S01]  /*188d0*/  IABS R6, R17 ;  /* 0x0000001100067213 */ /* 0x004fe20000000000 */
[----:B----4-:R-:W-:Y:S02]  /*188e0*/  IMAD R16, R14, R16, R5 ;  /* 0x000000100e107224 */ /* 0x010fe400078e0205 */
[----:B-1----:R-:W-:Y:S01]  /*188f0*/  IMAD.MOV.U32 R2, RZ, RZ, RZ ;  /* 0x000000ffff027224 */ /* 0x002fe200078e00ff */
[----:B------:R-:W1:Y:S01]  /*18900*/  I2F.RP R7, R6 ;  /* 0x0000000600077306 */ /* 0x000e620000209400 */
[----:B------:R-:W-:Y:S02]  /*18910*/  IMAD.IADD R0, R0, 0x1, -R16 ;  /* 0x0000000100007824 */ /* 0x000fe400078e0a10 */
[----:B------:R-:W-:-:S05]  /*18920*/  IMAD.IADD R19, R4, 0x1, R19 ;  /* 0x0000000104137824 */ /* 0x000fca00078e0213 */
[----:B-1----:R-:W0:Y:S02]  /*18930*/  MUFU.RCP R7, R7 ;  /* 0x0000000700077308 */ /* 0x002e240000001000 */
[----:B0--3--:R-:W-:-:S06]  /*18940*/  VIADD R3, R7, 0xffffffe ;  /* 0x0ffffffe07037836 */ /* 0x009fcc0000000000 */
[----:B------:R-:W0:Y:S02]  /*18950*/  F2I.FTZ.U32.TRUNC.NTZ R3, R3 ;  /* 0x0000000300037305 */ /* 0x000e24000021f000 */
[----:B0-----:R-:W-:-:S04]  /*18960*/  IMAD.MOV R5, RZ, RZ, -R3 ;  /* 0x000000ffff057224 */ /* 0x001fc800078e0a03 */
        /* <DEDUP_REMOVED lines=21> */
.L_x_638:
[----:B------:R-:W-:Y:S01]  /*18ac0*/  UMOV UR4, URZ ;  /* 0x0000003f00047c82 */ /* 0x000fe20008000000 */
[----:B------:R-:W-:Y:S01]  /*18ad0*/  UMOV UR5, URZ ;  /* 0x0000003f00057c82 */ /* 0x000fe20008000000 */
[----:B------:R-:W-:Y:S01]  /*18ae0*/  ULDC UR6, c[0x0][0xc3c] ;  /* 0x00030f0000067ab9 */ /* 0x000fe20000000800 */
[----:B------:R-:W-:Y:S02]  /*18af0*/  IMAD.MOV.U32 R16, RZ, RZ, R0 ;  /* 0x000000ffff107224 */ /* 0x000fe400078e0000 */
[----:B-----5:R-:W-:Y:S02]  /*18b00*/  IMAD.U32 R17, RZ, RZ, UR4 ;  /* 0x00000004ff117e24 */ /* 0x020fe4000f8e00ff */
[----:B------:R-:W-:Y:S02]  /*18b10*/  IMAD.U32 R18, RZ, RZ, UR5 ;  /* 0x00000005ff127e24 */ /* 0x000fe4000f8e00ff */
[----:B------:R-:W-:-:S07]  /*18b20*/  IMAD.U32 R19, RZ, RZ, UR6 ;  /* 0x00000006ff137e24 */ /* 0x000fce000f8e00ff */
.L_x_646:
        /* <DEDUP_REMOVED lines=10> */
.L_x_635:
[----:B------:R-:W-:Y:S02]  /*18bd0*/  ULDC UR4, c[0x0][0xc3c] ;  /* 0x00030f0000047ab9 */ /* 0x000fe40000000800 */
[----:B---3--:R-:W-:-:S13]  /*18be0*/  ISETP.GE.AND P0, PT, R19, UR4, PT ;  /* 0x0000000413007c0c */ /* 0x008fda000bf06270 */
[----:B------:R-:W-:Y:S05]  /*18bf0*/  @!P0 BRA `(.L_x_647) ;  /* 0xffffffa400808947 */ /* 0x000fea000383ffff */
[----:B------:R-:W-:Y:S05]  /*18c00*/  BSYNC B8 ;  /* 0x0000000000087941 */ /* 0x000fea0003800000 */
.L_x_546:
[----:B------:R-:W3:Y:S01]  /*18c10*/  LDL.LU R0, [R1+0x48] ;  /* 0x0000480001007983 */ /* 0x000ee20000300800 */
[----:B------:R-:W-:Y:S01]  /*18c20*/  BSSY B0, `(.L_x_648) ;  /* 0x000000b000007945 */ /* 0x000fe20003800000 */
[----:B0-----:R-:W0:Y:S01]  /*18c30*/  S2R R5, SR_CgaCtaId ;  /* 0x0000000000057919 */ /* 0x001e220000008800 */
[----:B---3--:R-:W-:-:S05]  /*18c40*/  VIADD R0, R0, 0x1 ;  /* 0x0000000100007836 */ /* 0x008fca0000000000 */
        /* <DEDUP_REMOVED lines=8> */
.L_x_794:
[----:B------:R-:W-:Y:S05]  /*18cd0*/  BSYNC B0 ;  /* 0x0000000000007941 */ /* 0x000fea0003800000 */
.L_x_648:
[----:B------:R-:W-:-:S03]  /*18ce0*/  UMOV UR4, 0xffffffff ;  /* 0xffffffff00047882 */ /* 0x000fc60000000000 */
[----:B------:R-:W-:Y:S05]  /*18cf0*/  BRA.DIV UR4, `(.L_x_650) ;  /* 0x0000003e04507947 */ /* 0x000fea000b800000 */
[----:B0-----:R-:W0:Y:S02]  /*18d00*/  S2R R0, SR_TID.X ;  /* 0x0000000000007919 */ /* 0x001e240000002100 */
[----:B0-----:R-:W-:-:S04]  /*18d10*/  SHF.R.U32.HI R0, RZ, 0x5, R0 ;  /* 0x00000005ff007819 */ /* 0x001fc80000011600 */
[----:B------:R-:W-:-:S05]  /*18d20*/  LOP3.LUT R0, R0, 0x3, RZ, 0xc0, !PT ;  /* 0x0000000300007812 */ /* 0x000fca00078ec0ff */
[----:B------:R0:W3:Y:S02]  /*18d30*/  SHFL.IDX PT, R14, R0, RZ, 0x1f ;  /* 0x00001fff000e7589 */ /* 0x0000e400000e0000 */
.L_x_797:
[----:B---3--:R-:W-:-:S13]  /*18d40*/  ISETP.NE.AND P0, PT, R14, RZ, PT ;  /* 0x000000ff0e00720c */ /* 0x008fda0003f05270 */
[----:B------:R-:W-:Y:S05]  /*18d50*/  @P0 BRA `(.L_x_394) ;  /* 0x0000000000900947 */ /* 0x000fea0003800000 */
[----:B------:R-:W-:-:S03]  /*18d60*/  UMOV UR4, 0xffffffff ;  /* 0xffffffff00047882 */ /* 0x000fc60000000000 */
[----:B------:R-:W-:Y:S05]  /*18d70*/  BRA.DIV UR4, `(.L_x_651) ;  /* 0x0000003e04647947 */ /* 0x000fea000b800000 */
[----:B------:R-:W-:-:S13]  /*18d80*/  ELECT P6, URZ, PT ;  /* 0x00000000003f782f */ /* 0x000fda00038c0000 */
.L_x_800:
[----:B------:R-:W-:Y:S05]  /*18d90*/  @!P6 BRA `(.L_x_394) ;  /* 0x000000000080e947 */ /* 0x000fea0003800000 */
[----:B------:R-:W-:-:S06]  /*18da0*/  ULOP3.LUT UR4, UR36, 0x2, URZ, 0xfc, !UPT ;  /* 0x0000000224047892 */ /* 0x000fcc000f8efc3f */
[----:B0-----:R-:W-:-:S05]  /*18db0*/  IMAD.U32 R0, RZ, RZ, UR4 ;  /* 0x00000004ff007e24 */ /* 0x001fca000f8e00ff */
[----:B------:R-:W-:-:S13]  /*18dc0*/  ISETP.NE.AND P0, PT, R0, 0x3, PT ;  /* 0x000000030000780c */ /* 0x000fda0003f05270 */
[----:B------:R-:W-:Y:S05]  /*18dd0*/  @!P0 BRA `(.L_x_652) ;  /* 0x0000000000048947 */ /* 0x000fea0003800000 */
[----:B------:R-:W-:Y:S01]  /*18de0*/  BPT.TRAP 0x1 ;  /* 0x000000040000795c */ /* 0x000fe20000300000 */
.L_x_652:
[----:B------:R-:W3:Y:S01]  /*18df0*/  LDL R0, [R1] ;  /* 0x0000000001007983 */ /* 0x000ee20000100800 */
[C---:B------:R-:W-:Y:S02]  /*18e00*/  IMAD R3, R26.reuse, 0x8, R5 ;  /* 0x000000081a037824 */ /* 0x040fe400078e0205 */
[----:B------:R-:W-:-:S05]  /*18e10*/  VIADD R26, R26, 0x1 ;  /* 0x000000011a1a7836 */ /* 0x000fca0000000000 */
[----:B------:R-:W-:Y:S02]  /*18e20*/  ISETP.NE.AND P2, PT, R26, 0x2, PT ;  /* 0x000000021a00780c */ /* 0x000fe40003f45270 */
[----:B---3--:R-:W-:Y:S02]  /*18e30*/  SHF.L.U32 R2, R0, 0x1f, RZ ;  /* 0x0000001f00027819 */ /* 0x008fe400000006ff */
[----:B------:R-:W-:Y:S02]  /*18e40*/  SEL R0, RZ, 0x1, P2 ;  /* 0x00000001ff007807 */ /* 0x000fe40001000000 */
[----:B------:R-:W0:Y:S02]  /*18e50*/  SYNCS.PHASECHK.TRANS64.TRYWAIT P1, [R3+URZ+0x2d840], R2 ;  /* 0x02d84002030075a7 */ /* 0x000e24000802017f */
[----:B0-----:R-:W-:Y:S05]  /*18e60*/  @!P1 BRA `(.L_x_653) ;  /* 0x0000003c00489947 */ /* 0x001fea0003800000 */
.L_x_801:
[----:B------:R-:W3:Y:S01]  /*18e70*/  LDL.LU R4, [R1] ;  /* 0x0000000001047983 */ /* 0x000ee20000300800 */
[----:B------:R-:W-:Y:S02]  /*18e80*/  SEL R26, R26, RZ, P2 ;  /* 0x000000ff1a1a7207 */ /* 0x000fe40001000000 */
[----:B---3--:R-:W-:Y:S01]  /*18e90*/  LOP3.LUT R0, R4, R0, RZ, 0x3c, !PT ;  /* 0x0000000004007212 */ /* 0x008fe200078e3cff */
[----:B------:R-:W-:Y:S06]  /*18ea0*/  @!P0 BRA `(.L_x_654) ;  /* 0x0000000000048947 */ /* 0x000fec0003800000 */
[----:B------:R-:W-:Y:S01]  /*18eb0*/  BPT.TRAP 0x1 ;  /* 0x000000040000795c */ /* 0x000fe20000300000 */
.L_x_654:
[----:B------:R-:W-:Y:S01]  /*18ec0*/  IMAD R5, R26, 0x8, R5 ;  /* 0x000000081a057824 */ /* 0x000fe200078e0205 */
[----:B------:R-:W-:-:S04]  /*18ed0*/  SHF.L.U32 R0, R0, 0x1f, RZ ;  /* 0x0000001f00007819 */ /* 0x000fc800000006ff */
[----:B------:R-:W3:Y:S02]  /*18ee0*/  SYNCS.PHASECHK.TRANS64.TRYWAIT P1, [R5+URZ+0x2d840], R0 ;  /* 0x02d84000050075a7 */ /* 0x000ee4000802017f */
[----:B---3--:R-:W-:Y:S05]  /*18ef0*/  @!P1 BRA `(.L_x_655) ;  /* 0x0000003c00389947 */ /* 0x008fea0003800000 */
.L_x_802:
[----:B------:R-:W-:Y:S05]  /*18f00*/  @!P0 BRA `(.L_x_656) ;  /* 0x0000000000048947 */ /* 0x000fea0003800000 */
[----:B------:R-:W-:Y:S01]  /*18f10*/  BPT.TRAP 0x1 ;  /* 0x000000040000795c */ /* 0x000fe20000300000 */
.L_x_656:
[----:B------:R-:W5:Y:S02]  /*18f20*/  SYNCS.PHASECHK.TRANS64.TRYWAIT P1, [R3+URZ+0x2d860], R2 ;  /* 0x02d86002030075a7 */ /* 0x000f64000802017f */
[----:B-----5:R-:W-:Y:S05]  /*18f30*/  @!P1 BRA `(.L_x_657) ;  /* 0x0000003c003c9947 */ /* 0x020fea0003800000 */
.L_x_803:
[----:B------:R-:W-:Y:S05]  /*18f40*/  @!P0 BRA `(.L_x_658) ;  /* 0x0000000000048947 */ /* 0x000fea0003800000 */
[----:B------:R-:W-:Y:S01]  /*18f50*/  BPT.TRAP 0x1 ;  /* 0x000000040000795c */ /* 0x000fe20000300000 */
.L_x_658:
[----:B------:R0:W0:Y:S02]  /*18f60*/  SYNCS.PHASECHK.TRANS64.TRYWAIT P0, [R5+URZ+0x2d860], R0 ;  /* 0x02d86000050075a7 */ /* 0x000024000800017f */
[----:B0-----:R-:W-:Y:S05]  /*18f70*/  @!P0 NANOSLEEP.SYNCS 0x989680 ;  /* 0x009896800000895d */ /* 0x001fea0003900000 */
[----:B------:R-:W0:Y:S02]  /*18f80*/  @!P0 SYNCS.PHASECHK.TRANS64 P0, [R5+URZ+0x2d860], R0 ;  /* 0x02d86000050085a7 */ /* 0x000e24000800007f */
[----:B0-----:R-:W-:Y:S05]  /*18f90*/  @!P0 BRA `(.L_x_658) ;  /* 0xfffffffc00f08947 */ /* 0x001fea000383ffff */
.L_x_394:
[----:B------:R-:W-:Y:S05]  /*18fa0*/  BSYNC B9 ;  /* 0x0000000000097941 */ /* 0x000fea0003800000 */
.L_x_391:
[----:B------:R-:W-:Y:S05]  /*18fb0*/  EXIT ;  /* 0x000000000000794d */ /* 0x000fea0003800000 */
.L_x_410:
[----:B0-----:R0:W1:Y:S02]  /*18fc0*/  SYNCS.PHASECHK.TRANS64.TRYWAIT P4, [R31+URZ+0x2d890], R80 ;  /* 0x02d890501f0075a7 */ /* 0x001064000808017f */
[----:B-1----:R-:W-:Y:S05]  /*18fd0*/  @!P4 NANOSLEEP.SYNCS 0x989680 ;  /* 0x009896800000c95d */ /* 0x002fea0003900000 */
[----:B------:R-:W1:Y:S02]  /*18fe0*/  @!P4 SYNCS.PHASECHK.TRANS64 P4, [R31+URZ+0x2d890], R80 ;  /* 0x02d890501f00c5a7 */ /* 0x000e64000808007f */
[----:B-1----:R-:W-:Y:S05]  /*18ff0*/  @!P4 BRA `(.L_x_410) ;  /* 0xfffffffc00f0c947 */ /* 0x002fea000383ffff */
[----:B------:R-:W-:Y:S05]  /*19000*/  BRA `(.L_x_659) ;  /* 0xfffffea000647947 */ /* 0x000fea000383ffff */
.L_x_411:
        /* <DEDUP_REMOVED lines=8> */
.L_x_661:
[----:B------:R-:W-:Y:S05]  /*19090*/  BSYNC B1 ;  /* 0x0000000000017941 */ /* 0x000fea0003800000 */
.L_x_660:
[----:B------:R-:W-:Y:S02]  /*190a0*/  IMAD.MOV.U32 R13, RZ, RZ, R60 ;  /* 0x000000ffff0d7224 */ /* 0x000fe400078e003c */
[----:B------:R-:W-:Y:S02]  /*190b0*/  IMAD.MOV.U32 R12, RZ, RZ, RZ ;  /* 0x000000ffff0c7224 */ /* 0x000fe400078e00ff */
[----:B------:R-:W-:Y:S02]  /*190c0*/  IMAD.MOV.U32 R11, RZ, RZ, 0x1e1f ;  /* 0x00001e1fff0b7424 */ /* 0x000fe400078e00ff */
[----:B------:R-:W-:Y:S02]  /*190d0*/  IMAD.MOV.U32 R15, RZ, RZ, -0x1 ;  /* 0xffffffffff0f7424 */ /* 0x000fe400078e00ff */
[----:B------:R-:W-:-:S07]  /*190e0*/  IMAD.MOV.U32 R61, RZ, RZ, R14 ;  /* 0x000000ffff3d7224 */ /* 0x000fce00078e000e */
[----:B------:R-:W-:Y:S05]  /*190f0*/  WARPSYNC.COLLECTIVE R15, `(.L_x_662) ;  /* 0x000000000f087348 */ /* 0x000fea0003c00000 */
[----:B------:R0:W1:Y:S02]  /*19100*/  SHFL.IDX P6, R14, R13, R12, R11 ;  /* 0x0000000c0d0e7389 */ /* 0x00006400000c000b */
[----:B01----:R-:W-:Y:S01]  /*19110*/  ENDCOLLECTIVE ;  /* 0x000000000000791b */ /* 0x003fe20003800000 */
.L_x_662:
[----:B------:R-:W-:Y:S01]  /*19120*/  IMAD.MOV.U32 R60, RZ, RZ, R14 ;  /* 0x000000ffff3c7224 */ /* 0x000fe200078e000e */
[----:B------:R-:W-:Y:S06]  /*19130*/  BRA `(.L_x_663) ;  /* 0xfffffea0002c7947 */ /* 0x000fec000383ffff */
.L_x_439:
[----:B0-----:R0:W1:Y:S02]  /*19140*/  SYNCS.PHASECHK.TRANS64.TRYWAIT P4, [R31+URZ+0x2d890], R80 ;  /* 0x02d890501f0075a7 */ /* 0x001064000808017f */
[----:B-1----:R-:W-:Y:S05]  /*19150*/  @!P4 NANOSLEEP.SYNCS 0x989680 ;  /* 0x009896800000c95d */ /* 0x002fea0003900000 */
[----:B------:R-:W1:Y:S02]  /*19160*/  @!P4 SYNCS.PHASECHK.TRANS64 P4, [R31+URZ+0x2d890], R80 ;  /* 0x02d890501f00c5a7 */ /* 0x000e64000808007f */
[----:B-1----:R-:W-:Y:S05]  /*19170*/  @!P4 BRA `(.L_x_439) ;  /* 0xfffffffc00f0c947 */ /* 0x002fea000383ffff */
[----:B------:R-:W-:Y:S05]  /*19180*/  BRA `(.L_x_664) ;  /* 0xfffffeb800f07947 */ /* 0x000fea000383ffff */
.L_x_440:
        /* <DEDUP_REMOVED lines=8> */
.L_x_666:
[----:B------:R-:W-:Y:S05]  /*19210*/  BSYNC B1 ;  /* 0x0000000000017941 */ /* 0x000fea0003800000 */
.L_x_665:
        /* <DEDUP_REMOVED lines=8> */
.L_x_667:
[----:B------:R-:W-:Y:S01]  /*192a0*/  IMAD.MOV.U32 R82, RZ, RZ, R14 ;  /* 0x000000ffff527224 */ /* 0x000fe200078e000e */
[----:B------:R-:W-:Y:S06]  /*192b0*/  BRA `(.L_x_668) ;  /* 0xfffffeb800b87947 */ /* 0x000fec000383ffff */
.L_x_453:
[----:B0-----:R0:W1:Y:S02]  /*192c0*/  SYNCS.PHASECHK.TRANS64.TRYWAIT P3, [R31+URZ+0x2d890], R80 ;  /* 0x02d890501f0075a7 */ /* 0x001064000806017f */
[----:B-1----:R-:W-:Y:S05]  /*192d0*/  @!P3 NANOSLEEP.SYNCS 0x989680 ;  /* 0x009896800000b95d */ /* 0x002fea0003900000 */
[----:B------:R-:W1:Y:S02]  /*192e0*/  @!P3 SYNCS.PHASECHK.TRANS64 P3, [R31+URZ+0x2d890], R80 ;  /* 0x02d890501f00b5a7 */ /* 0x000e64000806007f */
[----:B-1----:R-:W-:Y:S05]  /*192f0*/  @!P3 BRA `(.L_x_453) ;  /* 0xfffffffc00f0b947 */ /* 0x002fea000383ffff */
[----:B------:R-:W-:Y:S05]  /*19300*/  BRA `(.L_x_669) ;  /* 0xfffffed000c07947 */ /* 0x000fea000383ffff */
.L_x_454:
[----:B------:R-:W-:Y:S01]  /*19310*/  BSSY B1, `(.L_x_670) ;  /* 0x0000007000017945 */ /* 0x000fe20003800000 */
[----:B------:R-:W-:Y:S02]  /*19320*/  IMAD.MOV.U32 R12, RZ, RZ, RZ ;  /* 0x000000ffff0c7224 */ /* 0x000fe400078e00ff */
[----:B------:R-:W-:Y:S02]  /*19330*/  IMAD.MOV.U32 R11, RZ, RZ, 0x1e1f ;  /* 0x00001e1fff0b7424 */ /* 0x000fe400078e00ff */
[----:B------:R-:W-:-:S07]  /*19340*/  IMAD.MOV.U32 R15, RZ, RZ, -0x1 ;  /* 0xffffffffff0f7424 */ /* 0x000fce00078e00ff */
[----:B0-----:R-:W-:Y:S05]  /*19350*/  WARPSYNC.COLLECTIVE R15, `(.L_x_671) ;  /* 0x000000000f087348 */ /* 0x001fea0003c00000 */
[----:B------:R1:W2:Y:S02]  /*19360*/  SHFL.IDX P6, R14, R13, R12, R11 ;  /* 0x0000000c0d0e7389 */ /* 0x0002a400000c000b */
[----:B012---:R-:W-:Y:S01]  /*19370*/  ENDCOLLECTIVE ;  /* 0x000000000000791b */ /* 0x007fe20003800000 */
.L_x_671:
[----:B------:R-:W-:Y:S05]  /*19380*/  BSYNC B1 ;  /* 0x0000000000017941 */ /* 0x000fea0003800000 */
.L_x_670:
        /* <DEDUP_REMOVED lines=8> */
.L_x_672:
[----:B------:R-:W-:Y:S01]  /*19410*/  IMAD.MOV.U32 R42, RZ, RZ, R14 ;  /* 0x000000ffff2a7224 */ /* 0x000fe200078e000e */
[----:B------:R-:W-:Y:S06]  /*19420*/  BRA `(.L_x_673) ;  /* 0xfffffed000e47947 */ /* 0x000fec000383ffff */
.L_x_458:
[----:B------:R0:W0:Y:S02]  /*19430*/  SYNCS.PHASECHK.TRANS64.TRYWAIT P2, [R31+URZ+0x2d8b0], R80 ;  /* 0x02d8b0501f0075a7 */ /* 0x000024000804017f */
[----:B0-----:R-:W-:Y:S05]  /*19440*/  @!P2 NANOSLEEP.SYNCS 0x989680 ;  /* 0x009896800000a95d */ /* 0x001fea0003900000 */
[----:B------:R-:W0:Y:S02]  /*19450*/  @!P2 SYNCS.PHASECHK.TRANS64 P2, [R31+URZ+0x2d8b0], R80 ;  /* 0x02d8b0501f00a5a7 */ /* 0x000e24000804007f */
[----:B0-----:R-:W-:Y:S05]  /*19460*/  @!P2 BRA `(.L_x_458) ;  /* 0xfffffffc00f0a947 */ /* 0x001fea000383ffff */
[----:B------:R-:W-:Y:S05]  /*19470*/  BRA `(.L_x_674) ;  /* 0xfffffed400b47947 */ /* 0x000fea000383ffff */
.L_x_464:
[----:B------:R-:W0:Y:S01]  /*19480*/  S2R R4, SR_TID.X ;  /* 0x0000000000047919 */ /* 0x000e220000002100 */
[----:B------:R-:W-:Y:S01]  /*19490*/  BSSY B0, `(.L_x_675) ;  /* 0x000000c000007945 */ /* 0x000fe20003800000 */
[----:B------:R-:W-:Y:S02]  /*194a0*/  IMAD.MOV.U32 R12, RZ, RZ, RZ ;  /* 0x000000ffff0c7224 */ /* 0x000fe400078e00ff */
[----:B------:R-:W-:Y:S02]  /*194b0*/  IMAD.MOV.U32 R11, RZ, RZ, 0x1f ;  /* 0x0000001fff0b7424 */ /* 0x000fe400078e00ff */
[----:B------:R-:W-:Y:S02]  /*194c0*/  IMAD.MOV.U32 R15, RZ, RZ, -0x1 ;  /* 0xffffffffff0f7424 */ /* 0x000fe400078e00ff */
[----:B0-----:R-:W-:-:S05]  /*194d0*/  VIADD R5, R4, 0xffffff80 ;  /* 0xffffff8004057836 */ /* 0x001fca0000000000 */
[----:B------:R-:W-:-:S04]  /*194e0*/  SHF.R.S32.HI R4, RZ, 0x1f, R5 ;  /* 0x0000001fff047819 */ /* 0x000fc80000011405 */
[----:B------:R-:W-:-:S04]  /*194f0*/  LEA.HI R4, R4, R5, RZ, 0x7 ;  /* 0x0000000504047211 */ /* 0x000fc800078f38ff */
[----:B------:R-:W-:-:S05]  /*19500*/  SHF.R.S32.HI R4, RZ, 0x7, R4 ;  /* 0x00000007ff047819 */ /* 0x000fca0000011404 */
[----:B------:R-:W-:-:S07]  /*19510*/  IMAD.MOV.U32 R13, RZ, RZ, R4 ;  /* 0x000000ffff0d7224 */ /* 0x000fce00078e0004 */
[----:B-----5:R-:W-:Y:S05]  /*19520*/  WARPSYNC.COLLECTIVE R15, `(.L_x_676) ;  /* 0x000000000f087348 */ /* 0x020fea0003c00000 */
[----:B------:R0:W1:Y:S02]  /*19530*/  SHFL.IDX P6, R14, R13, R12, R11 ;  /* 0x0000000c0d0e7389 */ /* 0x00006400000c000b */
[----:B01---5:R-:W-:Y:S01]  /*19540*/  ENDCOLLECTIVE ;  /* 0x000000000000791b */ /* 0x023fe20003800000 */
.L_x_676:
[----:B------:R-:W-:Y:S05]  /*19550*/  BSYNC B0 ;  /* 0x0000000000007941 */ /* 0x000fea0003800000 */
.L_x_675:
[----:B------:R0:W-:Y:S01]  /*19560*/  STL [R1+0x38], R14 ;  /* 0x0000380e01007387 */ /* 0x0001e20000100800 */
[----:B------:R-:W-:Y:S05]  /*19570*/  BRA `(.L_x_677) ;  /* 0xfffffedc00647947 */ /* 0x000fea000383ffff */
.L_x_475:
[----:B------:R-:W-:Y:S01]  /*19580*/  BSSY B1, `(.L_x_678) ;  /* 0x0000008000017945 */ /* 0x000fe20003800000 */
[----:B------:R-:W-:Y:S02]  /*19590*/  IMAD.MOV.U32 R13, RZ, RZ, R25 ;  /* 0x000000ffff0d7224 */ /* 0x000fe400078e0019 */
[----:B------:R-:W-:Y:S02]  /*195a0*/  IMAD.MOV.U32 R12, RZ, RZ, RZ ;  /* 0x000000ffff0c7224 */ /* 0x000fe400078e00ff */
[----:B------:R-:W-:Y:S02]  /*195b0*/  IMAD.MOV.U32 R11, RZ, RZ, 0x1e1f ;  /* 0x00001e1fff0b7424 */ /* 0x000fe400078e00ff */
[----:B------:R-:W-:-:S07]  /*195c0*/  IMAD.MOV.U32 R15, RZ, RZ, -0x1 ;  /* 0xffffffffff0f7424 */ /* 0x000fce00078e00ff */
[----:B0-----:R-:W-:Y:S05]  /*195d0*/  WARPSYNC.COLLECTIVE R15, `(.L_x_679) ;  /* 0x000000000f087348 */ /* 0x001fea0003c00000 */
[----:B0-----:R0:W1:Y:S02]  /*195e0*/  SHFL.IDX P6, R14, R13, R12, R11 ;  /* 0x0000000c0d0e7389 */ /* 0x00106400000c000b */
[----:B01----:R-:W-:Y:S01]  /*195f0*/  ENDCOLLECTIVE ;  /* 0x000000000000791b */ /* 0x003fe20003800000 */
.L_x_679:
[----:B------:R-:W-:Y:S05]  /*19600*/  BSYNC B1 ;  /* 0x0000000000017941 */ /* 0x000fea0003800000 */
.L_x_678:
        /* <DEDUP_REMOVED lines=8> */
.L_x_680:
[----:B------:R-:W-:Y:S02]  /*19690*/  IMAD.MOV.U32 R13, RZ, RZ, R27 ;  /* 0x000000ffff0d7224 */ /* 0x000fe400078e001b */
[----:B------:R-:W-:-:S07]  /*196a0*/  IMAD.MOV.U32 R0, RZ, RZ, R14 ;  /* 0x000000ffff007224 */ /* 0x000fce00078e000e */
[----:B------:R-:W-:Y:S05]  /*196b0*/  WARPSYNC.COLLECTIVE R15, `(.L_x_681) ;  /* 0x000000000f087348 */ /* 0x000fea0003c00000 */
[----:B------:R0:W1:Y:S02]  /*196c0*/  SHFL.IDX P6, R14, R13, R12, R11 ;  /* 0x0000000c0d0e7389 */ /* 0x00006400000c000b */
[----:B01----:R-:W-:Y:S01]  /*196d0*/  ENDCOLLECTIVE ;  /* 0x000000000000791b */ /* 0x003fe20003800000 */
.L_x_681:
[----:B------:R-:W-:Y:S02]  /*196e0*/  IMAD.MOV.U32 R13, RZ, RZ, R26 ;  /* 0x000000ffff0d7224 */ /* 0x000fe400078e001a */
[----:B------:R-:W-:-:S07]  /*196f0*/  IMAD.MOV.U32 R5, RZ, RZ, R14 ;  /* 0x000000ffff057224 */ /* 0x000fce00078e000e */
[----:B------:R-:W-:Y:S05]  /*19700*/  WARPSYNC.COLLECTIVE R15, `(.L_x_682) ;  /* 0x000000000f087348 */ /* 0x000fea0003c00000 */
[----:B------:R0:W1:Y:S02]  /*19710*/  SHFL.IDX P6, R14, R13, R12, R11 ;  /* 0x0000000c0d0e7389 */ /* 0x00006400000c000b */
[----:B01----:R-:W-:Y:S01]  /*19720*/  ENDCOLLECTIVE ;  /* 0x000000000000791b */ /* 0x003fe20003800000 */
.L_x_682:
[----:B------:R-:W-:Y:S01]  /*19730*/  IMAD.MOV.U32 R4, RZ, RZ, R14 ;  /* 0x000000ffff047224 */ /* 0x000fe200078e000e */
[----:B------:R-:W-:Y:S06]  /*19740*/  BRA `(.L_x_683) ;  /* 0xfffffee0006c7947 */ /* 0x000fec000383ffff */
.L_x_479:
[----:B0-----:R0:W1:Y:S02]  /*19750*/  SYNCS.PHASECHK.TRANS64.TRYWAIT P0, [R2+URZ+0x2d800], R3 ;  /* 0x02d80003020075a7 */ /* 0x001064000800017f */
[----:B-1----:R-:W-:Y:S05]  /*19760*/  @!P0 NANOSLEEP.SYNCS 0x989680 ;  /* 0x009896800000895d */ /* 0x002fea0003900000 */
[----:B------:R-:W1:Y:S02]  /*19770*/  @!P0 SYNCS.PHASECHK.TRANS64 P0, [R2+URZ+0x2d800], R3 ;  /* 0x02d80003020085a7 */ /* 0x000e64000800007f */
[----:B-1----:R-:W-:Y:S05]  /*19780*/  @!P0 BRA `(.L_x_479) ;  /* 0xfffffffc00f08947 */ /* 0x002fea000383ffff */
[----:B------:R-:W-:Y:S05]  /*19790*/  BRA `(.L_x_684) ;  /* 0xfffffee800a47947 */ /* 0x000fea000383ffff */
.L_x_491:
        /* <DEDUP_REMOVED lines=8> */
.L_x_686:
[----:B------:R-:W-:Y:S05]  /*19820*/  BSYNC B1 ;  /* 0x0000000000017941 */ /* 0x000fea0003800000 */
.L_x_685:
        /* <DEDUP_REMOVED lines=8> */
.L_x_687:
[----:B------:R-:W-:Y:S02]  /*198b0*/  IMAD.MOV.U32 R13, RZ, RZ, R27 ;  /* 0x000000ffff0d7224 */ /* 0x000fe400078e001b */
[----:B------:R-:W-:-:S07]  /*198c0*/  IMAD.MOV.U32 R0, RZ, RZ, R14 ;  /* 0x000000ffff007224 */ /* 0x000fce00078e000e */
[----:B------:R-:W-:Y:S05]  /*198d0*/  WARPSYNC.COLLECTIVE R15, `(.L_x_688) ;  /* 0x000000000f087348 */ /* 0x000fea0003c00000 */
[----:B------:R0:W1:Y:S02]  /*198e0*/  SHFL.IDX P6, R14, R13, R12, R11 ;  /* 0x0000000c0d0e7389 */ /* 0x00006400000c000b */
[----:B01----:R-:W-:Y:S01]  /*198f0*/  ENDCOLLECTIVE ;  /* 0x000000000000791b */ /* 0x003fe20003800000 */
.L_x_688:
[----:B------:R-:W-:Y:S02]  /*19900*/  IMAD.MOV.U32 R13, RZ, RZ, R26 ;  /* 0x000000ffff0d7224 */ /* 0x000fe400078e001a */
[----:B------:R-:W-:-:S07]  /*19910*/  IMAD.MOV.U32 R21, RZ, RZ, R14 ;  /* 0x000000ffff157224 */ /* 0x000fce00078e000e */
[----:B------:R-:W-:Y:S05]  /*19920*/  WARPSYNC.COLLECTIVE R15, `(.L_x_689) ;  /* 0x000000000f087348 */ /* 0x000fea0003c00000 */
[----:B------:R0:W1:Y:S02]  /*19930*/  SHFL.IDX P6, R14, R13, R12, R11 ;  /* 0x0000000c0d0e7389 */ /* 0x00006400000c000b */
[----:B01----:R-:W-:Y:S01]  /*19940*/  ENDCOLLECTIVE ;  /* 0x000000000000791b */ /* 0x003fe20003800000 */
.L_x_689:
[----:B------:R-:W-:Y:S01]  /*19950*/  IMAD.MOV.U32 R20, RZ, RZ, R14 ;  /* 0x000000ffff147224 */ /* 0x000fe200078e000e */
[----:B------:R-:W-:Y:S06]  /*19960*/  BRA `(.L_x_690) ;  /* 0xfffffefc00347947 */ /* 0x000fec000383ffff */
.L_x_495:
[----:B0-----:R0:W1:Y:S02]  /*19970*/  SYNCS.PHASECHK.TRANS64.TRYWAIT P0, [R2+URZ+0x2d800], R3 ;  /* 0x02d80003020075a7 */ /* 0x001064000800017f */
[----:B-1----:R-:W-:Y:S05]  /*19980*/  @!P0 NANOSLEEP.SYNCS 0x989680 ;  /* 0x009896800000895d */ /* 0x002fea0003900000 */
[----:B------:R-:W1:Y:S02]  /*19990*/  @!P0 SYNCS.PHASECHK.TRANS64 P0, [R2+URZ+0x2d800], R3 ;  /* 0x02d80003020085a7 */ /* 0x000e64000800007f */
[----:B-1----:R-:W-:Y:S05]  /*199a0*/  @!P0 BRA `(.L_x_495) ;  /* 0xfffffffc00f08947 */ /* 0x002fea000383ffff */
[----:B------:R-:W-:Y:S05]  /*199b0*/  BRA `(.L_x_691) ;  /* 0xffffff0000e07947 */ /* 0x000fea000383ffff */
.L_x_503:
[----:B-1----:R1:W3:Y:S02]  /*199c0*/  SYNCS.PHASECHK.TRANS64.TRYWAIT P1, [R8+URZ+0x2d830], R3 ;  /* 0x02d83003080075a7 */ /* 0x0022e4000802017f */
[----:B---3--:R-:W-:Y:S05]  /*199d0*/  @!P1 NANOSLEEP.SYNCS 0x989680 ;  /* 0x009896800000995d */ /* 0x008fea0003900000 */
[----:B------:R-:W3:Y:S02]  /*199e0*/  @!P1 SYNCS.PHASECHK.TRANS64 P1, [R8+URZ+0x2d830], R3 ;  /* 0x02d83003080095a7 */ /* 0x000ee4000802007f */
[----:B---3--:R-:W-:Y:S05]  /*199f0*/  @!P1 BRA `(.L_x_503) ;  /* 0xfffffffc00f09947 */ /* 0x008fea000383ffff */
[----:B------:R-:W-:Y:S05]  /*19a00*/  BRA `(.L_x_502) ;  /* 0xffffff1800707947 */ /* 0x000fea000383ffff */
.L_x_510:
[----:B-1----:R1:W2:Y:S02]  /*19a10*/  SYNCS.PHASECHK.TRANS64.TRYWAIT P2, [R3+URZ+0x2d830], R0 ;  /* 0x02d83000030075a7 */ /* 0x0022a4000804017f */
[----:B--2---:R-:W-:Y:S05]  /*19a20*/  @!P2 NANOSLEEP.SYNCS 0x989680 ;  /* 0x009896800000a95d */ /* 0x004fea0003900000 */
[----:B------:R-:W2:Y:S02]  /*19a30*/  @!P2 SYNCS.PHASECHK.TRANS64 P2, [R3+URZ+0x2d830], R0 ;  /* 0x02d830000300a5a7 */ /* 0x000ea4000804007f */
[----:B--2---:R-:W-:Y:S05]  /*19a40*/  @!P2 BRA `(.L_x_510) ;  /* 0xfffffffc00f0a947 */ /* 0x004fea000383ffff */
[----:B------:R-:W-:Y:S05]  /*19a50*/  BRA `(.L_x_509) ;  /* 0xffffff3c00cc7947 */ /* 0x000fea000383ffff */
.L_x_514:
[----:B-1----:R1:W2:Y:S02]  /*19a60*/  SYNCS.PHASECHK.TRANS64.TRYWAIT P1, [R3+URZ+0x2d850], R0 ;  /* 0x02d85000030075a7 */ /* 0x0022a4000802017f */
[----:B--2---:R-:W-:Y:S05]  /*19a70*/  @!P1 NANOSLEEP.SYNCS 0x989680 ;  /* 0x009896800000995d */ /* 0x004fea0003900000 */
[----:B------:R-:W2:Y:S02]  /*19a80*/  @!P1 SYNCS.PHASECHK.TRANS64 P1, [R3+URZ+0x2d850], R0 ;  /* 0x02d85000030095a7 */ /* 0x000ea4000802007f */
[----:B--2---:R-:W-:Y:S05]  /*19a90*/  @!P1 BRA `(.L_x_514) ;  /* 0xfffffffc00f09947 */ /* 0x004fea000383ffff */
[----:B------:R-:W-:Y:S05]  /*19aa0*/  BRA `(.L_x_511) ;  /* 0xffffff4000e87947 */ /* 0x000fea000383ffff */
.L_x_521:
[----:B--2---:R2:W3:Y:S02]  /*19ab0*/  SYNCS.PHASECHK.TRANS64.TRYWAIT P1, [R12+URZ+0x2d850], R7 ;  /* 0x02d850070c0075a7 */ /* 0x0044e4000802017f */
[----:B---3--:R-:W-:Y:S05]  /*19ac0*/  @!P1 NANOSLEEP.SYNCS 0x989680 ;  /* 0x009896800000995d */ /* 0x008fea0003900000 */
[----:B------:R-:W3:Y:S02]  /*19ad0*/  @!P1 SYNCS.PHASECHK.TRANS64 P1, [R12+URZ+0x2d850], R7 ;  /* 0x02d850070c0095a7 */ /* 0x000ee4000802007f */
[----:B---3--:R-:W-:Y:S05]  /*19ae0*/  @!P1 BRA `(.L_x_521) ;  /* 0xfffffffc00f09947 */ /* 0x008fea000383ffff */
[----:B------:R-:W-:Y:S05]  /*19af0*/  BRA `(.L_x_520) ;  /* 0xffffff6000c07947 */ /* 0x000fea000383ffff */
.L_x_532:
[----:B------:R-:W-:Y:S02]  /*19b00*/  IMAD.MOV.U32 R13, RZ, RZ, R4 ;  /* 0x000000ffff0d7224 */ /* 0x000fe400078e0004 */
[----:B------:R-:W-:Y:S02]  /*19b10*/  IMAD.MOV.U32 R12, RZ, RZ, RZ ;  /* 0x000000ffff0c7224 */ /* 0x000fe400078e00ff */
[----:B------:R-:W-:Y:S02]  /*19b20*/  IMAD.MOV.U32 R11, RZ, RZ, 0x1c1f ;  /* 0x00001c1fff0b7424 */ /* 0x000fe400078e00ff */
[----:B------:R-:W-:-:S07]  /*19b30*/  IMAD.MOV.U32 R15, RZ, RZ, -0x1 ;  /* 0xffffffffff0f7424 */ /* 0x000fce00078e00ff */
[----:B-1----:R-:W-:Y:S05]  /*19b40*/  WARPSYNC.COLLECTIVE R15, `(.L_x_692) ;  /* 0x000000000f087348 */ /* 0x002fea0003c00000 */
[----:B------:R0:W2:Y:S02]  /*19b50*/  SHFL.IDX P6, R14, R13, R12, R11 ;  /* 0x0000000c0d0e7389 */ /* 0x0000a400000c000b */
[----:B012---:R-:W-:Y:S01]  /*19b60*/  ENDCOLLECTIVE ;  /* 0x000000000000791b */ /* 0x007fe20003800000 */
.L_x_692:
[----:B------:R-:W-:Y:S02]  /*19b70*/  IMAD.MOV.U32 R13, RZ, RZ, R0 ;  /* 0x000000ffff0d7224 */ /* 0x000fe400078e0000 */
[----:B------:R-:W-:-:S07]  /*19b80*/  IMAD.MOV.U32 R3, RZ, RZ, R14 ;  /* 0x000000ffff037224 */ /* 0x000fce00078e000e */
[----:B------:R-:W-:Y:S05]  /*19b90*/  WARPSYNC.COLLECTIVE R15, `(.L_x_693) ;  /* 0x000000000f087348 */ /* 0x000fea0003c00000 */
[----:B------:R0:W1:Y:S02]  /*19ba0*/  SHFL.IDX P6, R14, R13, R12, R11 ;  /* 0x0000000c0d0e7389 */ /* 0x00006400000c000b */
[----:B01----:R-:W-:Y:S01]  /*19bb0*/  ENDCOLLECTIVE ;  /* 0x000000000000791b */ /* 0x003fe20003800000 */
.L_x_693:
[----:B------:R-:W-:Y:S05]  /*19bc0*/  BRA `(.L_x_694) ;  /* 0xffffff8400fc7947 */ /* 0x000fea000383ffff */
.L_x_535:
[----:B------:R-:W-:Y:S01]  /*19bd0*/  BSSY B1, `(.L_x_695) ;  /* 0x0000008000017945 */ /* 0x000fe20003800000 */
[----:B----4-:R-:W-:Y:S02]  /*19be0*/  IMAD.MOV.U32 R13, RZ, RZ, R4 ;  /* 0x000000ffff0d7224 */ /* 0x010fe400078e0004 */
[----:B------:R-:W-:Y:S02]  /*19bf0*/  IMAD.MOV.U32 R12, RZ, RZ, 0x1 ;  /* 0x00000001ff0c7424 */ /* 0x000fe400078e00ff */
[----:B------:R-:W-:Y:S02]  /*19c00*/  IMAD.MOV.U32 R11, RZ, RZ, 0x1c1f ;  /* 0x00001c1fff0b7424 */ /* 0x000fe400078e00ff */
[----:B------:R-:W-:-:S07]  /*19c10*/  IMAD.MOV.U32 R15, RZ, RZ, -0x1 ;  /* 0xffffffffff0f7424 */ /* 0x000fce00078e00ff */
[----:B0123--:R-:W-:Y:S05]  /*19c20*/  WARPSYNC.COLLECTIVE R15, `(.L_x_696) ;  /* 0x000000000f087348 */ /* 0x00ffea0003c00000 */
[----:B---3--:R3:W4:Y:S02]  /*19c30*/  SHFL.IDX P6, R14, R13, R12, R11 ;  /* 0x0000000c0d0e7389 */ /* 0x00872400000c000b */
[----:B01234-:R-:W-:Y:S01]  /*19c40*/  ENDCOLLECTIVE ;  /* 0x000000000000791b */ /* 0x01ffe20003800000 */
.L_x_696:
[----:B------:R-:W-:Y:S05]  /*19c50*/  BSYNC B1 ;  /* 0x0000000000017941 */ /* 0x000fea0003800000 */
.L_x_695:
[----:B------:R-:W-:Y:S02]  /*19c60*/  IMAD.MOV.U32 R13, RZ, RZ, R0 ;  /* 0x000000ffff0d7224 */ /* 0x000fe400078e0000 */
[----:B------:R-:W-:Y:S02]  /*19c70*/  IMAD.MOV.U32 R12, RZ, RZ, 0x1 ;  /* 0x00000001ff0c7424 */ /* 0x000fe400078e00ff */
[----:B------:R-:W-:Y:S02]  /*19c80*/  IMAD.MOV.U32 R11, RZ, RZ, 0x1c1f ;  /* 0x00001c1fff0b7424 */ /* 0x000fe400078e00ff */
[----:B------:R-:W-:Y:S02]  /*19c90*/  IMAD.MOV.U32 R15, RZ, RZ, -0x1 ;  /* 0xffffffffff0f7424 */ /* 0x000fe400078e00ff */
[----:B------:R-:W-:-:S07]  /*19ca0*/  IMAD.MOV.U32 R3, RZ, RZ, R14 ;  /* 0x000000ffff037224 */ /* 0x000fce00078e000e */
[----:B------:R-:W-:Y:S05]  /*19cb0*/  WARPSYNC.COLLECTIVE R15, `(.L_x_697) ;  /* 0x000000000f087348 */ /* 0x000fea0003c00000 */
[----:B------:R0:W1:Y:S02]  /*19cc0*/  SHFL.IDX P6, R14, R13, R12, R11 ;  /* 0x0000000c0d0e7389 */ /* 0x00006400000c000b */
[----:B01----:R-:W-:Y:S01]  /*19cd0*/  ENDCOLLECTIVE ;  /* 0x000000000000791b */ /* 0x003fe20003800000 */
.L_x_697:
[----:B------:R-:W-:Y:S05]  /*19ce0*/  BRA `(.L_x_698) ;  /* 0xffffff8800107947 */ /* 0x000fea000383ffff */
.L_x_552:
[----:B------:R-:W0:Y:S01]  /*19cf0*/  S2R R8, SR_TID.X ;  /* 0x0000000000087919 */ /* 0x000e220000002100 */
[----:B------:R-:W-:Y:S01]  /*19d00*/  BSSY B1, `(.L_x_699) ;  /* 0x000000a000017945 */ /* 0x000fe20003800000 */
[----:B------:R-:W-:Y:S02]  /*19d10*/  IMAD.MOV.U32 R12, RZ, RZ, RZ ;  /* 0x000000ffff0c7224 */ /* 0x000fe400078e00ff */
[----:B------:R-:W-:Y:S02]  /*19d20*/  IMAD.MOV.U32 R11, RZ, RZ, 0x1f ;  /* 0x0000001fff0b7424 */ /* 0x000fe400078e00ff */
[----:B------:R-:W-:Y:S01]  /*19d30*/  IMAD.MOV.U32 R15, RZ, RZ, -0x1 ;  /* 0xffffffffff0f7424 */ /* 0x000fe200078e00ff */
[----:B0-----:R-:W-:-:S04]  /*19d40*/  SHF.R.U32.HI R8, RZ, 0x5, R8 ;  /* 0x00000005ff087819 */ /* 0x001fc80000011608 */
[----:B------:R-:W-:-:S05]  /*19d50*/  LOP3.LUT R8, R8, 0x3, RZ, 0xc0, !PT ;  /* 0x0000000308087812 */ /* 0x000fca00078ec0ff */
[----:B------:R-:W-:-:S07]  /*19d60*/  IMAD.MOV.U32 R13, RZ, RZ, R8 ;  /* 0x000000ffff0d7224 */ /* 0x000fce00078e0008 */
[----:B------:R-:W-:Y:S05]  /*19d70*/  WARPSYNC.COLLECTIVE R15, `(.L_x_700) ;  /* 0x000000000f087348 */ /* 0x000fea0003c00000 */
[----:B------:R0:W1:Y:S02]  /*19d80*/  SHFL.IDX P6, R14, R13, R12, R11 ;  /* 0x0000000c0d0e7389 */ /* 0x00006400000c000b */
[----:B01----:R-:W-:Y:S01]  /*19d90*/  ENDCOLLECTIVE ;  /* 0x000000000000791b */ /* 0x003fe20003800000 */
.L_x_700:
[----:B------:R-:W-:Y:S05]  /*19da0*/  BSYNC B1 ;  /* 0x0000000000017941 */ /* 0x000fea0003800000 */
.L_x_699:
[----:B------:R-:W-:Y:S05]  /*19db0*/  BRA `(.L_x_701) ;  /* 0xffffff9800bc7947 */ /* 0x000fea000383ffff */
.L_x_554:
[----:B------:R-:W-:Y:S01]  /*19dc0*/  BSSY B1, `(.L_x_702) ;  /* 0x0000006000017945 */ /* 0x000fe20003800000 */
[----:B------:R-:W-:-:S07]  /*19dd0*/  IMAD.MOV.U32 R15, RZ, RZ, -0x1 ;  /* 0xffffffffff0f7424 */ /* 0x000fce00078e00ff */
[----:B0-----:R-:W-:Y:S05]  /*19de0*/  WARPSYNC.COLLECTIVE R15, `(.L_x_703) ;  /* 0x000000000f0c7348 */ /* 0x001fea0003c00000 */
[----:B------:R-:W-:Y:S02]  /*19df0*/  ELECT P6, UR62, PT ;  /* 0x00000000003e782f */ /* 0x000fe400038c0000 */
[----:B------:R-:W-:Y:S01]  /*19e00*/  MOV R14, UR62 ;  /* 0x0000003e000e7c02 */ /* 0x000fe20008000f00 */
[----:B0-----:R-:W-:Y:S10]  /*19e10*/  ENDCOLLECTIVE ;  /* 0x000000000000791b */ /* 0x001ff40003800000 */
.L_x_703:
[----:B------:R-:W-:Y:S05]  /*19e20*/  BSYNC B1 ;  /* 0x0000000000017941 */ /* 0x000fea0003800000 */
.L_x_702:
[----:B------:R-:W-:Y:S05]  /*19e30*/  BRA `(.L_x_553) ;  /* 0xffffff9800b47947 */ /* 0x000fea000383ffff */
.L_x_556:
[----:B0-----:R0:W1:Y:S02]  /*19e40*/  SYNCS.PHASECHK.TRANS64.TRYWAIT P0, [R22+URZ+0x2d820], R5 ;  /* 0x02d82005160075a7 */ /* 0x001064000800017f */
[----:B-1----:R-:W-:Y:S05]  /*19e50*/  @!P0 NANOSLEEP.SYNCS 0x989680 ;  /* 0x009896800000895d */ /* 0x002fea0003900000 */
[----:B------:R-:W1:Y:S02]  /*19e60*/  @!P0 SYNCS.PHASECHK.TRANS64 P0, [R22+URZ+0x2d820], R5 ;  /* 0x02d82005160085a7 */ /* 0x000e64000800007f */
[----:B-1----:R-:W-:Y:S05]  /*19e70*/  @!P0 BRA `(.L_x_556) ;  /* 0xfffffffc00f08947 */ /* 0x002fea000383ffff */
[----:B------:R-:W-:Y:S05]  /*19e80*/  BRA `(.L_x_704) ;  /* 0xffffff9800c47947 */ /* 0x000fea000383ffff */
.L_x_560:
[----:B-1----:R1:W2:Y:S02]  /*19e90*/  SYNCS.PHASECHK.TRANS64.TRYWAIT P0, [R8+URZ+0x2d8a0], R10 ;  /* 0x02d8a00a080075a7 */ /* 0x0022a4000800017f */
[----:B--2---:R-:W-:Y:S05]  /*19ea0*/  @!P0 NANOSLEEP.SYNCS 0x989680 ;  /* 0x009896800000895d */ /* 0x004fea0003900000 */
[----:B------:R-:W2:Y:S02]  /*19eb0*/  @!P0 SYNCS.PHASECHK.TRANS64 P0, [R8+URZ+0x2d8a0], R10 ;  /* 0x02d8a00a080085a7 */ /* 0x000ea4000800007f */
[----:B--2---:R-:W-:Y:S05]  /*19ec0*/  @!P0 BRA `(.L_x_560) ;  /* 0xfffffffc00f08947 */ /* 0x004fea000383ffff */
[----:B------:R-:W-:Y:S05]  /*19ed0*/  BRA `(.L_x_705) ;  /* 0xffffff9800e07947 */ /* 0x000fea000383ffff */
.L_x_567:
[----:B0-----:R0:W2:Y:S02]  /*19ee0*/  SYNCS.PHASECHK.TRANS64.TRYWAIT P0, [R8+URZ+0x2d8c0], R10 ;  /* 0x02d8c00a080075a7 */ /* 0x0010a4000800017f */
[----:B--2---:R-:W-:Y:S05]  /*19ef0*/  @!P0 NANOSLEEP.SYNCS 0x989680 ;  /* 0x009896800000895d */ /* 0x004fea0003900000 */
[----:B------:R-:W2:Y:S02]  /*19f00*/  @!P0 SYNCS.PHASECHK.TRANS64 P0, [R8+URZ+0x2d8c0], R10 ;  /* 0x02d8c00a080085a7 */ /* 0x000ea4000800007f */
[----:B--2---:R-:W-:Y:S05]  /*19f10*/  @!P0 BRA `(.L_x_567) ;  /* 0xfffffffc00f08947 */ /* 0x004fea000383ffff */
[----:B------:R-:W-:Y:S05]  /*19f20*/  BRA `(.L_x_706) ;  /* 0xffffff9c00dc7947 */ /* 0x000fea000383ffff */
.L_x_576:
[----:B0-----:R0:W1:Y:S02]  /*19f30*/  SYNCS.PHASECHK.TRANS64.TRYWAIT P1, [R8+URZ+0x2d8a0], R7 ;  /* 0x02d8a007080075a7 */ /* 0x001064000802017f */
[----:B-1----:R-:W-:Y:S05]  /*19f40*/  @!P1 NANOSLEEP.SYNCS 0x989680 ;  /* 0x009896800000995d */ /* 0x002fea0003900000 */
[----:B------:R-:W1:Y:S02]  /*19f50*/  @!P1 SYNCS.PHASECHK.TRANS64 P1, [R8+URZ+0x2d8a0], R7 ;  /* 0x02d8a007080095a7 */ /* 0x000e64000802007f */
[----:B-1----:R-:W-:Y:S05]  /*19f60*/  @!P1 BRA `(.L_x_576) ;  /* 0xfffffffc00f09947 */ /* 0x002fea000383ffff */
[----:B------:R-:W-:Y:S05]  /*19f70*/  BRA `(.L_x_707) ;  /* 0xffffffa4001c7947 */ /* 0x000fea000383ffff */
.L_x_583:
[----:B-1----:R1:W2:Y:S02]  /*19f80*/  SYNCS.PHASECHK.TRANS64.TRYWAIT P1, [R8+URZ+0x2d8c0], R7 ;  /* 0x02d8c007080075a7 */ /* 0x0022a4000802017f */
[----:B--2---:R-:W-:Y:S05]  /*19f90*/  @!P1 NANOSLEEP.SYNCS 0x989680 ;  /* 0x009896800000995d */ /* 0x004fea0003900000 */
[----:B------:R-:W2:Y:S02]  /*19fa0*/  @!P1 SYNCS.PHASECHK.TRANS64 P1, [R8+URZ+0x2d8c0], R7 ;  /* 0x02d8c007080095a7 */ /* 0x000ea4000802007f */
[----:B--2---:R-:W-:Y:S05]  /*19fb0*/  @!P1 BRA `(.L_x_583) ;  /* 0xfffffffc00f09947 */ /* 0x004fea000383ffff */
[----:B------:R-:W-:Y:S05]  /*19fc0*/  BRA `(.L_x_708) ;  /* 0xffffffa800147947 */ /* 0x000fea000383ffff */
.L_x_598:
[----:B------:R-:W0:Y:S01]  /*19fd0*/  S2R R20, SR_TID.X ;  /* 0x0000000000147919 */ /* 0x000e220000002100 */
[----:B------:R-:W-:Y:S01]  /*19fe0*/  BSSY B0, `(.L_x_709) ;  /* 0x000000a000007945 */ /* 0x000fe20003800000 */
[----:B------:R-:W-:Y:S02]  /*19ff0*/  IMAD.MOV.U32 R12, RZ, RZ, RZ ;  /* 0x000000ffff0c7224 */ /* 0x000fe400078e00ff */
[----:B------:R-:W-:Y:S01]  /*1a000*/  IMAD.MOV.U32 R15, RZ, RZ, -0x1 ;  /* 0xffffffffff0f7424 */ /* 0x000fe200078e00ff */
[----:B0-----:R-:W-:-:S04]  /*1a010*/  SHF.R.U32.HI R11, RZ, 0x5, R20 ;  /* 0x00000005ff0b7819 */ /* 0x001fc80000011614 */
[----:B------:R-:W-:-:S05]  /*1a020*/  LOP3.LUT R11, R11, 0x3, RZ, 0xc0, !PT ;  /* 0x000000030b0b7812 */ /* 0x000fca00078ec0ff */
[----:B------:R-:W-:Y:S02]  /*1a030*/  IMAD.MOV.U32 R13, RZ, RZ, R11 ;  /* 0x000000ffff0d7224 */ /* 0x000fe400078e000b */
[----:B------:R-:W-:-:S07]  /*1a040*/  IMAD.MOV.U32 R11, RZ, RZ, 0x1f ;  /* 0x0000001fff0b7424 */ /* 0x000fce00078e00ff */
[----:B-----5:R-:W-:Y:S05]  /*1a050*/  WARPSYNC.COLLECTIVE R15, `(.L_x_710) ;  /* 0x000000000f087348 */ /* 0x020fea0003c00000 */
[----:B------:R0:W1:Y:S02]  /*1a060*/  SHFL.IDX P6, R14, R13, R12, R11 ;  /* 0x0000000c0d0e7389 */ /* 0x00006400000c000b */
[----:B01---5:R-:W-:Y:S01]  /*1a070*/  ENDCOLLECTIVE ;  /* 0x000000000000791b */ /* 0x023fe20003800000 */
.L_x_710:
[----:B------:R-:W-:Y:S05]  /*1a080*/  BSYNC B0 ;  /* 0x0000000000007941 */ /* 0x000fea0003800000 */
.L_x_709:
[----:B------:R-:W-:Y:S05]  /*1a090*/  BRA `(.L_x_711) ;  /* 0xffffffb400487947 */ /* 0x000fea000383ffff */
.L_x_601:
[----:B-1----:R1:W2:Y:S02]  /*1a0a0*/  SYNCS.PHASECHK.TRANS64.TRYWAIT P0, [R0+URZ+0x2d840], R5 ;  /* 0x02d84005000075a7 */ /* 0x0022a4000800017f */
[----:B--2---:R-:W-:Y:S05]  /*1a0b0*/  @!P0 NANOSLEEP.SYNCS 0x989680 ;  /* 0x009896800000895d */ /* 0x004fea0003900000 */
[----:B------:R-:W2:Y:S02]  /*1a0c0*/  @!P0 SYNCS.PHASECHK.TRANS64 P0, [R0+URZ+0x2d840], R5 ;  /* 0x02d84005000085a7 */ /* 0x000ea4000800007f */
[----:B--2---:R-:W-:Y:S05]  /*1a0d0*/  @!P0 BRA `(.L_x_601) ;  /* 0xfffffffc00f08947 */ /* 0x004fea000383ffff */
[----:B------:R-:W-:Y:S05]  /*1a0e0*/  BRA `(.L_x_712) ;  /* 0xffffffb400ac7947 */ /* 0x000fea000383ffff */
.L_x_602:
        /* <DEDUP_REMOVED lines=8> */
.L_x_714:
[----:B------:R-:W-:Y:S05]  /*1a170*/  BSYNC B0 ;  /* 0x0000000000007941 */ /* 0x000fea0003800000 */
.L_x_713:
        /* <DEDUP_REMOVED lines=8> */
.L_x_715:
[----:B------:R-:W-:Y:S02]  /*1a200*/  IMAD.MOV.U32 R13, RZ, RZ, R7 ;  /* 0x000000ffff0d7224 */ /* 0x000fe400078e0007 */
[----:B------:R-:W-:Y:S02]  /*1a210*/  IMAD.MOV.U32 R12, RZ, RZ, 0x1 ;  /* 0x00000001ff0c7424 */ /* 0x000fe400078e00ff */
[----:B------:R-:W-:-:S07]  /*1a220*/  IMAD.MOV.U32 R4, RZ, RZ, R14 ;  /* 0x000000ffff047224 */ /* 0x000fce00078e000e */
[----:B------:R-:W-:Y:S05]  /*1a230*/  WARPSYNC.COLLECTIVE R15, `(.L_x_716) ;  /* 0x000000000f087348 */ /* 0x000fea0003c00000 */
[----:B------:R0:W1:Y:S02]  /*1a240*/  SHFL.IDX P6, R14, R13, R12, R11 ;  /* 0x0000000c0d0e7389 */ /* 0x00006400000c000b */
[----:B01----:R-:W-:Y:S01]  /*1a250*/  ENDCOLLECTIVE ;  /* 0x000000000000791b */ /* 0x003fe20003800000 */
.L_x_716:
[----:B------:R-:W-:-:S05]  /*1a260*/  @P0 LEA R5, P1, R9, R4, 0x1 ;  /* 0x0000000409050211 */ /* 0x000fca00078208ff */
[----:B------:R-:W-:Y:S01]  /*1a270*/  @P0 IMAD.X R4, RZ, RZ, R6, P1 ;  /* 0x000000ffff040224 */ /* 0x000fe200008e0606 */
[----:B------:R-:W-:Y:S01]  /*1a280*/  ISETP.GE.AND P1, PT, R3, 0x21, PT ;  /* 0x000000210300780c */ /* 0x000fe20003f26270 */
[----:B------:R-:W-:-:S03]  /*1a290*/  @P0 IMAD R6, R8, 0x2, R22 ;  /* 0x0000000208060824 */ /* 0x000fc600078e0216 */
        /* <DEDUP_REMOVED lines=14> */
.L_x_717:
[----:B------:R-:W-:Y:S02]  /*1a380*/  IMAD.MOV.U32 R13, RZ, RZ, R7 ;  /* 0x000000ffff0d7224 */ /* 0x000fe400078e0007 */
[----:B------:R-:W-:Y:S02]  /*1a390*/  IMAD.MOV.U32 R12, RZ, RZ, 0x2 ;  /* 0x00000002ff0c7424 */ /* 0x000fe400078e00ff */
[----:B------:R-:W-:-:S07]  /*1a3a0*/  IMAD.MOV.U32 R4, RZ, RZ, R14 ;  /* 0x000000ffff047224 */ /* 0x000fce00078e000e */
[----:B------:R-:W-:Y:S05]  /*1a3b0*/  WARPSYNC.COLLECTIVE R15, `(.L_x_718) ;  /* 0x000000000f087348 */ /* 0x000fea0003c00000 */
[----:B------:R0:W1:Y:S02]  /*1a3c0*/  SHFL.IDX P6, R14, R13, R12, R11 ;  /* 0x0000000c0d0e7389 */ /* 0x00006400000c000b */
[----:B01----:R-:W-:Y:S01]  /*1a3d0*/  ENDCOLLECTIVE ;  /* 0x000000000000791b */ /* 0x003fe20003800000 */
.L_x_718:
[----:B------:R-:W-:-:S05]  /*1a3e0*/  @P1 LEA R5, P0, R9, R4, 0x1 ;  /* 0x0000000409051211 */ /* 0x000fca00078008ff */
[----:B------:R-:W-:Y:S02]  /*1a3f0*/  @P1 IMAD.X R4, RZ, RZ, R6, P0 ;  /* 0x000000ffff041224 */ /* 0x000fe400000e0606 */
        /* <DEDUP_REMOVED lines=16> */
.L_x_719:
[----:B------:R-:W-:Y:S02]  /*1a500*/  IMAD.MOV.U32 R13, RZ, RZ, R7 ;  /* 0x000000ffff0d7224 */ /* 0x000fe400078e0007 */
[----:B------:R-:W-:Y:S02]  /*1a510*/  IMAD.MOV.U32 R12, RZ, RZ, 0x3 ;  /* 0x00000003ff0c7424 */ /* 0x000fe400078e00ff */
[----:B------:R-:W-:-:S07]  /*1a520*/  IMAD.MOV.U32 R4, RZ, RZ, R14 ;  /* 0x000000ffff047224 */ /* 0x000fce00078e000e */
[----:B------:R-:W-:Y:S05]  /*1a530*/  WARPSYNC.COLLECTIVE R15, `(.L_x_720) ;  /* 0x000000000f087348 */ /* 0x000fea0003c00000 */
[----:B------:R0:W1:Y:S02]  /*1a540*/  SHFL.IDX P6, R14, R13, R12, R11 ;  /* 0x0000000c0d0e7389 */ /* 0x00006400000c000b */
[----:B01----:R-:W-:Y:S01]  /*1a550*/  ENDCOLLECTIVE ;  /* 0x000000000000791b */ /* 0x003fe20003800000 */
.L_x_720:
[----:B------:R-:W-:-:S05]  /*1a560*/  @P1 LEA R5, P0, R9, R4, 0x1 ;  /* 0x0000000409051211 */ /* 0x000fca00078008ff */
[----:B------:R-:W-:Y:S02]  /*1a570*/  @P1 IMAD.X R4, RZ, RZ, R6, P0 ;  /* 0x000000ffff041224 */ /* 0x000fe400000e0606 */
[----:B------:R-:W-:-:S03]  /*1a580*/  @P1 IMAD R6, R8, 0x2, R22 ;  /* 0x0000000208061824 */ /* 0x000fc600078e0216 */
        /* <DEDUP_REMOVED lines=8> */
.L_x_721:
        /* <DEDUP_REMOVED lines=8> */
.L_x_607:
[----:B------:R0:W5:Y:S01]  /*1a690*/  LDL R8, [R1+0x30] ;  /* 0x0000300001087983 */ /* 0x0001620000100800 */
[----:B------:R-:W-:Y:S02]  /*1a6a0*/  IMAD.MOV.U32 R13, RZ, RZ, R4 ;  /* 0x000000ffff0d7224 */ /* 0x000fe400078e0004 */
[----:B------:R-:W-:Y:S02]  /*1a6b0*/  IMAD.MOV.U32 R12, RZ, RZ, RZ ;  /* 0x000000ffff0c7224 */ /* 0x000fe400078e00ff */
[----:B------:R-:W-:Y:S02]  /*1a6c0*/  IMAD.MOV.U32 R11, RZ, RZ, 0x1c1f ;  /* 0x00001c1fff0b7424 */ /* 0x000fe400078e00ff */
[----:B------:R-:W-:Y:S02]  /*1a6d0*/  IMAD.MOV.U32 R15, RZ, RZ, -0x1 ;  /* 0xffffffffff0f7424 */ /* 0x000fe400078e00ff */
[----:B-----5:R-:W-:Y:S02]  /*1a6e0*/  IMAD R0, R21, R9, RZ ;  /* 0x0000000915007224 */ /* 0x020fe400078e02ff */
[----:B0-----:R-:W-:-:S07]  /*1a6f0*/  IMAD R17, R17, 0xc0, R20 ;  /* 0x000000c011117824 */ /* 0x001fce00078e0214 */
[----:B------:R-:W-:Y:S05]  /*1a700*/  WARPSYNC.COLLECTIVE R15, `(.L_x_723) ;  /* 0x000000000f087348 */ /* 0x000fea0003c00000 */
[----:B------:R0:W1:Y:S02]  /*1a710*/  SHFL.IDX P6, R14, R13, R12, R11 ;  /* 0x0000000c0d0e7389 */ /* 0x00006400000c000b */
[----:B01----:R-:W-:Y:S01]  /*1a720*/  ENDCOLLECTIVE ;  /* 0x000000000000791b */ /* 0x003fe20003800000 */
.L_x_723:
[C---:B------:R-:W-:Y:S01]  /*1a730*/  VIADD R9, R17.reuse, 0x20 ;  /* 0x0000002011097836 */ /* 0x040fe20000000000 */
[----:B------:R-:W-:Y:S01]  /*1a740*/  ISETP.GE.AND P3, PT, R17, R0, PT ;  /* 0x000000001100720c */ /* 0x000fe20003f66270 */
[----:B------:R-:W-:Y:S02]  /*1a750*/  IMAD.MOV.U32 R13, RZ, RZ, R5 ;  /* 0x000000ffff0d7224 */ /* 0x000fe400078e0005 */
[----:B------:R-:W-:-:S10]  /*1a760*/  IMAD.MOV.U32 R2, RZ, RZ, R14 ;  /* 0x000000ffff027224 */ /* 0x000fd400078e000e */
[----:B------:R-:W-:Y:S05]  /*1a770*/  WARPSYNC.COLLECTIVE R15, `(.L_x_724) ;  /* 0x000000000f087348 */ /* 0x000fea0003c00000 */
[----:B------:R0:W1:Y:S02]  /*1a780*/  SHFL.IDX P6, R14, R13, R12, R11 ;  /* 0x0000000c0d0e7389 */ /* 0x00006400000c000b */
[----:B01----:R-:W-:Y:S01]  /*1a790*/  ENDCOLLECTIVE ;  /* 0x000000000000791b */ /* 0x003fe20003800000 */
.L_x_724:
[----:B------:R-:W-:Y:S02]  /*1a7a0*/  IMAD.MOV.U32 R13, RZ, RZ, R4 ;  /* 0x000000ffff0d7224 */ /* 0x000fe400078e0004 */
[----:B------:R-:W-:Y:S02]  /*1a7b0*/  IMAD.MOV.U32 R12, RZ, RZ, 0x1 ;  /* 0x00000001ff0c7424 */ /* 0x000fe400078e00ff */
[----:B------:R-:W-:-:S07]  /*1a7c0*/  IMAD.MOV.U32 R3, RZ, RZ, R14 ;  /* 0x000000ffff037224 */ /* 0x000fce00078e000e */
[----:B------:R-:W-:Y:S05]  /*1a7d0*/  WARPSYNC.COLLECTIVE R15, `(.L_x_725) ;  /* 0x000000000f087348 */ /* 0x000fea0003c00000 */
[----:B------:R0:W1:Y:S02]  /*1a7e0*/  SHFL.IDX P6, R14, R13, R12, R11 ;  /* 0x0000000c0d0e7389 */ /* 0x00006400000c000b */
[----:B01----:R-:W-:Y:S01]  /*1a7f0*/  ENDCOLLECTIVE ;  /* 0x000000000000791b */ /* 0x003fe20003800000 */
.L_x_725:
        /* <DEDUP_REMOVED lines=12> */
[----:B------:R-:W-:Y:S01]  /*1a8c0*/  ISETP.GE.AND P3, PT, R9, R0, PT ;  /* 0x000000000900720c */ /* 0x000fe20003f66270 */
[----:B0-----:R-:W-:-:S12]  /*1a8d0*/  IMAD.MOV.U32 R2, RZ, RZ, R14 ;  /* 0x000000ffff027224 */ /* 0x001fd800078e000e */
[----:B------:R-:W-:Y:S05]  /*1a8e0*/  WARPSYNC.COLLECTIVE R15, `(.L_x_726) ;  /* 0x000000000f087348 */ /* 0x000fea0003c00000 */
[----:B------:R0:W1:Y:S02]  /*1a8f0*/  SHFL.IDX P6, R14, R13, R12, R11 ;  /* 0x0000000c0d0e7389 */ /* 0x00006400000c000b */
[----:B01----:R-:W-:Y:S01]  /*1a900*/  ENDCOLLECTIVE ;  /* 0x000000000000791b */ /* 0x003fe20003800000 */
.L_x_726:
[----:B------:R-:W-:Y:S02]  /*1a910*/  IMAD.MOV.U32 R13, RZ, RZ, R4 ;  /* 0x000000ffff0d7224 */ /* 0x000fe400078e0004 */
[----:B------:R-:W-:Y:S02]  /*1a920*/  IMAD.MOV.U32 R12, RZ, RZ, 0x2 ;  /* 0x00000002ff0c7424 */ /* 0x000fe400078e00ff */
[----:B------:R-:W-:-:S07]  /*1a930*/  IMAD.MOV.U32 R3, RZ, RZ, R14 ;  /* 0x000000ffff037224 */ /* 0x000fce00078e000e */
[----:B------:R-:W-:Y:S05]  /*1a940*/  WARPSYNC.COLLECTIVE R15, `(.L_x_727) ;  /* 0x000000000f087348 */ /* 0x000fea0003c00000 */
[----:B------:R0:W1:Y:S02]  /*1a950*/  SHFL.IDX P6, R14, R13, R12, R11 ;  /* 0x0000000c0d0e7389 */ /* 0x00006400000c000b */
[----:B01----:R-:W-:Y:S01]  /*1a960*/  ENDCOLLECTIVE ;  /* 0x000000000000791b */ /* 0x003fe20003800000 */
.L_x_727:
        /* <DEDUP_REMOVED lines=11> */
[----:B------:R0:W-:Y:S02]  /*1aa20*/  @!P3 LDGSTS.E.BYPASS.LTC128B.128 [R8+0x12c00], desc[UR42][R2.64+0x80], !P2 ;  /* 0x12c000800208bfae */ /* 0x0001e4000d101d6a */
[----:B0-----:R-:W-:-:S05]  /*1aa30*/  VIADD R2, R17, 0x40 ;  /* 0x0000004011027836 */ /* 0x001fca0000000000 */
[----:B------:R-:W-:Y:S01]  /*1aa40*/  ISETP.GE.AND P3, PT, R2, R0, PT ;  /* 0x000000000200720c */ /* 0x000fe20003f66270 */
[----:B------:R-:W-:-:S12]  /*1aa50*/  IMAD.MOV.U32 R2, RZ, RZ, R14 ;  /* 0x000000ffff027224 */ /* 0x000fd800078e000e */
[----:B------:R-:W-:Y:S05]  /*1aa60*/  WARPSYNC.COLLECTIVE R15, `(.L_x_728) ;  /* 0x000000000f087348 */ /* 0x000fea0003c00000 */
[----:B------:R0:W1:Y:S02]  /*1aa70*/  SHFL.IDX P6, R14, R13, R12, R11 ;  /* 0x0000000c0d0e7389 */ /* 0x00006400000c000b */
[----:B01----:R-:W-:Y:S01]  /*1aa80*/  ENDCOLLECTIVE ;  /* 0x000000000000791b */ /* 0x003fe20003800000 */
.L_x_728:
[----:B------:R-:W-:Y:S02]  /*1aa90*/  IMAD.MOV.U32 R13, RZ, RZ, R4 ;  /* 0x000000ffff0d7224 */ /* 0x000fe400078e0004 */
[----:B------:R-:W-:Y:S02]  /*1aaa0*/  IMAD.MOV.U32 R12, RZ, RZ, 0x3 ;  /* 0x00000003ff0c7424 */ /* 0x000fe400078e00ff */
[----:B------:R-:W-:-:S07]  /*1aab0*/  IMAD.MOV.U32 R3, RZ, RZ, R14 ;  /* 0x000000ffff037224 */ /* 0x000fce00078e000e */
[----:B------:R-:W-:Y:S05]  /*1aac0*/  WARPSYNC.COLLECTIVE R15, `(.L_x_729) ;  /* 0x000000000f087348 */ /* 0x000fea0003c00000 */
[----:B------:R0:W1:Y:S02]  /*1aad0*/  SHFL.IDX P6, R14, R13, R12, R11 ;  /* 0x0000000c0d0e7389 */ /* 0x00006400000c000b */
[----:B01----:R-:W-:Y:S01]  /*1aae0*/  ENDCOLLECTIVE ;  /* 0x000000000000791b */ /* 0x003fe20003800000 */
.L_x_729:
[----:B------:R-:W-:-:S05]  /*1aaf0*/  @!P3 LEA R3, P4, R10, R3, 0x1 ;  /* 0x000000030a03b211 */ /* 0x000fca00078808ff */
[----:B------:R-:W-:-:S05]  /*1ab00*/  @!P3 IMAD.X R2, RZ, RZ, R2, P4 ;  /* 0x000000ffff02b224 */ /* 0x000fca00020e0602 */
[----:B------:R-:W-:Y:S01]  /*1ab10*/  @!P3 LOP3.LUT R3, R3, R2, RZ, 0x3c, !PT ;  /* 0x000000020303b212 */ /* 0x000fe200078e3cff */
[----:B------:R-:W-:-:S03]  /*1ab20*/  IMAD.MOV.U32 R13, RZ, RZ, R5 ;  /* 0x000000ffff0d7224 */ /* 0x000fc600078e0005 */
[----:B------:R-:W-:-:S04]  /*1ab30*/  @!P3 LOP3.LUT R2, R3, R2, RZ, 0x3c, !PT ;  /* 0x000000020302b212 */ /* 0x000fc800078e3cff */
[----:B------:R-:W-:Y:S01]  /*1ab40*/  @!P3 LOP3.LUT R3, R3, R2, RZ, 0x3c, !PT ;  /* 0x000000020303b212 */ /* 0x000fe200078e3cff */
[----:B------:R-:W-:-:S07]  /*1ab50*/  IMAD.MOV.U32 R4, RZ, RZ, R14 ;  /* 0x000000ffff047224 */ /* 0x000fce00078e000e */
[----:B------:R-:W-:Y:S05]  /*1ab60*/  WARPSYNC.COLLECTIVE R15, `(.L_x_730) ;  /* 0x000000000f087348 */ /* 0x000fea0003c00000 */
[----:B------:R0:W1:Y:S02]  /*1ab70*/  SHFL.IDX P6, R14, R13, R12, R11 ;  /* 0x0000000c0d0e7389 */ /* 0x00006400000c000b */
[----:B01----:R-:W-:Y:S01]  /*1ab80*/  ENDCOLLECTIVE ;  /* 0x000000000000791b */ /* 0x003fe20003800000 */
.L_x_730:
[----:B------:R-:W-:Y:S01]  /*1ab90*/  @!PT LDS RZ, [RZ] ;  /* 0x00000000fffff984 */ /* 0x000fe20000000800 */
[----:B------:R-:W-:Y:S01]  /*1aba0*/  @!PT LDS RZ, [RZ] ;  /* 0x00000000fffff984 */ /* 0x000fe20000000800 */
[----:B------:R-:W-:Y:S01]  /*1abb0*/  @!PT LDS RZ, [RZ] ;  /* 0x00000000fffff984 */ /* 0x000fe20000000800 */
[----:B------:R-:W-:Y:S04]  /*1abc0*/  @!P3 LDGSTS.E.BYPASS.LTC128B.128 [R8+0xd400], desc[UR42][R2.64], !P0 ;  /* 0x0d4000000208bfae */ /* 0x000fe8000c101d6a */
[----:B------:R-:W-:Y:S04]  /*1abd0*/  @!P3 LDGSTS.E.BYPASS.LTC128B.128 [R8+0x10400], desc[UR42][R2.64+0x40], !P1 ;  /* 0x104000400208bfae */ /* 0x000fe8000c901d6a */
[----:B------:R0:W-:Y:S01]  /*1abe0*/  @!P3 LDGSTS.E.BYPASS.LTC128B.128 [R8+0x13400], desc[UR42][R2.64+0x80], !P2 ;  /* 0x134000800208bfae */ /* 0x0001e2000d101d6a */
[----:B------:R-:W-:Y:S02]  /*1abf0*/  IMAD.MOV.U32 R13, RZ, RZ, R6 ;  /* 0x000000ffff0d7224 */ /* 0x000fe400078e0006 */
[----:B------:R-:W-:-:S02]  /*1ac00*/  IMAD.MOV.U32 R12, RZ, RZ, RZ ;  /* 0x000000ffff0c7224 */ /* 0x000fc400078e00ff */
[----:B0-----:R-:W-:Y:S02]  /*1ac10*/  VIADD R2, R17, 0x60 ;  /* 0x0000006011027836 */ /* 0x001fe40000000000 */
[----:B------:R-:W-:-:S07]  /*1ac20*/  IMAD.MOV.U32 R5, RZ, RZ, R14 ;  /* 0x000000ffff057224 */ /* 0x000fce00078e000e */
[----:B------:R-:W-:Y:S05]  /*1ac30*/  WARPSYNC.COLLECTIVE R15, `(.L_x_731) ;  /* 0x000000000f087348 */ /* 0x000fea0003c00000 */
[----:B------:R0:W1:Y:S02]  /*1ac40*/  SHFL.IDX P6, R14, R13, R12, R11 ;  /* 0x0000000c0d0e7389 */ /* 0x00006400000c000b */
[----:B01----:R-:W-:Y:S01]  /*1ac50*/  ENDCOLLECTIVE ;  /* 0x000000000000791b */ /* 0x003fe20003800000 */
.L_x_731:
[----:B------:R-:W-:-:S13]  /*1ac60*/  ISETP.GE.AND P3, PT, R2, R0, PT ;  /* 0x000000000200720c */ /* 0x000fda0003f66270 */
[----:B------:R-:W-:Y:S01]  /*1ac70*/  @!P3 LEA R2, P4, R10, R5, 0x1 ;  /* 0x000000050a02b211 */ /* 0x000fe200078808ff */
[----:B------:R-:W-:-:S04]  /*1ac80*/  IMAD.MOV.U32 R13, RZ, RZ, R7 ;  /* 0x000000ffff0d7224 */ /* 0x000fc800078e0007 */
[----:B------:R-:W-:-:S05]  /*1ac90*/  @!P3 IMAD.X R3, RZ, RZ, R4, P4 ;  /* 0x000000ffff03b224 */ /* 0x000fca00020e0604 */
        /* <DEDUP_REMOVED lines=12> */
.L_x_732:
[----:B------:R-:W-:Y:S02]  /*1ad60*/  IMAD.MOV.U32 R13, RZ, RZ, R6 ;  /* 0x000000ffff0d7224 */ /* 0x000fe400078e0006 */
[----:B------:R-:W-:Y:S02]  /*1ad70*/  IMAD.MOV.U32 R12, RZ, RZ, 0x1 ;  /* 0x00000001ff0c7424 */ /* 0x000fe400078e00ff */
[----:B------:R-:W-:-:S07]  /*1ad80*/  IMAD.MOV.U32 R3, RZ, RZ, R14 ;  /* 0x000000ffff037224 */ /* 0x000fce00078e000e */
[----:B------:R-:W-:Y:S05]  /*1ad90*/  WARPSYNC.COLLECTIVE R15, `(.L_x_733) ;  /* 0x000000000f087348 */ /* 0x000fea0003c00000 */
[----:B------:R0:W1:Y:S02]  /*1ada0*/  SHFL.IDX P6, R14, R13, R12, R11 ;  /* 0x0000000c0d0e7389 */ /* 0x00006400000c000b */
[----:B01----:R-:W-:Y:S01]  /*1adb0*/  ENDCOLLECTIVE ;  /* 0x000000000000791b */ /* 0x003fe20003800000 */
.L_x_733:
        /* <DEDUP_REMOVED lines=10> */
.L_x_734:
[----:B------:R-:W-:Y:S01]  /*1ae60*/  @!PT LDS RZ, [RZ] ;  /* 0x00000000fffff984 */ /* 0x000fe20000000800 */
[----:B------:R-:W-:Y:S01]  /*1ae70*/  @!PT LDS RZ, [RZ] ;  /* 0x00000000fffff984 */ /* 0x000fe20000000800 */
[----:B------:R-:W-:Y:S01]  /*1ae80*/  @!PT LDS RZ, [RZ] ;  /* 0x00000000fffff984 */ /* 0x000fe20000000800 */
[----:B------:R-:W-:Y:S04]  /*1ae90*/  @!P3 LDGSTS.E.BYPASS.LTC128B.128 [R8+0xe400], desc[UR42][R2.64], !P0 ;  /* 0x0e4000000208bfae */ /* 0x000fe8000c101d6a */
[----:B------:R-:W-:Y:S04]  /*1aea0*/  @!P3 LDGSTS.E.BYPASS.LTC128B.128 [R8+0x11400], desc[UR42][R2.64+0x40], !P1 ;  /* 0x114000400208bfae */ /* 0x000fe8000c901d6a */
[----:B------:R0:W-:Y:S02]  /*1aeb0*/  @!P3 LDGSTS.E.BYPASS.LTC128B.128 [R8+0x14400], desc[UR42][R2.64+0x80], !P2 ;  /* 0x144000800208bfae */ /* 0x0001e4000d101d6a */
[----:B0-----:R-:W-:Y:S01]  /*1aec0*/  IMAD.MOV.U32 R2, RZ, RZ, R14 ;  /* 0x000000ffff027224 */ /* 0x001fe200078e000e */
[----:B------:R-:W-:Y:S06]  /*1aed0*/  BRA `(.L_x_735) ;  /* 0xffffffb800a07947 */ /* 0x000fec000383ffff */
.L_x_610:
[----:B-1----:R1:W2:Y:S02]  /*1aee0*/  SYNCS.PHASECHK.TRANS64.TRYWAIT P0, [R22+URZ+0x2d820], R0 ;  /* 0x02d82000160075a7 */ /* 0x0022a4000800017f */
[----:B--2---:R-:W-:Y:S05]  /*1aef0*/  @!P0 NANOSLEEP.SYNCS 0x989680 ;  /* 0x009896800000895d */ /* 0x004fea0003900000 */
[----:B------:R-:W2:Y:S02]  /*1af00*/  @!P0 SYNCS.PHASECHK.TRANS64 P0, [R22+URZ+0x2d820], R0 ;  /* 0x02d82000160085a7 */ /* 0x000ea4000800007f */
[----:B--2---:R-:W-:Y:S05]  /*1af10*/  @!P0 BRA `(.L_x_610) ;  /* 0xfffffffc00f08947 */ /* 0x004fea000383ffff */
[----:B------:R-:W-:Y:S05]  /*1af20*/  BRA `(.L_x_736) ;  /* 0xffffffbc00087947 */ /* 0x000fea000383ffff */
.L_x_615:
[----:B0-----:R0:W1:Y:S02]  /*1af30*/  SYNCS.PHASECHK.TRANS64.TRYWAIT P0, [R5+URZ+0x2d840], R0 ;  /* 0x02d84000050075a7 */ /* 0x001064000800017f */
[----:B-1----:R-:W-:Y:S05]  /*1af40*/  @!P0 NANOSLEEP.SYNCS 0x989680 ;  /* 0x009896800000895d */ /* 0x002fea0003900000 */
[----:B------:R-:W1:Y:S02]  /*1af50*/  @!P0 SYNCS.PHASECHK.TRANS64 P0, [R5+URZ+0x2d840], R0 ;  /* 0x02d84000050085a7 */ /* 0x000e64000800007f */
[----:B-1----:R-:W-:Y:S05]  /*1af60*/  @!P0 BRA `(.L_x_615) ;  /* 0xfffffffc00f08947 */ /* 0x002fea000383ffff */
[----:B------:R-:W-:Y:S05]  /*1af70*/  BRA `(.L_x_737) ;  /* 0xffffffbc00fc7947 */ /* 0x000fea000383ffff */
.L_x_616:
        /* <DEDUP_REMOVED lines=8> */
.L_x_739:
[----:B------:R-:W-:Y:S05]  /*1b000*/  BSYNC B1 ;  /* 0x0000000000017941 */ /* 0x000fea0003800000 */
.L_x_738:
        /* <DEDUP_REMOVED lines=13> */
.L_x_740:
        /* <DEDUP_REMOVED lines=8> */
.L_x_741:
[----:B------:R-:W-:-:S05]  /*1b160*/  IMAD.SHL.U32 R0, R20, 0x2, RZ ;  /* 0x0000000214007824 */ /* 0x000fca00078e00ff */
        /* <DEDUP_REMOVED lines=13> */
.L_x_742:
[----:B------:R-:W-:Y:S02]  /*1b240*/  IMAD.MOV.U32 R13, RZ, RZ, R7 ;  /* 0x000000ffff0d7224 */ /* 0x000fe400078e0007 */
[----:B------:R-:W-:Y:S02]  /*1b250*/  IMAD.MOV.U32 R12, RZ, RZ, 0x2 ;  /* 0x00000002ff0c7424 */ /* 0x000fe400078e00ff */
[----:B------:R-:W-:-:S07]  /*1b260*/  IMAD.MOV.U32 R2, RZ, RZ, R14 ;  /* 0x000000ffff027224 */ /* 0x000fce00078e000e */
[----:B------:R-:W-:Y:S05]  /*1b270*/  WARPSYNC.COLLECTIVE R15, `(.L_x_743) ;  /* 0x000000000f087348 */ /* 0x000fea0003c00000 */
[----:B------:R0:W1:Y:S02]  /*1b280*/  SHFL.IDX P6, R14, R13, R12, R11 ;  /* 0x0000000c0d0e7389 */ /* 0x00006400000c000b */
[----:B01----:R-:W-:Y:S01]  /*1b290*/  ENDCOLLECTIVE ;  /* 0x000000000000791b */ /* 0x003fe20003800000 */
.L_x_743:
        /* <DEDUP_REMOVED lines=13> */
.L_x_744:
[----:B------:R-:W-:Y:S02]  /*1b370*/  IMAD.MOV.U32 R13, RZ, RZ, R7 ;  /* 0x000000ffff0d7224 */ /* 0x000fe400078e0007 */
[----:B------:R-:W-:Y:S02]  /*1b380*/  IMAD.MOV.U32 R12, RZ, RZ, 0x3 ;  /* 0x00000003ff0c7424 */ /* 0x000fe400078e00ff */
[----:B------:R-:W-:-:S07]  /*1b390*/  IMAD.MOV.U32 R2, RZ, RZ, R14 ;  /* 0x000000ffff027224 */ /* 0x000fce00078e000e */
[----:B------:R-:W-:Y:S05]  /*1b3a0*/  WARPSYNC.COLLECTIVE R15, `(.L_x_745) ;  /* 0x000000000f087348 */ /* 0x000fea0003c00000 */
[----:B------:R0:W1:Y:S02]  /*1b3b0*/  SHFL.IDX P6, R14, R13, R12, R11 ;  /* 0x0000000c0d0e7389 */ /* 0x00006400000c000b */
[----:B01----:R-:W-:Y:S01]  /*1b3c0*/  ENDCOLLECTIVE ;  /* 0x000000000000791b */ /* 0x003fe20003800000 */
.L_x_745:
[----:B------:R-:W-:-:S05]  /*1b3d0*/  IADD3 R2, P0, R2, R0, RZ ;  /* 0x0000000002027210 */ /* 0x000fca0007f1e0ff */
[----:B------:R-:W-:-:S05]  /*1b3e0*/  IMAD.X R3, RZ, RZ, R20, P0 ;  /* 0x000000ffff037224 */ /* 0x000fca00000e0614 */
[----:B------:R-:W-:Y:S01]  /*1b3f0*/  @!PT LDS RZ, [RZ] ;  /* 0x00000000fffff984 */ /* 0x000fe20000000800 */
[----:B------:R-:W-:Y:S01]  /*1b400*/  @!PT LDS RZ, [RZ] ;  /* 0x00000000fffff984 */ /* 0x000fe20000000800 */
[----:B------:R-:W-:Y:S01]  /*1b410*/  @!PT LDS RZ, [RZ] ;  /* 0x00000000fffff984 */ /* 0x000fe20000000800 */
[----:B------:R0:W-:Y:S01]  /*1b420*/  LDGSTS.E.BYPASS.LTC128B.128 [R4+0x16400], desc[UR42][R2.64], !P1 ;  /* 0x1640000002047fae */ /* 0x0001e2000c901d6a */
[----:B------:R-:W-:Y:S01]  /*1b430*/  IMAD.MOV.U32 R13, RZ, RZ, R6 ;  /* 0x000000ffff0d7224 */ /* 0x000fe200078e0006 */
[----:B------:R-:W-:Y:S02]  /*1b440*/  LOP3.LUT P1, RZ, R23, 0x20, RZ, 0xc0, !PT ;  /* 0x0000002017ff7812 */ /* 0x000fe4000782c0ff */
[----:B------:R0:W-:Y:S04]  /*1b450*/  LDGSTS.E.BYPASS.LTC128B.128 [R4+0x18400], desc[UR42][R2.64+0x40], !P5 ;  /* 0x1840004002047fae */ /* 0x0001e8000e901d6a */
[----:B------:R0:W-:Y:S01]  /*1b460*/  LDGSTS.E.BYPASS.LTC128B.128 [R4+0x1a400], desc[UR42][R2.64+0x80], !P4 ;  /* 0x1a40008002047fae */ /* 0x0001e2000e101d6a */
[----:B------:R-:W-:-:S07]  /*1b470*/  IMAD.MOV.U32 R20, RZ, RZ, R14 ;  /* 0x000000ffff147224 */ /* 0x000fce00078e000e */
[----:B0-----:R-:W-:Y:S05]  /*1b480*/  WARPSYNC.COLLECTIVE R15, `(.L_x_746) ;  /* 0x000000000f087348 */ /* 0x001fea0003c00000 */
[----:B------:R1:W2:Y:S02]  /*1b490*/  SHFL.IDX P6, R14, R13, R12, R11 ;  /* 0x0000000c0d0e7389 */ /* 0x0002a400000c000b */
[----:B012---:R-:W-:Y:S01]  /*1b4a0*/  ENDCOLLECTIVE ;  /* 0x000000000000791b */ /* 0x007fe20003800000 */
.L_x_746:
[----:B------:R-:W-:Y:S01]  /*1b4b0*/  IMAD.MOV.U32 R2, RZ, RZ, R14 ;  /* 0x000000ffff027224 */ /* 0x000fe200078e000e */
[----:B------:R-:W-:Y:S06]  /*1b4c0*/  BRA `(.L_x_747) ;  /* 0xffffffbc00887947 */ /* 0x000fec000383ffff */
.L_x_621:
[----:B-1----:R1:W2:Y:S02]  /*1b4d0*/  SYNCS.PHASECHK.TRANS64.TRYWAIT P0, [R5+URZ+0x2d860], R2 ;  /* 0x02d86002050075a7 */ /* 0x0022a4000800017f */
[----:B--2---:R-:W-:Y:S05]  /*1b4e0*/  @!P0 NANOSLEEP.SYNCS 0x989680 ;  /* 0x009896800000895d */ /* 0x004fea0003900000 */
[----:B------:R-:W2:Y:S02]  /*1b4f0*/  @!P0 SYNCS.PHASECHK.TRANS64 P0, [R5+URZ+0x2d860], R2 ;  /* 0x02d86002050085a7 */ /* 0x000ea4000800007f */
[----:B--2---:R-:W-:Y:S05]  /*1b500*/  @!P0 BRA `(.L_x_621) ;  /* 0xfffffffc00f08947 */ /* 0x004fea000383ffff */
[----:B------:R-:W-:Y:S05]  /*1b510*/  BRA `(.L_x_748) ;  /* 0xffffffbc00ec7947 */ /* 0x000fea000383ffff */
.L_x_622:
        /* <DEDUP_REMOVED lines=8> */
.L_x_750:
[----:B------:R-:W-:Y:S05]  /*1b5a0*/  BSYNC B1 ;  /* 0x0000000000017941 */ /* 0x000fea0003800000 */
.L_x_749:
[----:B------:R-:W-:Y:S02]  /*1b5b0*/  IMAD.MOV.U32 R13, RZ, RZ, R24 ;  /* 0x000000ffff0d7224 */ /* 0x000fe400078e0018 */
[----:B------:R-:W-:Y:S02]  /*1b5c0*/  IMAD.MOV.U32 R12, RZ, RZ, RZ ;  /* 0x000000ffff0c7224 */ /* 0x000fe400078e00ff */
[----:B------:R-:W-:Y:S02]  /*1b5d0*/  IMAD.MOV.U32 R11, RZ, RZ, 0x1c1f ;  /* 0x00001c1fff0b7424 */ /* 0x000fe400078e00ff */
[----:B------:R-:W-:Y:S02]  /*1b5e0*/  IMAD.MOV.U32 R15, RZ, RZ, -0x1 ;  /* 0xffffffffff0f7424 */ /* 0x000fe400078e00ff */
[----:B------:R-:W-:Y:S02]  /*1b5f0*/  IMAD.MOV.U32 R3, RZ, RZ, R14 ;  /* 0x000000ffff037224 */ /* 0x000fe400078e000e */
[----:B------:R-:W-:-:S07]  /*1b600*/  IMAD R4, R4, 0x2, R22 ;  /* 0x0000000204047824 */ /* 0x000fce00078e0216 */
[----:B------:R-:W-:Y:S05]  /*1b610*/  WARPSYNC.COLLECTIVE R15, `(.L_x_751) ;  /* 0x000000000f087348 */ /* 0x000fea0003c00000 */
[----:B------:R0:W1:Y:S02]  /*1b620*/  SHFL.IDX P6, R14, R13, R12, R11 ;  /* 0x0000000c0d0e7389 */ /* 0x00006400000c000b */
[----:B01----:R-:W-:Y:S01]  /*1b630*/  ENDCOLLECTIVE ;  /* 0x000000000000791b */ /* 0x003fe20003800000 */
.L_x_751:
[----:B------:R-:W-:Y:S02]  /*1b640*/  IMAD.MOV.U32 R13, RZ, RZ, R25 ;  /* 0x000000ffff0d7224 */ /* 0x000fe400078e0019 */
[----:B------:R-:W-:Y:S02]  /*1b650*/  IMAD.MOV.U32 R12, RZ, RZ, 0x1 ;  /* 0x00000001ff0c7424 */ /* 0x000fe400078e00ff */
[----:B------:R-:W-:-:S07]  /*1b660*/  IMAD.MOV.U32 R2, RZ, RZ, R14 ;  /* 0x000000ffff027224 */ /* 0x000fce00078e000e */
[----:B------:R-:W-:Y:S05]  /*1b670*/  WARPSYNC.COLLECTIVE R15, `(.L_x_752) ;  /* 0x000000000f087348 */ /* 0x000fea0003c00000 */
[----:B------:R0:W1:Y:S02]  /*1b680*/  SHFL.IDX P6, R14, R13, R12, R11 ;  /* 0x0000000c0d0e7389 */ /* 0x00006400000c000b */
[----:B01----:R-:W-:Y:S01]  /*1b690*/  ENDCOLLECTIVE ;  /* 0x000000000000791b */ /* 0x003fe20003800000 */
.L_x_752:
        /* <DEDUP_REMOVED lines=16> */
.L_x_753:
[----:B------:R-:W-:Y:S02]  /*1b7a0*/  IMAD.MOV.U32 R13, RZ, RZ, R25 ;  /* 0x000000ffff0d7224 */ /* 0x000fe400078e0019 */
[----:B------:R-:W-:Y:S02]  /*1b7b0*/  IMAD.MOV.U32 R12, RZ, RZ, 0x2 ;  /* 0x00000002ff0c7424 */ /* 0x000fe400078e00ff */
[----:B------:R-:W-:-:S07]  /*1b7c0*/  IMAD.MOV.U32 R2, RZ, RZ, R14 ;  /* 0x000000ffff027224 */ /* 0x000fce00078e000e */
[----:B------:R-:W-:Y:S05]  /*1b7d0*/  WARPSYNC.COLLECTIVE R15, `(.L_x_754) ;  /* 0x000000000f087348 */ /* 0x000fea0003c00000 */
[----:B------:R0:W1:Y:S02]  /*1b7e0*/  SHFL.IDX P6, R14, R13, R12, R11 ;  /* 0x0000000c0d0e7389 */ /* 0x00006400000c000b */
[----:B01----:R-:W-:Y:S01]  /*1b7f0*/  ENDCOLLECTIVE ;  /* 0x000000000000791b */ /* 0x003fe20003800000 */
.L_x_754:
        /* <DEDUP_REMOVED lines=16> */
.L_x_755:
[----:B------:R-:W-:Y:S02]  /*1b900*/  IMAD.MOV.U32 R13, RZ, RZ, R25 ;  /* 0x000000ffff0d7224 */ /* 0x000fe400078e0019 */
[----:B------:R-:W-:Y:S02]  /*1b910*/  IMAD.MOV.U32 R12, RZ, RZ, 0x3 ;  /* 0x00000003ff0c7424 */ /* 0x000fe400078e00ff */
[----:B------:R-:W-:-:S07]  /*1b920*/  IMAD.MOV.U32 R2, RZ, RZ, R14 ;  /* 0x000000ffff027224 */ /* 0x000fce00078e000e */
[----:B------:R-:W-:Y:S05]  /*1b930*/  WARPSYNC.COLLECTIVE R15, `(.L_x_756) ;  /* 0x000000000f087348 */ /* 0x000fea0003c00000 */
[----:B------:R0:W1:Y:S02]  /*1b940*/  SHFL.IDX P6, R14, R13, R12, R11 ;  /* 0x0000000c0d0e7389 */ /* 0x00006400000c000b */
[----:B01----:R-:W-:Y:S01]  /*1b950*/  ENDCOLLECTIVE ;  /* 0x000000000000791b */ /* 0x003fe20003800000 */
.L_x_756:
        /* <DEDUP_REMOVED lines=13> */
.L_x_757:
        /* <DEDUP_REMOVED lines=8> */
.L_x_630:
[----:B-1----:R1:W2:Y:S02]  /*1bab0*/  SYNCS.PHASECHK.TRANS64.TRYWAIT P0, [R0+URZ+0x2d860], R3 ;  /* 0x02d86003000075a7 */ /* 0x0022a4000800017f */
[----:B--2---:R-:W-:Y:S05]  /*1bac0*/  @!P0 NANOSLEEP.SYNCS 0x989680 ;  /* 0x009896800000895d */ /* 0x004fea0003900000 */
[----:B------:R-:W2:Y:S02]  /*1bad0*/  @!P0 SYNCS.PHASECHK.TRANS64 P0, [R0+URZ+0x2d860], R3 ;  /* 0x02d86003000085a7 */ /* 0x000ea4000800007f */
[----:B--2---:R-:W-:Y:S05]  /*1bae0*/  @!P0 BRA `(.L_x_630) ;  /* 0xfffffffc00f08947 */ /* 0x004fea000383ffff */
[----:B------:R-:W-:Y:S05]  /*1baf0*/  BRA `(.L_x_759) ;  /* 0xffffffc000747947 */ /* 0x000fea000383ffff */
.L_x_631:
[----:B------:R-:W-:Y:S01]  /*1bb00*/  BSSY B0, `(.L_x_760) ;  /* 0x0000008000007945 */ /* 0x000fe20003800000 */
[----:B------:R-:W-:Y:S02]  /*1bb10*/  IMAD.MOV.U32 R13, RZ, RZ, R25 ;  /* 0x000000ffff0d7224 */ /* 0x000fe400078e0019 */
[----:B------:R-:W-:Y:S02]  /*1bb20*/  IMAD.MOV.U32 R12, RZ, RZ, RZ ;  /* 0x000000ffff0c7224 */ /* 0x000fe400078e00ff */
[----:B------:R-:W-:Y:S02]  /*1bb30*/  IMAD.MOV.U32 R11, RZ, RZ, 0x1c1f ;  /* 0x00001c1fff0b7424 */ /* 0x000fe400078e00ff */
[----:B------:R-:W-:-:S07]  /*1bb40*/  IMAD.MOV.U32 R15, RZ, RZ, -0x1 ;  /* 0xffffffffff0f7424 */ /* 0x000fce00078e00ff */
[----:B01---5:R-:W-:Y:S05]  /*1bb50*/  WARPSYNC.COLLECTIVE R15, `(.L_x_761) ;  /* 0x000000000f087348 */ /* 0x023fea0003c00000 */
[----:B------:R2:W3:Y:S02]  /*1bb60*/  SHFL.IDX P6, R14, R13, R12, R11 ;  /* 0x0000000c0d0e7389 */ /* 0x0004e400000c000b */
[----:B0123-5:R-:W-:Y:S01]  /*1bb70*/  ENDCOLLECTIVE ;  /* 0x000000000000791b */ /* 0x02ffe20003800000 */
.L_x_761:
[----:B------:R-:W-:Y:S05]  /*1bb80*/  BSYNC B0 ;  /* 0x0000000000007941 */ /* 0x000fea0003800000 */
.L_x_760:
[----:B------:R-:W0:Y:S01]  /*1bb90*/  S2R R2, SR_TID.X ;  /* 0x0000000000027919 */ /* 0x000e220000002100 */
[----:B------:R-:W-:Y:S02]  /*1bba0*/  IMAD.MOV.U32 R13, RZ, RZ, R24 ;  /* 0x000000ffff0d7224 */ /* 0x000fe400078e0018 */
        /* <DEDUP_REMOVED lines=8> */
.L_x_762:
[----:B------:R-:W-:Y:S01]  /*1bc30*/  ULDC UR4, c[0x0][0x2f4] ;  /* 0x0000bd0000047ab9 */ /* 0x000fe20000000800 */
[----:B------:R-:W-:Y:S02]  /*1bc40*/  IMAD.MOV.U32 R13, RZ, RZ, R25 ;  /* 0x000000ffff0d7224 */ /* 0x000fe400078e0019 */
[----:B------:R-:W-:Y:S02]  /*1bc50*/  IMAD.MOV.U32 R12, RZ, RZ, 0x1 ;  /* 0x00000001ff0c7424 */ /* 0x000fe400078e00ff */
        /* <DEDUP_REMOVED lines=14> */
.L_x_763:
        /* <DEDUP_REMOVED lines=14> */
.L_x_764:
[----:B------:R-:W-:Y:S02]  /*1be20*/  IMAD.MOV.U32 R13, RZ, RZ, R25 ;  /* 0x000000ffff0d7224 */ /* 0x000fe400078e0019 */
[----:B------:R-:W-:Y:S01]  /*1be30*/  IMAD.MOV.U32 R12, RZ, RZ, 0x2 ;  /* 0x00000002ff0c7424 */ /* 0x000fe200078e00ff */
[----:B------:R-:W-:-:S13]  /*1be40*/  IADD3 R2, P4, R14, R5, RZ ;  /* 0x000000050e027210 */ /* 0x000fda0007f9e0ff */
[----:B------:R-:W-:Y:S05]  /*1be50*/  WARPSYNC.COLLECTIVE R15, `(.L_x_765) ;  /* 0x000000000f087348 */ /* 0x000fea0003c00000 */
[----:B------:R0:W1:Y:S02]  /*1be60*/  SHFL.IDX P6, R14, R13, R12, R11 ;  /* 0x0000000c0d0e7389 */ /* 0x00006400000c000b */
[----:B01----:R-:W-:Y:S01]  /*1be70*/  ENDCOLLECTIVE ;  /* 0x000000000000791b */ /* 0x003fe20003800000 */
.L_x_765:
        /* <DEDUP_REMOVED lines=15> */
.L_x_766:
[----:B------:R-:W-:Y:S02]  /*1bf70*/  IMAD.MOV.U32 R13, RZ, RZ, R25 ;  /* 0x000000ffff0d7224 */ /* 0x000fe400078e0019 */
[----:B------:R-:W-:Y:S01]  /*1bf80*/  IMAD.MOV.U32 R12, RZ, RZ, 0x3 ;  /* 0x00000003ff0c7424 */ /* 0x000fe200078e00ff */
[----:B------:R-:W-:-:S13]  /*1bf90*/  IADD3 R2, P4, R14, R5, RZ ;  /* 0x000000050e027210 */ /* 0x000fda0007f9e0ff */
[----:B------:R-:W-:Y:S05]  /*1bfa0*/  WARPSYNC.COLLECTIVE R15, `(.L_x_767) ;  /* 0x000000000f087348 */ /* 0x000fea0003c00000 */
[----:B------:R0:W1:Y:S02]  /*1bfb0*/  SHFL.IDX P6, R14, R13, R12, R11 ;  /* 0x0000000c0d0e7389 */ /* 0x00006400000c000b */
[----:B01----:R-:W-:Y:S01]  /*1bfc0*/  ENDCOLLECTIVE ;  /* 0x000000000000791b */ /* 0x003fe20003800000 */
.L_x_767:
        /* <DEDUP_REMOVED lines=14> */
.L_x_768:
[----:B------:R-:W-:Y:S05]  /*1c0b0*/  BRA `(.L_x_769) ;  /* 0xffffffbc00d47947 */ /* 0x000fea000383ffff */
.L_x_636:
        /* <DEDUP_REMOVED lines=8> */
.L_x_771:
[----:B------:R-:W-:Y:S05]  /*1c140*/  BSYNC B0 ;  /* 0x0000000000007941 */ /* 0x000fea0003800000 */
.L_x_770:
[----:B------:R-:W-:Y:S02]  /*1c150*/  IMAD.MOV.U32 R13, RZ, RZ, R16 ;  /* 0x000000ffff0d7224 */ /* 0x000fe400078e0010 */
        /* <DEDUP_REMOVED lines=8> */
.L_x_772:
[----:B------:R-:W-:Y:S02]  /*1c1e0*/  ULDC UR4, c[0x0][0xc3c] ;  /* 0x00030f0000047ab9 */ /* 0x000fe40000000800 */
[----:B------:R-:W-:-:S13]  /*1c1f0*/  ISETP.GE.OR P1, PT, R5, UR4, !P0 ;  /* 0x0000000405007c0c */ /* 0x000fda000c726670 */
[----:B------:R-:W0:Y:S01]  /*1c200*/  @!P1 LDC.64 R2, c[0x0][0xc80] ;  /* 0x00032000ff029b82 */ /* 0x000e220000000a00 */
[----:B------:R-:W-:Y:S02]  /*1c210*/  IMAD.MOV.U32 R11, RZ, RZ, RZ ;  /* 0x000000ffff0b7224 */ /* 0x000fe400078e00ff */
        /* <DEDUP_REMOVED lines=14> */
.L_x_773:
[----:B------:R-:W-:Y:S01]  /*1c300*/  IMAD.MOV.U32 R12, RZ, RZ, 0x2 ;  /* 0x00000002ff0c7424 */ /* 0x000fe200078e00ff */
[----:B------:R-:W-:-:S05]  /*1c310*/  SEL R5, R14, RZ, P1 ;  /* 0x000000ff0e057207 */ /* 0x000fca0000800000 */
[----:B------:R-:W-:-:S04]  /*1c320*/  IMAD.IADD R5, R2, 0x1, R5 ;  /* 0x0000000102057824 */ /* 0x000fc800078e0205 */
[----:B------:R-:W-:-:S07]  /*1c330*/  IMAD.MOV.U32 R13, RZ, RZ, R5 ;  /* 0x000000ffff0d7224 */ /* 0x000fce00078e0005 */
[----:B------:R-:W-:Y:S05]  /*1c340*/  WARPSYNC.COLLECTIVE R15, `(.L_x_774) ;  /* 0x000000000f087348 */ /* 0x000fea0003c00000 */
[----:B------:R0:W1:Y:S02]  /*1c350*/  SHFL.UP P6, R14, R13, R12, R11 ;  /* 0x0400000c0d0e7389 */ /* 0x00006400000c000b */
[----:B01----:R-:W-:Y:S01]  /*1c360*/  ENDCOLLECTIVE ;  /* 0x000000000000791b */ /* 0x003fe20003800000 */
.L_x_774:
[----:B------:R-:W-:Y:S01]  /*1c370*/  IMAD.MOV.U32 R12, RZ, RZ, 0x4 ;  /* 0x00000004ff0c7424 */ /* 0x000fe200078e00ff */
[----:B------:R-:W-:-:S05]  /*1c380*/  SEL R6, R14, RZ, P2 ;  /* 0x000000ff0e067207 */ /* 0x000fca0001000000 */
[----:B------:R-:W-:-:S04]  /*1c390*/  IMAD.IADD R6, R5, 0x1, R6 ;  /* 0x0000000105067824 */ /* 0x000fc800078e0206 */
[----:B------:R-:W-:-:S07]  /*1c3a0*/  IMAD.MOV.U32 R13, RZ, RZ, R6 ;  /* 0x000000ffff0d7224 */ /* 0x000fce00078e0006 */
[----:B------:R-:W-:Y:S05]  /*1c3b0*/  WARPSYNC.COLLECTIVE R15, `(.L_x_775) ;  /* 0x000000000f087348 */ /* 0x000fea0003c00000 */
[----:B------:R0:W1:Y:S02]  /*1c3c0*/  SHFL.UP P6, R14, R13, R12, R11 ;  /* 0x0400000c0d0e7389 */ /* 0x00006400000c000b */
[----:B01----:R-:W-:Y:S01]  /*1c3d0*/  ENDCOLLECTIVE ;  /* 0x000000000000791b */ /* 0x003fe20003800000 */
.L_x_775:
[----:B------:R-:W-:Y:S01]  /*1c3e0*/  IMAD.MOV.U32 R12, RZ, RZ, 0x8 ;  /* 0x00000008ff0c7424 */ /* 0x000fe200078e00ff */
[----:B------:R-:W-:-:S05]  /*1c3f0*/  SEL R7, R14, RZ, P3 ;  /* 0x000000ff0e077207 */ /* 0x000fca0001800000 */
[----:B------:R-:W-:-:S04]  /*1c400*/  IMAD.IADD R7, R6, 0x1, R7 ;  /* 0x0000000106077824 */ /* 0x000fc800078e0207 */
[----:B------:R-:W-:-:S07]  /*1c410*/  IMAD.MOV.U32 R13, RZ, RZ, R7 ;  /* 0x000000ffff0d7224 */ /* 0x000fce00078e0007 */
[----:B------:R-:W-:Y:S05]  /*1c420*/  WARPSYNC.COLLECTIVE R15, `(.L_x_776) ;  /* 0x000000000f087348 */ /* 0x000fea0003c00000 */
[----:B------:R0:W1:Y:S02]  /*1c430*/  SHFL.UP P6, R14, R13, R12, R11 ;  /* 0x0400000c0d0e7389 */ /* 0x00006400000c000b */
[----:B01----:R-:W-:Y:S01]  /*1c440*/  ENDCOLLECTIVE ;  /* 0x000000000000791b */ /* 0x003fe20003800000 */
.L_x_776:
[----:B------:R-:W-:Y:S01]  /*1c450*/  IMAD.MOV.U32 R12, RZ, RZ, 0x10 ;  /* 0x00000010ff0c7424 */ /* 0x000fe200078e00ff */
[----:B------:R-:W-:-:S05]  /*1c460*/  SEL R14, R14, RZ, P4 ;  /* 0x000000ff0e0e7207 */ /* 0x000fca0002000000 */
[----:B------:R-:W-:-:S04]  /*1c470*/  IMAD.IADD R5, R7, 0x1, R14 ;  /* 0x0000000107057824 */ /* 0x000fc800078e020e */
[----:B------:R-:W-:-:S07]  /*1c480*/  IMAD.MOV.U32 R13, RZ, RZ, R5 ;  /* 0x000000ffff0d7224 */ /* 0x000fce00078e0005 */
[----:B------:R-:W-:Y:S05]  /*1c490*/  WARPSYNC.COLLECTIVE R15, `(.L_x_777) ;  /* 0x000000000f087348 */ /* 0x000fea0003c00000 */
[----:B------:R0:W1:Y:S02]  /*1c4a0*/  SHFL.UP P6, R14, R13, R12, R11 ;  /* 0x0400000c0d0e7389 */ /* 0x00006400000c000b */
[----:B01----:R-:W-:Y:S01]  /*1c4b0*/  ENDCOLLECTIVE ;  /* 0x000000000000791b */ /* 0x003fe20003800000 */
.L_x_777:
        /* <DEDUP_REMOVED lines=8> */
.L_x_778:
[----:B------:R-:W-:Y:S05]  /*1c540*/  BRA `(.L_x_779) ;  /* 0xffffffbc00f07947 */ /* 0x000fea000383ffff */
.L_x_641:
[----:B------:R-:W-:Y:S01]  /*1c550*/  BSSY B0, `(.L_x_780) ;  /* 0x0000008000007945 */ /* 0x000fe20003800000 */
[----:B-----5:R-:W-:Y:S02]  /*1c560*/  IMAD.MOV.U32 R13, RZ, RZ, R2 ;  /* 0x000000ffff0d7224 */ /* 0x020fe400078e0002 */
[----:B------:R-:W-:Y:S02]  /*1c570*/  IMAD.MOV.U32 R12, RZ, RZ, 0x1 ;  /* 0x00000001ff0c7424 */ /* 0x000fe400078e00ff */
[----:B------:R-:W-:Y:S02]  /*1c580*/  IMAD.MOV.U32 R11, RZ, RZ, RZ ;  /* 0x000000ffff0b7224 */ /* 0x000fe400078e00ff */
[----:B------:R-:W-:-:S07]  /*1c590*/  IMAD.MOV.U32 R15, RZ, RZ, -0x1 ;  /* 0xffffffffff0f7424 */ /* 0x000fce00078e00ff */
[----:B01----:R-:W-:Y:S05]  /*1c5a0*/  WARPSYNC.COLLECTIVE R15, `(.L_x_781) ;  /* 0x000000000f087348 */ /* 0x003fea0003c00000 */
[----:B------:R2:W3:Y:S02]  /*1c5b0*/  SHFL.UP P6, R14, R13, R12, R11 ;  /* 0x0400000c0d0e7389 */ /* 0x0004e400000c000b */
[----:B0123--:R-:W-:Y:S01]  /*1c5c0*/  ENDCOLLECTIVE ;  /* 0x000000000000791b */ /* 0x00ffe20003800000 */
.L_x_781:
[----:B------:R-:W-:Y:S05]  /*1c5d0*/  BSYNC B0 ;  /* 0x0000000000007941 */ /* 0x000fea0003800000 */
.L_x_780:
        /* <DEDUP_REMOVED lines=8> */
.L_x_782:
[----:B------:R-:W-:Y:S01]  /*1c660*/  IMAD.MOV.U32 R12, RZ, RZ, 0x4 ;  /* 0x00000004ff0c7424 */ /* 0x000fe200078e00ff */
[----:B------:R-:W-:-:S05]  /*1c670*/  SEL R14, R14, RZ, P2 ;  /* 0x000000ff0e0e7207 */ /* 0x000fca0001000000 */
[----:B------:R-:W-:-:S04]  /*1c680*/  IMAD.IADD R3, R13, 0x1, R14 ;  /* 0x000000010d037824 */ /* 0x000fc800078e020e */
[----:B------:R-:W-:-:S07]  /*1c690*/  IMAD.MOV.U32 R13, RZ, RZ, R3 ;  /* 0x000000ffff0d7224 */ /* 0x000fce00078e0003 */
[----:B------:R-:W-:Y:S05]  /*1c6a0*/  WARPSYNC.COLLECTIVE R15, `(.L_x_783) ;  /* 0x000000000f087348 */ /* 0x000fea0003c00000 */
[----:B------:R0:W1:Y:S02]  /*1c6b0*/  SHFL.UP P6, R14, R13, R12, R11 ;  /* 0x0400000c0d0e7389 */ /* 0x00006400000c000b */
[----:B01----:R-:W-:Y:S01]  /*1c6c0*/  ENDCOLLECTIVE ;  /* 0x000000000000791b */ /* 0x003fe20003800000 */
.L_x_783:
[----:B------:R-:W-:Y:S01]  /*1c6d0*/  IMAD.MOV.U32 R12, RZ, RZ, 0x8 ;  /* 0x00000008ff0c7424 */ /* 0x000fe200078e00ff */
[----:B------:R-:W-:-:S05]  /*1c6e0*/  SEL R14, R14, RZ, P3 ;  /* 0x000000ff0e0e7207 */ /* 0x000fca0001800000 */
[----:B------:R-:W-:-:S04]  /*1c6f0*/  IMAD.IADD R5, R3, 0x1, R14 ;  /* 0x0000000103057824 */ /* 0x000fc800078e020e */
[----:B------:R-:W-:-:S07]  /*1c700*/  IMAD.MOV.U32 R13, RZ, RZ, R5 ;  /* 0x000000ffff0d7224 */ /* 0x000fce00078e0005 */
[----:B------:R-:W-:Y:S05]  /*1c710*/  WARPSYNC.COLLECTIVE R15, `(.L_x_784) ;  /* 0x000000000f087348 */ /* 0x000fea0003c00000 */
[----:B------:R0:W1:Y:S02]  /*1c720*/  SHFL.UP P6, R14, R13, R12, R11 ;  /* 0x0400000c0d0e7389 */ /* 0x00006400000c000b */
[----:B01----:R-:W-:Y:S01]  /*1c730*/  ENDCOLLECTIVE ;  /* 0x000000000000791b */ /* 0x003fe20003800000 */
.L_x_784:
[----:B------:R-:W-:Y:S01]  /*1c740*/  IMAD.MOV.U32 R12, RZ, RZ, 0x10 ;  /* 0x00000010ff0c7424 */ /* 0x000fe200078e00ff */
[----:B------:R-:W-:-:S05]  /*1c750*/  SEL R6, R14, RZ, P4 ;  /* 0x000000ff0e067207 */ /* 0x000fca0002000000 */
[----:B------:R-:W-:-:S04]  /*1c760*/  IMAD.IADD R6, R5, 0x1, R6 ;  /* 0x0000000105067824 */ /* 0x000fc800078e0206 */
[----:B------:R-:W-:-:S07]  /*1c770*/  IMAD.MOV.U32 R13, RZ, RZ, R6 ;  /* 0x000000ffff0d7224 */ /* 0x000fce00078e0006 */
[----:B------:R-:W-:Y:S05]  /*1c780*/  WARPSYNC.COLLECTIVE R15, `(.L_x_785) ;  /* 0x000000000f087348 */ /* 0x000fea0003c00000 */
[----:B------:R0:W1:Y:S02]  /*1c790*/  SHFL.UP P6, R14, R13, R12, R11 ;  /* 0x0400000c0d0e7389 */ /* 0x00006400000c000b */
[----:B01----:R-:W-:Y:S01]  /*1c7a0*/  ENDCOLLECTIVE ;  /* 0x000000000000791b */ /* 0x003fe20003800000 */
.L_x_785:
        /* <DEDUP_REMOVED lines=8> */
.L_x_786:
[----:B------:R-:W-:Y:S05]  /*1c830*/  BRA `(.L_x_787) ;  /* 0xffffffbc00d07947 */ /* 0x000fea000383ffff */
.L_x_643:
[----:B------:R-:W-:Y:S01]  /*1c840*/  BSSY B0, `(.L_x_788) ;  /* 0x0000006000007945 */ /* 0x000fe20003800000 */
[----:B------:R-:W-:Y:S01]  /*1c850*/  PLOP3.LUT P6, PT, P6, PT, PT, 0x8, 0x0 ;  /* 0x000000000000781c */ /* 0x000fe200037ce170 */
[----:B------:R-:W-:-:S12]  /*1c860*/  IMAD.MOV.U32 R15, RZ, RZ, -0x1 ;  /* 0xffffffffff0f7424 */ /* 0x000fd800078e00ff */
[----:B0----5:R-:W-:Y:S05]  /*1c870*/  WARPSYNC.COLLECTIVE R15, `(.L_x_789) ;  /* 0x000000000f087348 */ /* 0x021fea0003c00000 */
[----:B------:R-:W-:Y:S01]  /*1c880*/  VOTE.ANY R14, PT, P6 ;  /* 0x00000000000e7806 */ /* 0x000fe200030e0100 */
[----:B0----5:R-:W-:Y:S06]  /*1c890*/  ENDCOLLECTIVE ;  /* 0x000000000000791b */ /* 0x021fec0003800000 */
.L_x_789:
[----:B------:R-:W-:Y:S05]  /*1c8a0*/  BSYNC B0 ;  /* 0x0000000000007941 */ /* 0x000fea0003800000 */
.L_x_788:
        /* <DEDUP_REMOVED lines=9> */
.L_x_790:
[----:B------:R-:W-:Y:S01]  /*1c940*/  IMAD.MOV.U32 R17, RZ, RZ, R14 ;  /* 0x000000ffff117224 */ /* 0x000fe200078e000e */
[----:B------:R-:W-:Y:S06]  /*1c950*/  BRA `(.L_x_791) ;  /* 0xffffffbc00c07947 */ /* 0x000fec000383ffff */
.L_x_645:
[----:B------:R-:W-:Y:S01]  /*1c960*/  BSSY B0, `(.L_x_792) ;  /* 0x0000007000007945 */ /* 0x000fe20003800000 */
[----:B------:R-:W-:Y:S02]  /*1c970*/  IMAD.MOV.U32 R13, RZ, RZ, R3 ;  /* 0x000000ffff0d7224 */ /* 0x000fe400078e0003 */
[----:B------:R-:W-:Y:S02]  /*1c980*/  IMAD.MOV.U32 R11, RZ, RZ, 0x1f ;  /* 0x0000001fff0b7424 */ /* 0x000fe400078e00ff */
[----:B------:R-:W-:-:S07]  /*1c990*/  IMAD.MOV.U32 R15, RZ, RZ, -0x1 ;  /* 0xffffffffff0f7424 */ /* 0x000fce00078e00ff */
[----:B012---:R-:W-:Y:S05]  /*1c9a0*/  WARPSYNC.COLLECTIVE R15, `(.L_x_793) ;  /* 0x000000000f087348 */ /* 0x007fea0003c00000 */
[----:B------:R3:W4:Y:S02]  /*1c9b0*/  SHFL.IDX P6, R14, R13, R12, R11 ;  /* 0x0000000c0d0e7389 */ /* 0x00072400000c000b */
[----:B01234-:R-:W-:Y:S01]  /*1c9c0*/  ENDCOLLECTIVE ;  /* 0x000000000000791b */ /* 0x01ffe20003800000 */
.L_x_793:
[----:B------:R-:W-:Y:S05]  /*1c9d0*/  BSYNC B0 ;  /* 0x0000000000007941 */ /* 0x000fea0003800000 */
.L_x_792:
[----:B------:R-:W-:Y:S05]  /*1c9e0*/  BRA `(.L_x_644) ;  /* 0xffffffbc00b87947 */ /* 0x000fea000383ffff */
.L_x_649:
[----:B0-----:R0:W3:Y:S02]  /*1c9f0*/  SYNCS.PHASECHK.TRANS64.TRYWAIT P0, [R5+URZ+0x2d820], R0 ;  /* 0x02d82000050075a7 */ /* 0x0010e4000800017f */
[----:B---3--:R-:W-:Y:S05]  /*1ca00*/  @!P0 NANOSLEEP.SYNCS 0x989680 ;  /* 0x009896800000895d */ /* 0x008fea0003900000 */
[----:B------:R-:W3:Y:S02]  /*1ca10*/  @!P0 SYNCS.PHASECHK.TRANS64 P0, [R5+URZ+0x2d820], R0 ;  /* 0x02d82000050085a7 */ /* 0x000ee4000800007f */
[----:B---3--:R-:W-:Y:S05]  /*1ca20*/  @!P0 BRA `(.L_x_649) ;  /* 0xfffffffc00f08947 */ /* 0x008fea000383ffff */
[----:B------:R-:W-:Y:S05]  /*1ca30*/  BRA `(.L_x_794) ;  /* 0xffffffc000a47947 */ /* 0x000fea000383ffff */
.L_x_650:
[----:B------:R-:W3:Y:S01]  /*1ca40*/  S2R R2, SR_TID.X ;  /* 0x0000000000027919 */ /* 0x000ee20000002100 */
[----:B------:R-:W-:Y:S01]  /*1ca50*/  BSSY B0, `(.L_x_795) ;  /* 0x000000a000007945 */ /* 0x000fe20003800000 */
[----:B------:R-:W-:Y:S02]  /*1ca60*/  IMAD.MOV.U32 R12, RZ, RZ, RZ ;  /* 0x000000ffff0c7224 */ /* 0x000fe400078e00ff */
[----:B------:R-:W-:Y:S02]  /*1ca70*/  IMAD.MOV.U32 R11, RZ, RZ, 0x1f ;  /* 0x0000001fff0b7424 */ /* 0x000fe400078e00ff */
[----:B------:R-:W-:Y:S01]  /*1ca80*/  IMAD.MOV.U32 R15, RZ, RZ, -0x1 ;  /* 0xffffffffff0f7424 */ /* 0x000fe200078e00ff */
[----:B---3--:R-:W-:-:S04]  /*1ca90*/  SHF.R.U32.HI R2, RZ, 0x5, R2 ;  /* 0x00000005ff027819 */ /* 0x008fc80000011602 */
[----:B------:R-:W-:-:S05]  /*1caa0*/  LOP3.LUT R2, R2, 0x3, RZ, 0xc0, !PT ;  /* 0x0000000302027812 */ /* 0x000fca00078ec0ff */
[----:B------:R-:W-:-:S07]  /*1cab0*/  IMAD.MOV.U32 R13, RZ, RZ, R2 ;  /* 0x000000ffff0d7224 */ /* 0x000fce00078e0002 */
[----:B012-4-:R-:W-:Y:S05]  /*1cac0*/  WARPSYNC.COLLECTIVE R15, `(.L_x_796) ;  /* 0x000000000f087348 */ /* 0x017fea0003c00000 */
[----:B------:R3:W0:Y:S02]  /*1cad0*/  SHFL.IDX P6, R14, R13, R12, R11 ;  /* 0x0000000c0d0e7389 */ /* 0x00062400000c000b */
[----:B01234-:R-:W-:Y:S01]  /*1cae0*/  ENDCOLLECTIVE ;  /* 0x000000000000791b */ /* 0x01ffe20003800000 */
.L_x_796:
[----:B------:R-:W-:Y:S05]  /*1caf0*/  BSYNC B0 ;  /* 0x0000000000007941 */ /* 0x000fea0003800000 */
.L_x_795:
[----:B------:R-:W-:Y:S05]  /*1cb00*/  BRA `(.L_x_797) ;  /* 0xffffffc0008c7947 */ /* 0x000fea000383ffff */
.L_x_651:
[----:B------:R-:W-:Y:S01]  /*1cb10*/  BSSY B0, `(.L_x_798) ;  /* 0x0000006000007945 */ /* 0x000fe20003800000 */
[----:B------:R-:W-:-:S07]  /*1cb20*/  IMAD.MOV.U32 R15, RZ, RZ, -0x1 ;  /* 0xffffffffff0f7424 */ /* 0x000fce00078e00ff */
[----:B012-4-:R-:W-:Y:S05]  /*1cb30*/  WARPSYNC.COLLECTIVE R15, `(.L_x_799) ;  /* 0x000000000f0c7348 */ /* 0x017fea0003c00000 */
[----:B------:R-:W-:Y:S02]  /*1cb40*/  ELECT P6, UR62, PT ;  /* 0x00000000003e782f */ /* 0x000fe400038c0000 */
[----:B------:R-:W-:Y:S01]  /*1cb50*/  MOV R14, UR62 ;  /* 0x0000003e000e7c02 */ /* 0x000fe20008000f00 */
[----:B012-4-:R-:W-:Y:S10]  /*1cb60*/  ENDCOLLECTIVE ;  /* 0x000000000000791b */ /* 0x017ff40003800000 */
.L_x_799:
[----:B------:R-:W-:Y:S05]  /*1cb70*/  BSYNC B0 ;  /* 0x0000000000007941 */ /* 0x000fea0003800000 */
.L_x_798:
[----:B------:R-:W-:Y:S05]  /*1cb80*/  BRA `(.L_x_800) ;  /* 0xffffffc000807947 */ /* 0x000fea000383ffff */
.L_x_653:
[----:B0-----:R0:W3:Y:S02]  /*1cb90*/  SYNCS.PHASECHK.TRANS64.TRYWAIT P1, [R3+URZ+0x2d840], R2 ;  /* 0x02d84002030075a7 */ /* 0x0010e4000802017f */
[----:B---3--:R-:W-:Y:S05]  /*1cba0*/  @!P1 NANOSLEEP.SYNCS 0x989680 ;  /* 0x009896800000995d */ /* 0x008fea0003900000 */
[----:B------:R-:W3:Y:S02]  /*1cbb0*/  @!P1 SYNCS.PHASECHK.TRANS64 P1, [R3+URZ+0x2d840], R2 ;  /* 0x02d84002030095a7 */ /* 0x000ee4000802007f */
[----:B---3--:R-:W-:Y:S05]  /*1cbc0*/  @!P1 BRA `(.L_x_653) ;  /* 0xfffffffc00f09947 */ /* 0x008fea000383ffff */
[----:B------:R-:W-:Y:S05]  /*1cbd0*/  BRA `(.L_x_801) ;  /* 0xffffffc000a47947 */ /* 0x000fea000383ffff */
.L_x_655:
[----:B---3--:R3:W0:Y:S02]  /*1cbe0*/  SYNCS.PHASECHK.TRANS64.TRYWAIT P1, [R5+URZ+0x2d840], R0 ;  /* 0x02d84000050075a7 */ /* 0x008624000802017f */
[----:B0-----:R-:W-:Y:S05]  /*1cbf0*/  @!P1 NANOSLEEP.SYNCS 0x989680 ;  /* 0x009896800000995d */ /* 0x001fea0003900000 */
[----:B------:R-:W0:Y:S02]  /*1cc00*/  @!P1 SYNCS.PHASECHK.TRANS64 P1, [R5+URZ+0x2d840], R0 ;  /* 0x02d84000050095a7 */ /* 0x000e24000802007f */
[----:B0-----:R-:W-:Y:S05]  /*1cc10*/  @!P1 BRA `(.L_x_655) ;  /* 0xfffffffc00f09947 */ /* 0x001fea000383ffff */
[----:B------:R-:W-:Y:S05]  /*1cc20*/  BRA `(.L_x_802) ;  /* 0xffffffc000b47947 */ /* 0x000fea000383ffff */
.L_x_657:
[----:B------:R0:W0:Y:S02]  /*1cc30*/  SYNCS.PHASECHK.TRANS64.TRYWAIT P1, [R3+URZ+0x2d860], R2 ;  /* 0x02d86002030075a7 */ /* 0x000024000802017f */
[----:B0-----:R-:W-:Y:S05]  /*1cc40*/  @!P1 NANOSLEEP.SYNCS 0x989680 ;  /* 0x009896800000995d */ /* 0x001fea0003900000 */
[----:B------:R-:W0:Y:S02]  /*1cc50*/  @!P1 SYNCS.PHASECHK.TRANS64 P1, [R3+URZ+0x2d860], R2 ;  /* 0x02d86002030095a7 */ /* 0x000e24000802007f */
[----:B0-----:R-:W-:Y:S05]  /*1cc60*/  @!P1 BRA `(.L_x_657) ;  /* 0xfffffffc00f09947 */ /* 0x001fea000383ffff */
[----:B------:R-:W-:Y:S05]  /*1cc70*/  BRA `(.L_x_803) ;  /* 0xffffffc000b07947 */ /* 0x000fea000383ffff */
.L_x_804:
        /* <DEDUP_REMOVED lines=16> */
.L_x_2730:


//--------------------- .text._ZN7cutlass13device_kernelIN5flash11enable_sm90INS1_16FlashAttnFwdSm90INS1_25CollectiveMainloopFwdSm90ILi2EN4cute5tupleIJNS5_1CILi1EEES8_S8_EEENS6_IJNS7_ILi192EEENS7_ILi128EEENS7_ILi96EEEEEELi96ENS_10bfloat16_tEfNS_4arch4Sm90ELb0ELb1ELb0ELb0ELb1ELb0ELb0ELb0ELb1ELb1ELb0ELb0EEENS1_21CollectiveEpilogueFwdINS6_IJSA_SC_SB_EEES9_SE_SG_Li384ELb0ELb1ELb0ELb0EEENS1_30DynamicPersistentTileSchedulerILi384ELi128ELb0ELb1ELb1EEEEEEEEEvNT_6ParamsE --------------------------
	.section	.text._ZN7cutlass13device_kernelIN5flash11enable_sm90INS1_16FlashAttnFwdSm90INS1_25CollectiveMainloopFwdSm90ILi2EN4cute5tupleIJNS5_1CILi1EEES8_S8_EEENS6_IJNS7_ILi192EEENS7_ILi128EEENS7_ILi96EEEEEELi96ENS_10bfloat16_tEfNS_4arch4Sm90ELb0ELb1ELb0ELb0ELb1ELb0ELb0ELb0ELb1ELb1ELb0ELb0EEENS1_21CollectiveEpilogueFwdINS6_IJSA_SC_SB_EEES9_SE_SG_Li384ELb0ELb1ELb0ELb0EEENS1_30DynamicPersistentTileSchedulerILi384ELi128ELb0ELb1ELb1EEEEEEEEEvNT_6ParamsE,"ax",@progbits
	.align	128
.text._ZN7cutlass13device_kernelIN5flash11enable_sm90INS1_16FlashAttnFwdSm90INS1_25CollectiveMainloopFwdSm90ILi2EN4cute5tupleIJNS5_1CILi1EEES8_S8_EEENS6_IJNS7_ILi192EEENS7_ILi128EEENS7_ILi96EEEEEELi96ENS_10bfloat16_tEfNS_4arch4Sm90ELb0ELb1ELb0ELb0ELb1ELb0ELb0ELb0ELb1ELb1ELb0ELb0EEENS1_21CollectiveEpilogueFwdINS6_IJSA_SC_SB_EEES9_SE_SG_Li384ELb0ELb1ELb0ELb0EEENS1_30DynamicPersistentTileSchedulerILi384ELi128ELb0ELb1ELb1EEEEEEEEEvNT_6ParamsE:
        .type           _ZN7cutlass13device_kernelIN5flash11enable_sm90INS1_16FlashAttnFwdSm90INS1_25CollectiveMainloopFwdSm90ILi2EN4cute5tupleIJNS5_1CILi1EEES8_S8_EEENS6_IJNS7_ILi192EEENS7_ILi128EEENS7_ILi96EEEEEELi96ENS_10bfloat16_tEfNS_4arch4Sm90ELb0ELb1ELb0ELb0ELb1ELb0ELb0ELb0ELb1ELb1ELb0ELb0EEENS1_21CollectiveEpilogueFwdINS6_IJSA_SC_SB_EEES9_SE_SG_Li384ELb0ELb1ELb0ELb0EEENS1_30DynamicPersistentTileSchedulerILi384ELi128ELb0ELb1ELb1EEEEEEEEEvNT_6ParamsE,@function
        .size           _ZN7cutlass13device_kernelIN5flash11enable_sm90INS1_16FlashAttnFwdSm90INS1_25CollectiveMainloopFwdSm90ILi2EN4cute5tupleIJNS5_1CILi1EEES8_S8_EEENS6_IJNS7_ILi192EEENS7_ILi128EEENS7_ILi96EEEEEELi96ENS_10bfloat16_tEfNS_4arch4Sm90ELb0ELb1ELb0ELb0ELb1ELb0ELb0ELb0ELb1ELb1ELb0ELb0EEENS1_21CollectiveEpilogueFwdINS6_IJSA_SC_SB_EEES9_SE_SG_Li384ELb0ELb1ELb0ELb0EEENS1_30DynamicPersistentTileSchedulerILi384ELi128ELb0ELb1ELb1EEEEEEEEEvNT_6ParamsE,(.L_x_2731 - _ZN7cutlass13device_kernelIN5flash11enable_sm90INS1_16FlashAttnFwdSm90INS1_25CollectiveMainloopFwdSm90ILi2EN4cute5tupleIJNS5_1CILi1EEES8_S8_EEENS6_IJNS7_ILi192EEENS7_ILi128EEENS7_ILi96EEEEEELi96ENS_10bfloat16_tEfNS_4arch4Sm90ELb0ELb1ELb0ELb0ELb1ELb0ELb0ELb0ELb1ELb1ELb0ELb0EEENS1_21CollectiveEpilogueFwdINS6_IJSA_SC_SB_EEES9_SE_SG_Li384ELb0ELb1ELb0ELb0EEENS1_30DynamicPersistentTileSchedulerILi384ELi128ELb0ELb1ELb1EEEEEEEEEvNT_6ParamsE)
        .other          _ZN7cutlass13device_kernelIN5flash11enable_sm90INS1_16FlashAttnFwdSm90INS1_25CollectiveMainloopFwdSm90ILi2EN4cute5tupleIJNS5_1CILi1EEES8_S8_EEENS6_IJNS7_ILi192EEENS7_ILi128EEENS7_ILi96EEEEEELi96ENS_10bfloat16_tEfNS_4arch4Sm90ELb0ELb1ELb0ELb0ELb1ELb0ELb0ELb0ELb1ELb1ELb0ELb0EEENS1_21CollectiveEpilogueFwdINS6_IJSA_SC_SB_EEES9_SE_SG_Li384ELb0ELb1ELb0ELb0EEENS1_30DynamicPersistentTileSchedulerILi384ELi128ELb0ELb1ELb1EEEEEEEEEvNT_6ParamsE,@"STO_CUDA_ENTRY STV_DEFAULT"
_ZN7cutlass13device_kernelIN5flash11enable_sm90INS1_16FlashAttnFwdSm90INS1_25CollectiveMainloopFwdSm90ILi2EN4cute5tupleIJNS5_1CILi1EEES8_S8_EEENS6_IJNS7_ILi192EEENS7_ILi128EEENS7_ILi96EEEEEELi96ENS_10bfloat16_tEfNS_4arch4Sm90ELb0ELb1ELb0ELb0ELb1ELb0ELb0ELb0ELb1ELb1ELb0ELb0EEENS1_21CollectiveEpilogueFwdINS6_IJSA_SC_SB_EEES9_SE_SG_Li384ELb0ELb1ELb0ELb0EEENS1_30DynamicPersistentTileSchedulerILi384ELi128ELb0ELb1ELb1EEEEEEEEEvNT_6ParamsE:
        /* <DEDUP_REMOVED lines=45> */
.L_x_805:
        /* <DEDUP_REMOVED lines=22> */
.L_x_806:
        /* <DEDUP_REMOVED lines=18> */
.L_x_807:
        /* <DEDUP_REMOVED lines=22> */
.L_x_808:
        /* <DEDUP_REMOVED lines=23> */
.L_x_809:
        /* <DEDUP_REMOVED lines=8> */
.L_x_811:
[----:B------:R-:W-:-:S08]  /*08a0*/  NOP ;  /* 0x0000000000007918 */ /* 0x000fd00000000000 */
[----:B------:R-:W0:Y:S02]  /*08b0*/  USETMAXREG.TRY_ALLOC.CTAPOOL UP0, 0xa0 ;  /* 0x000000a0000079c8 */ /* 0x000e240008000600 */
[----:B0-----:R-:W-:-:S13]  /*08c0*/  PLOP3.LUT P0, PT, PT, PT, UP0, 0x80, 0x0 ;  /* 0x000000000000781c */ /* 0x001fda0003f0f008 */
[----:B------:R-:W-:Y:S05]  /*08d0*/  @!P0 BRA `(.L_x_811) ;  /* 0xfffffffc00f08947 */ /* 0x000fea000383ffff */
[----:B------:R-:W0:Y:S01]  /*08e0*/  S2R R2, SR_TID.X ;  /* 0x0000000000027919 */ /* 0x000e220000002100 */
[----:B------:R-:W1:Y:S08]  /*08f0*/  S2UR UR4, SR_CTAID.X ;  /* 0x00000000000479c3 */ /* 0x000e700000002500 */
[----:B------:R-:W-:Y:S08]  /*0900*/  BAR.ARV 0x4, 0x200 ;  /* 0x0108000000007b1d */ /* 0x000ff00000002000 */
        /* <DEDUP_REMOVED lines=18> */
[----:B------:R-:W-:Y:S02]  /*0a30*/  LOP3.LUT R4, R2, 0xfffffff0, RZ, 0xc0, !PT ;  /* 0xfffffff002047812 */ /* 0x000fe400078ec0ff */
[----:B------:R-:W-:Y:S02]  /*0a40*/  SHF.R.S32.HI R5, RZ, 0x4, R2 ;  /* 0x00000004ff057819 */ /* 0x000fe40000011402 */
[----:B------:R-:W-:Y:S01]  /*0a50*/  LOP3.LUT R6, R146, 0xffffff80, RZ, 0xc0, !PT ;  /* 0xffffff8092067812 */ /* 0x000fe200078ec0ff */
[C---:B------:R-:W-:Y:S01]  /*0a60*/  IMAD.IADD R4, R151.reuse, 0x1, -R4 ;  /* 0x0000000197047824 */ /* 0x040fe200078e0a04 */
[----:B------:R-:W-:Y:S02]  /*0a70*/  LEA.HI R2, R2, R5, RZ, 0x1 ;  /* 0x0000000502027211 */ /* 0x000fe400078f08ff */
[----:B------:R-:W-:Y:S01]  /*0a80*/  SHF.R.S32.HI R146, RZ, 0x7, R146 ;  /* 0x00000007ff927819 */ /* 0x000fe20000011492 */
[----:B------:R-:W-:Y:S01]  /*0a90*/  IMAD.IADD R145, R151, 0x1, -R6 ;  /* 0x0000000197917824 */ /* 0x000fe200078e0a06 */
[----:B------:R-:W-:-:S02]  /*0aa0*/  SHF.R.S32.HI R3, RZ, 0x1f, R4 ;  /* 0x0000001fff037819 */ /* 0x000fc40000011404 */
[----:B------:R-:W-:Y:S01]  /*0ab0*/  LOP3.LUT R2, R2, 0x1ffffffe, RZ, 0xc0, !PT ;  /* 0x1ffffffe02027812 */ /* 0x000fe200078ec0ff */
[----:B0-----:R-:W-:Y:S01]  /*0ac0*/  ULEA UR40, UR41, UR40, 0x18 ;  /* 0x0000002829287291 */ /* 0x001fe2000f8ec03f */
[----:B------:R-:W-:Y:S02]  /*0ad0*/  LEA.HI R3, R3, R4, RZ, 0x3 ;  /* 0x0000000403037211 */ /* 0x000fe400078f18ff */
[----:B------:R-:W-:Y:S01]  /*0ae0*/  SHF.R.S32.HI R8, RZ, 0x1f, R145 ;  /* 0x0000001fff087819 */ /* 0x000fe20000011491 */
[----:B------:R-:W-:Y:S01]  /*0af0*/  IMAD.IADD R2, R5, 0x1, -R2 ;  /* 0x0000000105027824 */ /* 0x000fe200078e0a02 */
[C---:B------:R-:W-:Y:S01]  /*0b00*/  LOP3.LUT R5, R3.reuse, 0xfffffff8, RZ, 0xc0, !PT ;  /* 0xfffffff803057812 */ /* 0x040fe200078ec0ff */
[----:B------:R-:W-:Y:S01]  /*0b10*/  IMAD.SHL.U32 R3, R3, 0x40, RZ ;  /* 0x0000004003037824 */ /* 0x000fe200078e00ff */
[----:B------:R-:W-:Y:S01]  /*0b20*/  LEA.HI R6, R0, R151, RZ, 0x5 ;  /* 0x0000009700067211 */ /* 0x000fe200078f28ff */
[----:B------:R-:W-:Y:S01]  /*0b30*/  IMAD.SHL.U32 R2, R2, 0x8, RZ ;  /* 0x0000000802027824 */ /* 0x000fe200078e00ff */
[----:B------:R-:W-:Y:S01]  /*0b40*/  LEA.HI R9, R8, R145, RZ, 0x2 ;  /* 0x0000009108097211 */ /* 0x000fe200078f10ff */
[----:B------:R-:W-:Y:S01]  /*0b50*/  IMAD.IADD R5, R4, 0x1, -R5 ;  /* 0x0000000104057824 */ /* 0x000fe200078e0a05 */
[----:B------:R-:W-:-:S02]  /*0b60*/  SHF.R.S32.HI R6, RZ, 0x5, R6 ;  /* 0x00000005ff067819 */ /* 0x000fc40000011406 */
[--C-:B------:R-:W-:Y:S02]  /*0b70*/  SHF.R.S32.HI R7, RZ, 0x2, R9.reuse ;  /* 0x00000002ff077819 */ /* 0x100fe40000011409 */
[----:B------:R-:W-:Y:S01]  /*0b80*/  SHF.R.S32.HI R10, RZ, 0x1f, R9 ;  /* 0x0000001fff0a7819 */ /* 0x000fe20000011409 */
[----:B------:R-:W-:Y:S01]  /*0b90*/  IMAD R13, R6, 0x10, R4 ;  /* 0x00000010060d7824 */ /* 0x000fe200078e0204 */
[C---:B------:R-:W-:Y:S01]  /*0ba0*/  R2P PR, R5.reuse, 0x6 ;  /* 0x0000000605007804 */ /* 0x040fe20000000000 */
[----:B------:R-:W-:Y:S01]  /*0bb0*/  IMAD.SHL.U32 R5, R5, 0x40, RZ ;  /* 0x0000004005057824 */ /* 0x000fe200078e00ff */
[----:B------:R-:W-:Y:S01]  /*0bc0*/  LEA.HI R10, R10, R7, RZ, 0x3 ;  /* 0x000000070a0a7211 */ /* 0x000fe200078f18ff */
[----:B------:R-:W-:Y:S01]  /*0bd0*/  IMAD.HI R4, R146, 0x55555556, RZ ;  /* 0x5555555692047827 */ /* 0x000fe200078e02ff */
[----:B------:R-:W-:Y:S02]  /*0be0*/  LOP3.LUT R3, R3, 0x7ffffe00, RZ, 0xc0, !PT ;  /* 0x7ffffe0003037812 */ /* 0x000fe400078ec0ff */
[----:B------:R-:W-:Y:S01]  /*0bf0*/  LOP3.LUT R5, R5, 0x1c0, RZ, 0xc0, !PT ;  /* 0x000001c005057812 */ /* 0x000fe200078ec0ff */
[--C-:B------:R-:W-:Y:S01]  /*0c00*/  IMAD.U32 R148, R13, 0x20, R2.reuse ;  /* 0x000000200d947824 */ /* 0x100fe200078e0002 */
[----:B------:R-:W-:Y:S01]  /*0c10*/  LOP3.LUT R10, R10, 0xfffffff8, RZ, 0xc0, !PT ;  /* 0xfffffff80a0a7812 */ /* 0x000fe200078ec0ff */
[----:B------:R-:W-:Y:S01]  /*0c20*/  IMAD R3, R6, 0x400, R3 ;  /* 0x0000040006037824 */ /* 0x000fe200078e0203 */
[----:B------:R-:W-:-:S02]  /*0c30*/  LOP3.LUT R2, R5, 0x8, R2, 0xf8, !PT ;  /* 0x0000000805027812 */ /* 0x000fc400078ef802 */
[----:B------:R-:W-:Y:S01]  /*0c40*/  SHF.R.U32.HI R5, RZ, 0x3, R5 ;  /* 0x00000003ff057819 */ /* 0x000fe20000011605 */
[----:B------:R-:W-:Y:S01]  /*0c50*/  IMAD.IADD R11, R7, 0x1, -R10 ;  /* 0x00000001070b7824 */ /* 0x000fe200078e0a0a */
[----:B------:R-:W-:Y:S02]  /*0c60*/  LEA.HI R0, R0, R151, RZ, 0x2 ;  /* 0x0000009700007211 */ /* 0x000fe400078f10ff */
[----:B------:R-:W-:Y:S02]  /*0c70*/  LEA.HI R7, R4, R4, RZ, 0x1 ;  /* 0x0000000404077211 */ /* 0x000fe400078f08ff */
[----:B------:R-:W-:Y:S02]  /*0c80*/  LOP3.LUT R2, R2, R5, RZ, 0x3c, !PT ;  /* 0x0000000502027212 */ /* 0x000fe400078e3cff */
[----:B------:R-:W-:Y:S01]  /*0c90*/  LOP3.LUT R4, R0, 0xfffffffc, RZ, 0xc0, !PT ;  /* 0xfffffffc00047812 */ /* 0x000fe200078ec0ff */
[----:B------:R-:W-:Y:S01]  /*0ca0*/  IMAD R7, R7, -0x3, R146 ;  /* 0xfffffffd07077824 */ /* 0x000fe200078e0292 */
[----:B------:R-:W-:Y:S01]  /*0cb0*/  LEA.HI R8, R8, R145, RZ, 0x5 ;  /* 0x0000009108087211 */ /* 0x000fe200078f28ff */
[----:B------:R-:W-:Y:S01]  /*0cc0*/  IMAD.IADD R2, R3, 0x1, R2 ;  /* 0x0000000103027824 */ /* 0x000fe200078e0202 */
[----:B------:R-:W-:Y:S01]  /*0cd0*/  SHF.R.S32.HI R144, RZ, 0x2, R0 ;  /* 0x00000002ff907819 */ /* 0x000fe20000011400 */
[----:B------:R-:W-:Y:S01]  /*0ce0*/  IMAD.IADD R143, R151, 0x1, -R4 ;  /* 0x00000001978f7824 */ /* 0x000fe200078e0a04 */
[----:B------:R-:W-:-:S02]  /*0cf0*/  SHF.R.S32.HI R8, RZ, 0x5, R8 ;  /* 0x00000005ff087819 */ /* 0x000fc40000011408 */
[----:B------:R-:W-:Y:S01]  /*0d00*/  LEA R17, R2, UR40, 0x1 ;  /* 0x0000002802117c11 */ /* 0x000fe2000f8e08ff */
[C---:B------:R-:W-:Y:S01]  /*0d10*/  IMAD.SHL.U32 R140, R143.reuse, 0x8, RZ ;  /* 0x000000088f8c7824 */ /* 0x040fe200078e00ff */
[----:B------:R-:W-:Y:S01]  /*0d20*/  LEA.HI R3, R143, R143, RZ, 0x1 ;  /* 0x0000008f8f037211 */ /* 0x000fe200078f08ff */
[----:B------:R-:W-:Y:S01]  /*0d30*/  IMAD R8, R8, 0x10, R11 ;  /* 0x0000001008087824 */ /* 0x000fe200078e020b */
[----:B------:R-:W-:Y:S01]  /*0d40*/  SEL R18, R18, 0xffffffc0, !P2 ;  /* 0xffffffc012127807 */ /* 0x000fe20005000000 */
[----:B------:R-:W-:Y:S01]  /*0d50*/  VIADD R22, R17, 0x21800 ;  /* 0x0002180011167836 */ /* 0x000fe20000000000 */
[----:B------:R-:W-:Y:S01]  /*0d60*/  LOP3.LUT R0, R3, 0x1ffffffe, RZ, 0xc0, !PT ;  /* 0x1ffffffe03007812 */ /* 0x000fe200078ec0ff */
[C---:B------:R-:W-:Y:S01]  /*0d70*/  VIADD R141, R140.reuse, 0x20 ;  /* 0x000000208c8d7836 */ /* 0x040fe20000000000 */
[----:B------:R-:W-:Y:S01]  /*0d80*/  LOP3.LUT R16, R9, 0x7ffffffc, RZ, 0xc0, !PT ;  /* 0x7ffffffc09107812 */ /* 0x000fe200078ec0ff */
[----:B------:R-:W-:Y:S02]  /*0d90*/  VIADD R142, R140, 0x40 ;  /* 0x000000408c8e7836 */ /* 0x000fe40000000000 */
[----:B------:R-:W-:Y:S01]  /*0da0*/  VIADD R23, R17, 0x21820 ;  /* 0x0002182011177836 */ /* 0x000fe20000000000 */
[----:B------:R-:W-:Y:S01]  /*0db0*/  SHF.R.S32.HI R150, RZ, 0x1f, R141 ;  /* 0x0000001fff967819 */ /* 0x000fe2000001148d */
[----:B------:R-:W-:Y:S01]  /*0dc0*/  IMAD R147, R7, 0x40, R8 ;  /* 0x0000004007937824 */ /* 0x000fe200078e0208 */
[----:B------:R-:W-:Y:S01]  /*0dd0*/  SHF.R.S32.HI R149, RZ, 0x1f, R142 ;  /* 0x0000001fff957819 */ /* 0x000fe2000001148e */
[----:B------:R-:W-:-:S02]  /*0de0*/  IMAD.IADD R0, R143, 0x1, -R0 ;  /* 0x000000018f007824 */ /* 0x000fc400078e0a00 */
[C---:B------:R-:W-:Y:S02]  /*0df0*/  @P1 VIADD R23, R22.reuse, 0xffffffe0 ;  /* 0xffffffe016171836 */ /* 0x040fe40000000000 */
[----:B------:R-:W-:Y:S02]  /*0e00*/  IMAD.IADD R22, R22, 0x1, R18 ;  /* 0x0000000116167824 */ /* 0x000fe400078e0212 */
[----:B------:R-:W-:Y:S02]  /*0e10*/  IMAD.IADD R16, R145, 0x1, -R16 ;  /* 0x0000000191107824 */ /* 0x000fe400078e0a10 */
[----:B------:R-:W-:Y:S02]  /*0e20*/  IMAD R137, R0, 0x8, R147 ;  /* 0x0000000800897824 */ /* 0x000fe400078e0293 */
[----:B------:R-:W-:Y:S02]  /*0e30*/  IMAD.IADD R18, R18, 0x1, R23 ;  /* 0x0000000112127824 */ /* 0x000fe400078e0217 */
[----:B------:R-:W-:-:S07]  /*0e40*/  VIADD R136, R23, 0x6000 ;  /* 0x0000600017887836 */ /* 0x000fce0000000000 */
.L_x_908:
[----:B------:R-:W-:Y:S01]  /*0e50*/  ULDC UR5, c[0x0][0xc60] ;  /* 0x0003180000057ab9 */ /* 0x000fe20000000800 */
[----:B------:R-:W-:Y:S01]  /*0e60*/  UMOV UR8, UR4 ;  /* 0x0000000400087c82 */ /* 0x000fe20008000000 */
[----:B------:R-:W-:-:S11]  /*0e70*/  UISETP.NE.AND UP0, UPT, UR5, 0x1, UPT ;  /* 0x000000010500788c */ /* 0x000fd6000bf05270 */
[----:B------:R-:W-:Y:S01]  /*0e80*/  @UP0 ULDC UR6, c[0x0][0xc64] ;  /* 0x0003190000060ab9 */ /* 0x000fe20000000800 */
[----:B------:R-:W-:Y:S01]  /*0e90*/  @UP0 ULDC UR9, c[0x0][0xc68] ;  /* 0x00031a0000090ab9 */ /* 0x000fe20000000800 */
[----:B------:R-:W-:-:S04]  /*0ea0*/  UIMAD.WIDE.U32 UR6, UR4, UR6, URZ ;  /* 0x00000006040672a5 */ /* 0x000fc8000f8e003f */
[----:B------:R-:W-:-:S03]  /*0eb0*/  @UP0 USHF.R.U32.HI UR8, URZ, UR9, UR7 ;  /* 0x000000093f080299 */ /* 0x000fc60008011607 */
[----:B------:R-:W-:Y:S02]  /*0ec0*/  ULDC UR6, c[0x0][0xc78] ;  /* 0x00031e0000067ab9 */ /* 0x000fe40000000800 */
[----:B------:R-:W-:Y:S02]  /*0ed0*/  UISETP.GE.AND UP0, UPT, UR8, UR6, UPT ;  /* 0x000000060800728c */ /* 0x000fe4000bf06270 */
[----:B------:R-:W-:-:S04]  /*0ee0*/  UIADD3 UR6, -UR8, URZ, URZ ;  /* 0x0000003f08067290 */ /* 0x000fc8000fffe13f */
[----:B------:R-:W-:Y:S01]  /*0ef0*/  PLOP3.LUT P0, PT, PT, PT, UP0, 0x80, 0x0 ;  /* 0x000000000000781c */ /* 0x000fe20003f0f008 */
[----:B------:R-:W-:-:S12]  /*0f00*/  UIMAD UR9, UR5, UR6, UR4 ;  /* 0x00000006050972a4 */ /* 0x000fd8000f8e0204 */
[----:B012345:R-:W-:Y:S05]  /*0f10*/  @!P0 BRA `(.L_x_812) ;  /* 0x0000000000208947 */ /* 0x03ffea0003800000 */
[----:B------:R-:W-:Y:S01]  /*0f20*/  ULDC UR7, c[0x0][0xc6c] ;  /* 0x00031b0000077ab9 */ /* 0x000fe20000000800 */
[----:B------:R-:W-:Y:S01]  /*0f30*/  UMOV UR6, UR9 ;  /* 0x0000000900067c82 */ /* 0x000fe20008000000 */
[----:B------:R-:W-:-:S11]  /*0f40*/  UISETP.NE.AND UP0, UPT, UR7, 0x1, UPT ;  /* 0x000000010700788c */ /* 0x000fd6000bf05270 */
[----:B------:R-:W-:Y:S02]  /*0f50*/  @UP0 ULDC.64 UR10, c[0x0][0xc70] ;  /* 0x00031c00000a0ab9 */ /* 0x000fe40000000a00 */
[----:B------:R-:W-:-:S04]  /*0f60*/  UIMAD.WIDE.U32 UR4, UR9, UR10, URZ ;  /* 0x0000000a090472a5 */ /* 0x000fc8000f8e003f */
[----:B------:R-:W-:-:S04]  /*0f70*/  @UP0 USHF.R.U32.HI UR6, URZ, UR11, UR5 ;  /* 0x0000000b3f060299 */ /* 0x000fc80008011605 */
[----:B------:R-:W-:Y:S01]  /*0f80*/  UIMAD UR4, UR6, UR7, URZ ;  /* 0x00000007060472a4 */ /* 0x000fe2000f8e023f */
[----:B------:R-:W-:Y:S11]  /*0f90*/  BRA `(.L_x_813) ;  /* 0x00000000001c7947 */ /* 0x000ff60003800000 */
.L_x_812:
[----:B------:R-:W-:Y:S01]  /*0fa0*/  ULDC UR7, c[0x0][0xc54] ;  /* 0x0003150000077ab9 */ /* 0x000fe20000000800 */
[----:B------:R-:W-:Y:S01]  /*0fb0*/  UMOV UR6, UR9 ;  /* 0x0000000900067c82 */ /* 0x000fe20008000000 */
[----:B------:R-:W-:-:S11]  /*0fc0*/  UISETP.NE.AND UP0, UPT, UR7, 0x1, UPT ;  /* 0x000000010700788c */ /* 0x000fd6000bf05270 */
[----:B------:R-:W-:Y:S02]  /*0fd0*/  @UP0 ULDC.64 UR10, c[0x0][0xc58] ;  /* 0x00031600000a0ab9 */ /* 0x000fe40000000a00 */
[----:B------:R-:W-:-:S04]  /*0fe0*/  UIMAD.WIDE.U32 UR4, UR9, UR10, URZ ;  /* 0x0000000a090472a5 */ /* 0x000fc8000f8e003f */
[----:B------:R-:W-:-:S04]  /*0ff0*/  @UP0 USHF.R.U32.HI UR6, URZ, UR11, UR5 ;  /* 0x0000000b3f060299 */ /* 0x000fc80008011605 */
[----:B------:R-:W-:-:S12]  /*1000*/  UIMAD UR4, UR6, UR7, URZ ;  /* 0x00000007060472a4 */ /* 0x000fd8000f8e023f */
.L_x_813:
[----:B------:R-:W-:Y:S01]  /*1010*/  ULOP3.LUT UR6, URZ, UR6, URZ, 0x33, !UPT ;  /* 0x000000063f067292 */ /* 0x000fe2000f8e333f */
[----:B------:R-:W-:Y:S01]  /*1020*/  ULDC UR5, c[0x0][0x448] ;  /* 0x0001120000057ab9 */ /* 0x000fe20000000800 */
[----:B------:R-:W-:Y:S01]  /*1030*/  ULDC UR39, c[0x0][0xc3c] ;  /* 0x00030f0000277ab9 */ /* 0x000fe20000000800 */
[----:B------:R-:W-:Y:S02]  /*1040*/  UISETP.NE.AND UP3, UPT, UR5, 0x1, UPT ;  /* 0x000000010500788c */ /* 0x000fe4000bf65270 */
[----:B------:R-:W-:Y:S01]  /*1050*/  UIADD3 UR39, UR6, UR39, URZ ;  /* 0x0000002706277290 */ /* 0x000fe2000fffe03f */
[----:B------:R-:W-:Y:S01]  /*1060*/  ULDC.64 UR10, c[0x0][0x418] ;  /* 0x00010600000a7ab9 */ /* 0x000fe20000000a00 */
[----:B------:R-:W-:Y:S01]  /*1070*/  UIADD3 UR4, UR9, -UR4, URZ ;  /* 0x8000000409047290 */ /* 0x000fe2000fffe03f */
[----:B------:R-:W-:Y:S01]  /*1080*/  ULDC UR38, c[0x0][0xc48] ;  /* 0x0003120000267ab9 */ /* 0x000fe20000000800 */
[----:B------:R-:W-:Y:S02]  /*1090*/  UISETP.NE.U32.AND UP0, UPT, UR10, URZ, UPT ;  /* 0x0000003f0a00728c */ /* 0x000fe4000bf05070 */
[----:B------:R-:W-:-:S02]  /*10a0*/  UIMAD UR39, UR39, 0xc0, URZ ;  /* 0x000000c0272778a4 */ /* 0x000fc4000f8e023f */
[----:B------:R-:W-:Y:S01]  /*10b0*/  UISETP.NE.AND UP1, UPT, UR38, 0x1, UPT ;  /* 0x000000012600788c */ /* 0x000fe2000bf25270 */
[----:B------:R-:W-:Y:S01]  /*10c0*/  ULDC UR13, c[0x0][0xc54] ;  /* 0x00031500000d7ab9 */ /* 0x000fe20000000800 */
[----:B------:R-:W-:Y:S02]  /*10d0*/  UISETP.NE.AND.EX UP0, UPT, UR11, URZ, UPT, UP0 ;  /* 0x0000003f0b00728c */ /* 0x000fe4000bf05300 */
[----:B------:R-:W-:Y:S02]  /*10e0*/  UIADD3 UR7, UR39, 0xbf, URZ ;  /* 0x000000bf27077890 */ /* 0x000fe4000fffe03f */
[----:B------:R-:W-:Y:S01]  /*10f0*/  UIMAD UR13, UR8, UR13, UR4 ;  /* 0x0000000d080d72a4 */ /* 0x000fe2000f8e0204 */
[----:B------:R-:W-:Y:S01]  /*1100*/  ULDC UR44, c[0x0][0x424] ;  /* 0x00010900002c7ab9 */ /* 0x000fe20000000800 */
[----:B------:R-:W-:Y:S01]  /*1110*/  ULDC UR55, c[0x0][0x288] ;  /* 0x0000a20000377ab9 */ /* 0x000fe20000000800 */
[----:B------:R-:W-:Y:S01]  /*1120*/  ULDC.64 UR4, c[0x0][0x9e0] ;  /* 0x0002780000047ab9 */ /* 0x000fe20000000a00 */
[----:B------:R-:W-:Y:S01]  /*1130*/  @UP3 ULDC UR10, c[0x0][0x44c] ;  /* 0x00011300000a3ab9 */ /* 0x000fe20000000800 */
[----:B------:R-:W-:-:S02]  /*1140*/  UIADD3 UR12, -UR55, 0x1, URZ ;  /* 0x00000001370c7890 */ /* 0x000fc4000fffe13f */
[----:B------:R-:W-:Y:S02]  /*1150*/  UISETP.GE.AND UP2, UPT, UR5, 0x1, UPT ;  /* 0x000000010500788c */ /* 0x000fe4000bf46270 */
[----:B------:R-:W-:Y:S02]  /*1160*/  USEL UR44, UR44, 0x1, UP0 ;  /* 0x000000012c2c7887 */ /* 0x000fe40008000000 */
[----:B------:R-:W-:Y:S01]  /*1170*/  UIMAD.WIDE.U32 UR10, UR7, UR10, URZ ;  /* 0x0000000a070a72a5 */ /* 0x000fe2000f8e003f */
[----:B------:R-:W-:Y:S01]  /*1180*/  ULDC UR6, c[0x0][0x2f0] ;  /* 0x0000bc0000067ab9 */ /* 0x000fe20000000800 */
[----:B------:R-:W-:Y:S01]  /*1190*/  @UP3 ULDC UR15, c[0x0][0x450] ;  /* 0x00011400000f3ab9 */ /* 0x000fe20000000800 */
[----:B------:R-:W-:Y:S01]  /*11a0*/  @UP1 ULDC UR8, c[0x0][0xc4c] ;  /* 0x0003130000081ab9 */ /* 0x000fe20000000800 */
[----:B------:R-:W-:Y:S01]  /*11b0*/  UIMAD UR12, UR44, UR6, UR12 ;  /* 0x000000062c0c72a4 */ /* 0x000fe2000f8e020c */
[----:B------:R-:W-:Y:S01]  /*11c0*/  PLOP3.LUT P0, PT, PT, PT, UP2, 0x40, 0x0 ;  /* 0x000000000000781c */ /* 0x000fe20003f0e828 */
[----:B------:R-:W-:-:S02]  /*11d0*/  @UP3 USHF.R.U32.HI UR7, URZ, UR15, UR11 ;  /* 0x0000000f3f073299 */ /* 0x000fc4000801160b */
[----:B------:R-:W-:Y:S01]  /*11e0*/  UIMAD.WIDE.U32 UR8, UR13, UR8, URZ ;  /* 0x000000080d0872a5 */ /* 0x000fe2000f8e003f */
[----:B------:R-:W-:Y:S01]  /*11f0*/  @UP1 ULDC UR14, c[0x0][0xc50] ;  /* 0x00031400000e1ab9 */ /* 0x000fe20000000800 */
[----:B------:R-:W-:Y:S01]  /*1200*/  UIADD3 UR12, UR12, UR7, URZ ;  /* 0x000000070c0c7290 */ /* 0x000fe2000fffe03f */
[----:B------:R-:W-:Y:S01]  /*1210*/  UMOV UR45, UR13 ;  /* 0x0000000d002d7c82 */ /* 0x000fe20008000000 */
[----:B------:R-:W-:Y:S02]  /*1220*/  @UP1 USHF.R.U32.HI UR45, URZ, UR14, UR9 ;  /* 0x0000000e3f2d1299 */ /* 0x000fe40008011609 */
[----:B------:R-:W-:Y:S02]  /*1230*/  UIADD3 UR4, UR12, UR4, URZ ;  /* 0x000000040c047290 */ /* 0x000fe4000fffe03f */
[----:B------:R-:W-:Y:S02]  /*1240*/  UIADD3 UR7, -UR45, URZ, URZ ;  /* 0x0000003f2d077290 */ /* 0x000fe4000fffe13f */
[----:B------:R-:W-:-:S02]  /*1250*/  UP2UR UR51, UPR, URZ, 0x8 ;  /* 0x000000083f337883 */ /* 0x000fc40008000000 */
[----:B------:R-:W-:Y:S01]  /*1260*/  UP2UR UR50, UPR, URZ, 0x4 ;  /* 0x000000043f327883 */ /* 0x000fe20008000000 */
[----:B------:R-:W-:Y:S01]  /*1270*/  IMAD.U32 R0, RZ, RZ, UR4 ;  /* 0x00000004ff007e24 */ /* 0x000fe2000f8e00ff */
[----:B------:R-:W-:Y:S01]  /*1280*/  UIMAD UR38, UR38, UR7, UR13 ;  /* 0x00000007262672a4 */ /* 0x000fe2000f8e020d */
[----:B------:R-:W-:Y:S11]  /*1290*/  @P0 BRA `(.L_x_814) ;  /* 0x0000000000400947 */ /* 0x000ff60003800000 */
[----:B------:R-:W-:Y:S01]  /*12a0*/  ISETP.LT.AND P0, PT, RZ, UR12, PT ;  /* 0x0000000cff007c0c */ /* 0x000fe2000bf01270 */
[----:B------:R-:W-:-:S12]  /*12b0*/  UIADD3 UR4, UR12, -0x1, URZ ;  /* 0xffffffff0c047890 */ /* 0x000fd8000fffe03f */
[----:B------:R-:W-:Y:S05]  /*12c0*/  @P0 BRA `(.L_x_815) ;  /* 0x00000000001c0947 */ /* 0x000fea0003800000 */
[----:B------:R-:W-:Y:S02]  /*12d0*/  UISETP.NE.AND UP0, UPT, UR5, 0x1, UPT ;  /* 0x000000010500788c */ /* 0x000fe4000bf05270 */
[----:B------:R-:W-:-:S09]  /*12e0*/  UIADD3 UR4, -UR12, URZ, URZ ;  /* 0x0000003f0c047290 */ /* 0x000fd2000fffe13f */
[----:B------:R-:W-:Y:S02]  /*12f0*/  @UP0 ULDC.64 UR10, c[0x0][0x9e8] ;  /* 0x00027a00000a0ab9 */ /* 0x000fe40000000a00 */
[----:B------:R-:W-:-:S04]  /*1300*/  UIMAD.WIDE.U32 UR8, UR4, UR10, URZ ;  /* 0x0000000a040872a5 */ /* 0x000fc8000f8e003f */
[----:B------:R-:W-:-:S04]  /*1310*/  @UP0 USHF.R.U32.HI UR4, URZ, UR11, UR9 ;  /* 0x0000000b3f040299 */ /* 0x000fc80008011609 */
[----:B------:R-:W-:Y:S01]  /*1320*/  ULOP3.LUT UR4, URZ, UR4, URZ, 0x33, !UPT ;  /* 0x000000043f047292 */ /* 0x000fe2000f8e333f */
[----:B------:R-:W-:Y:S11]  /*1330*/  BRA `(.L_x_816) ;  /* 0x0000000000107947 */ /* 0x000ff60003800000 */
.L_x_815:
[----:B------:R-:W-:-:S11]  /*1340*/  UISETP.NE.AND UP0, UPT, UR5, 0x1, UPT ;  /* 0x000000010500788c */ /* 0x000fd6000bf05270 */
[----:B------:R-:W-:Y:S02]  /*1350*/  @UP0 ULDC.64 UR10, c[0x0][0x9e8] ;  /* 0x00027a00000a0ab9 */ /* 0x000fe40000000a00 */
[----:B------:R-:W-:-:S04]  /*1360*/  UIMAD.WIDE.U32 UR8, UR4, UR10, URZ ;  /* 0x0000000a040872a5 */ /* 0x000fc8000f8e003f */
[----:B------:R-:W-:-:S12]  /*1370*/  @UP0 USHF.R.U32.HI UR4, URZ, UR11, UR9 ;  /* 0x0000000b3f040299 */ /* 0x000fd80008011609 */
.L_x_816:
[----:B------:R-:W-:-:S06]  /*1380*/  UIMAD UR4, UR4, UR5, UR5 ;  /* 0x00000005040472a4 */ /* 0x000fcc000f8e0205 */
[----:B------:R-:W-:-:S07]  /*1390*/  VIMNMX R0, R0, UR4, PT ;  /* 0x0000000400007c48 */ /* 0x000fce000bfe0100 */
.L_x_814:
[----:B------:R-:W-:Y:S01]  /*13a0*/  UISETP.NE.AND UP0, UPT, UR51, URZ, UPT ;  /* 0x0000003f3300728c */ /* 0x000fe2000bf05270 */
[----:B------:R-:W-:Y:S01]  /*13b0*/  VIADD R0, R0, 0x7f ;  /* 0x0000007f00007836 */ /* 0x000fe20000000000 */
[----:B------:R-:W-:Y:S01]  /*13c0*/  UMOV UR7, UR39 ;  /* 0x0000002700077c82 */ /* 0x000fe20008000000 */
[----:B------:R-:W-:Y:S02]  /*13d0*/  UIMAD UR4, UR44, UR6, 0x7f ;  /* 0x0000007f2c0474a4 */ /* 0x000fe4000f8e0206 */
[----:B------:R-:W-:Y:S01]  /*13e0*/  UIMAD UR55, UR44, UR6, -UR55 ;  /* 0x000000062c3772a4 */ /* 0x000fe2000f8e0a37 */
[----:B------:R-:W-:Y:S01]  /*13f0*/  SHF.R.S32.HI R3, RZ, 0x1f, R0 ;  /* 0x0000001fff037819 */ /* 0x000fe20000011400 */
[----:B------:R-:W-:Y:S01]  /*1400*/  USHF.R.S32.HI UR6, URZ, 0x1f, UR4 ;  /* 0x0000001f3f067899 */ /* 0x000fe20008011404 */
[----:B------:R-:W-:Y:S02]  /*1410*/  ULDC UR10, c[0x0][0x9dc] ;  /* 0x00027700000a7ab9 */ /* 0x000fe40000000800 */
[----:B------:R-:W-:Y:S01]  /*1420*/  LEA.HI R3, R3, R0, RZ, 0x7 ;  /* 0x0000000003037211 */ /* 0x000fe200078f38ff */
[----:B------:R-:W-:Y:S01]  /*1430*/  @UP0 ULDC UR8, c[0x0][0x44c] ;  /* 0x0001130000080ab9 */ /* 0x000fe20000000800 */
[----:B------:R-:W-:Y:S01]  /*1440*/  @UP0 ULDC UR11, c[0x0][0x450] ;  /* 0x00011400000b0ab9 */ /* 0x000fe20000000800 */
[----:B------:R-:W-:Y:S01]  /*1450*/  UIMAD.WIDE.U32 UR8, UR39, UR8, URZ ;  /* 0x00000008270872a5 */ /* 0x000fe2000f8e003f */
[----:B------:R-:W-:Y:S01]  /*1460*/  SHF.R.S32.HI R3, RZ, 0x7, R3 ;  /* 0x00000007ff037819 */ /* 0x000fe20000011403 */
[----:B------:R-:W-:-:S02]  /*1470*/  ULEA.HI UR6, UR6, UR4, URZ, 0x7 ;  /* 0x0000000406067291 */ /* 0x000fc4000f8f383f */
[----:B------:R-:W-:Y:S02]  /*1480*/  @UP0 USHF.R.U32.HI UR7, URZ, UR11, UR9 ;  /* 0x0000000b3f070299 */ /* 0x000fe40008011609 */
[----:B------:R-:W-:Y:S02]  /*1490*/  UISETP.GE.AND UP0, UPT, UR5, 0x1, UPT ;  /* 0x000000010500788c */ /* 0x000fe4000bf06270 */
[----:B------:R-:W-:Y:S02]  /*14a0*/  USHF.R.S32.HI UR6, URZ, 0x7, UR6 ;  /* 0x000000073f067899 */ /* 0x000fe40008011406 */
[----:B------:R-:W-:Y:S02]  /*14b0*/  UIADD3 UR4, UR55, UR7, URZ ;  /* 0x0000000737047290 */ /* 0x000fe4000fffe03f */
[----:B------:R-:W-:Y:S02]  /*14c0*/  PLOP3.LUT P0, PT, PT, PT, UP0, 0x40, 0x0 ;  /* 0x000000000000781c */ /* 0x000fe40003f0e808 */
[----:B------:R-:W-:Y:S01]  /*14d0*/  UIADD3 UR8, UR4, -UR10, URZ ;  /* 0x8000000a04087290 */ /* 0x000fe2000fffe03f */
[----:B------:R-:W-:-:S10]  /*14e0*/  VIMNMX R88, R3, UR6, PT ;  /* 0x0000000603587c48 */ /* 0x000fd4000bfe0100 */
[----:B------:R-:W-:Y:S05]  /*14f0*/  @P0 BRA `(.L_x_817) ;  /* 0x0000000000440947 */ /* 0x000fea0003800000 */
[----:B------:R-:W-:-:S06]  /*1500*/  UISETP.GT.AND UP0, UPT, UR4, -0x1, UPT ;  /* 0xffffffff0400788c */ /* 0x000fcc000bf04270 */
[----:B------:R-:W-:-:S13]  /*1510*/  PLOP3.LUT P0, PT, PT, PT, UP0, 0x80, 0x0 ;  /* 0x000000000000781c */ /* 0x000fda0003f0f008 */
[----:B------:R-:W-:Y:S05]  /*1520*/  @P0 BRA `(.L_x_818) ;  /* 0x00000000001c0947 */ /* 0x000fea0003800000 */
[----:B------:R-:W-:Y:S02]  /*1530*/  UISETP.NE.AND UP0, UPT, UR5, 0x1, UPT ;  /* 0x000000010500788c */ /* 0x000fe4000bf05270 */
[----:B------:R-:W-:-:S09]  /*1540*/  ULOP3.LUT UR4, URZ, UR4, URZ, 0x33, !UPT ;  /* 0x000000043f047292 */ /* 0x000fd2000f8e333f */
[----:B------:R-:W-:Y:S02]  /*1550*/  @UP0 ULDC.64 UR10, c[0x0][0x9e8] ;  /* 0x00027a00000a0ab9 */ /* 0x000fe40000000a00 */
[----:B------:R-:W-:-:S04]  /*1560*/  UIMAD.WIDE.U32 UR6, UR4, UR10, URZ ;  /* 0x0000000a040672a5 */ /* 0x000fc8000f8e003f */
[----:B------:R-:W-:-:S04]  /*1570*/  @UP0 USHF.R.U32.HI UR4, URZ, UR11, UR7 ;  /* 0x0000000b3f040299 */ /* 0x000fc80008011607 */
[----:B------:R-:W-:Y:S01]  /*1580*/  ULOP3.LUT UR4, URZ, UR4, URZ, 0x33, !UPT ;  /* 0x000000043f047292 */ /* 0x000fe2000f8e333f */
[----:B------:R-:W-:Y:S11]  /*1590*/  BRA `(.L_x_819) ;  /* 0x0000000000107947 */ /* 0x000ff60003800000 */
.L_x_818:
[----:B------:R-:W-:-:S11]  /*15a0*/  UISETP.NE.AND UP0, UPT, UR5, 0x1, UPT ;  /* 0x000000010500788c */ /* 0x000fd6000bf05270 */
[----:B------:R-:W-:Y:S02]  /*15b0*/  @UP0 ULDC.64 UR10, c[0x0][0x9e8] ;  /* 0x00027a00000a0ab9 */ /* 0x000fe40000000a00 */
[----:B------:R-:W-:-:S04]  /*15c0*/  UIMAD.WIDE.U32 UR6, UR4, UR10, URZ ;  /* 0x0000000a040672a5 */ /* 0x000fc8000f8e003f */
[----:B------:R-:W-:-:S12]  /*15d0*/  @UP0 USHF.R.U32.HI UR4, URZ, UR11, UR7 ;  /* 0x0000000b3f040299 */ /* 0x000fd80008011607 */
.L_x_819:
[----:B------:R-:W-:-:S04]  /*15e0*/  UIMAD UR4, UR4, UR5, URZ ;  /* 0x00000005040472a4 */ /* 0x000fc8000f8e023f */
[----:B------:R-:W-:-:S04]  /*15f0*/  UISETP.LT.AND UP0, UPT, UR8, UR4, UPT ;  /* 0x000000040800728c */ /* 0x000fc8000bf01270 */
[----:B------:R-:W-:-:S12]  /*1600*/  USEL UR8, UR8, UR4, !UP0 ;  /* 0x0000000408087287 */ /* 0x000fd8000c000000 */
.L_x_817:
[----:B------:R-:W-:Y:S01]  /*1610*/  USHF.R.S32.HI UR4, URZ, 0x1f, UR8 ;  /* 0x0000001f3f047899 */ /* 0x000fe20008011408 */
[----:B------:R-:W-:Y:S02]  /*1620*/  PLOP3.LUT P0, PT, PT, PT, PT, 0x80, 0x0 ;  /* 0x000000000000781c */ /* 0x000fe40003f0f070 */
[----:B------:R-:W-:Y:S01]  /*1630*/  CS2R R36, SRZ ;  /* 0x0000000000247805 */ /* 0x000fe2000001ff00 */
[----:B------:R-:W-:Y:S01]  /*1640*/  IMAD.MOV.U32 R48, RZ, RZ, RZ ;  /* 0x000000ffff307224 */ /* 0x000fe200078e00ff */
[----:B------:R-:W-:Y:S01]  /*1650*/  ULEA.HI UR4, UR4, UR8, URZ, 0x7 ;  /* 0x0000000804047291 */ /* 0x000fe2000f8f383f */
[----:B------:R-:W-:Y:S01]  /*1660*/  CS2R R30, SRZ ;  /* 0x00000000001e7805 */ /* 0x000fe2000001ff00 */
[----:B------:R-:W-:Y:S01]  /*1670*/  IMAD.MOV.U32 R133, RZ, RZ, RZ ;  /* 0x000000ffff857224 */ /* 0x000fe200078e00ff */
[----:B------:R-:W-:Y:S01]  /*1680*/  CS2R R28, SRZ ;  /* 0x00000000001c7805 */ /* 0x000fe2000001ff00 */
[----:B------:R-:W-:Y:S01]  /*1690*/  USHF.R.S32.HI UR4, URZ, 0x7, UR4 ;  /* 0x000000073f047899 */ /* 0x000fe20008011404 */
[----:B------:R-:W-:Y:S01]  /*16a0*/  IMAD.MOV.U32 R44, RZ, RZ, RZ ;  /* 0x000000ffff2c7224 */ /* 0x000fe200078e00ff */
[----:B------:R-:W-:Y:S01]  /*16b0*/  CS2R R26, SRZ ;  /* 0x00000000001a7805 */ /* 0x000fe2000001ff00 */
[----:B------:R-:W-:Y:S01]  /*16c0*/  IMAD.MOV.U32 R129, RZ, RZ, RZ ;  /* 0x000000ffff817224 */ /* 0x000fe200078e00ff */
[----:B------:R-:W-:Y:S01]  /*16d0*/  UISETP.LT.AND UP0, UPT, URZ, UR4, UPT ;  /* 0x000000043f00728c */ /* 0x000fe2000bf01270 */
[----:B------:R-:W-:Y:S01]  /*16e0*/  IMAD.MOV.U32 R46, RZ, RZ, RZ ;  /* 0x000000ffff2e7224 */ /* 0x000fe200078e00ff */
[----:B------:R-:W-:Y:S01]  /*16f0*/  CS2R R122, SRZ ;  /* 0x00000000007a7805 */ /* 0x000fe2000001ff00 */
[----:B------:R-:W-:Y:S01]  /*1700*/  IMAD.MOV.U32 R125, RZ, RZ, RZ ;  /* 0x000000ffff7d7224 */ /* 0x000fe200078e00ff */
[----:B------:R-:W-:Y:S01]  /*1710*/  USEL UR37, URZ, UR4, !UP0 ;  /* 0x000000043f257287 */ /* 0x000fe2000c000000 */
[----:B------:R-:W-:-:S02]  /*1720*/  CS2R R120, SRZ ;  /* 0x0000000000787805 */ /* 0x000fc4000001ff00 */
[----:B------:R-:W-:Y:S02]  /*1730*/  CS2R R118, SRZ ;  /* 0x0000000000767805 */ /* 0x000fe4000001ff00 */
[----:B------:R-:W-:Y:S02]  /*1740*/  CS2R R116, SRZ ;  /* 0x0000000000747805 */ /* 0x000fe4000001ff00 */
[----:B------:R-:W-:Y:S02]  /*1750*/  CS2R R114, SRZ ;  /* 0x0000000000727805 */ /* 0x000fe4000001ff00 */
[----:B------:R-:W-:Y:S02]  /*1760*/  CS2R R112, SRZ ;  /* 0x0000000000707805 */ /* 0x000fe4000001ff00 */
[----:B------:R-:W-:Y:S02]  /*1770*/  ISETP.GT.AND P1, PT, R88, UR37, PT ;  /* 0x0000002558007c0c */ /* 0x000fe4000bf24270 */
        /* <DEDUP_REMOVED lines=8> */
[----:B------:R-:W-:Y:S01]  /*1800*/  CS2R R94, SRZ ;  /* 0x00000000005e7805 */ /* 0x000fe2000001ff00 */
[----:B------:R-:W-:Y:S01]  /*1810*/  IMAD.MOV.U32 R93, RZ, RZ, RZ ;  /* 0x000000ffff5d7224 */ /* 0x000fe200078e00ff */
[----:B------:R-:W-:Y:S02]  /*1820*/  CS2R R6, SRZ ;  /* 0x0000000000067805 */ /* 0x000fe4000001ff00 */
[----:B------:R-:W-:Y:S01]  /*1830*/  CS2R R90, SRZ ;  /* 0x00000000005a7805 */ /* 0x000fe2000001ff00 */
[----:B------:R-:W-:Y:S01]  /*1840*/  IMAD.MOV.U32 R42, RZ, RZ, RZ ;  /* 0x000000ffff2a7224 */ /* 0x000fe200078e00ff */
[----:B------:R-:W-:Y:S06]  /*1850*/  @!P1 BRA `(.L_x_820) ;  /* 0x000000c800309947 */ /* 0x000fec0003800000 */
[----:B------:R-:W0:Y:S02]  /*1860*/  SHFL.IDX PT, R0, R146, RZ, 0x1f ;  /* 0x00001fff92007589 */ /* 0x000e2400000e0000 */
[----:B0-----:R-:W-:-:S13]  /*1870*/  R2UR UR43, R0 ;  /* 0x00000000002b72ca */ /* 0x001fda00000e0000 */
[----:B------:R-:W-:-:S04]  /*1880*/  UIMAD.WIDE UR4, UR43, 0x55555556, URZ ;  /* 0x555555562b0478a5 */ /* 0x000fc8000f8e023f */
[----:B------:R-:W-:Y:S02]  /*1890*/  ULEA.HI UR54, UR5, UR5, URZ, 0x1 ;  /* 0x0000000505367291 */ /* 0x000fe4000f8f083f */
[----:B------:R-:W-:Y:S02]  /*18a0*/  UIADD3 UR5, UR40, 0x21800, URZ ;  /* 0x0002180028057890 */ /* 0x000fe4000fffe03f */
[----:B------:R-:W-:Y:S02]  /*18b0*/  UIMAD UR54, UR54, -0x3, UR43 ;  /* 0xfffffffd363678a4 */ /* 0x000fe4000f8e022b */
[----:B------:R-:W-:Y:S02]  /*18c0*/  ULOP3.LUT UP0, URZ, UR5, 0x3ff, URZ, 0xc0, !UPT ;  /* 0x000003ff053f7892 */ /* 0x000fe4000f80c03f */
[----:B------:R-:W-:Y:S02]  /*18d0*/  ULEA UR4, UR54, UR40, 0xc ;  /* 0x0000002836047291 */ /* 0x000fe4000f8e603f */
[----:B------:R-:W-:-:S02]  /*18e0*/  ULEA UR5, UR54, UR5, 0xd ;  /* 0x0000000536057291 */ /* 0x000fc4000f8e683f */
[----:B------:R-:W-:Y:S01]  /*18f0*/  PLOP3.LUT P0, PT, PT, PT, UP0, 0x80, 0x0 ;  /* 0x000000000000781c */ /* 0x000fe20003f0f008 */
[----:B------:R-:W-:Y:S02]  /*1900*/  UIADD3 UR4, UR4, 0xc400, URZ ;  /* 0x0000c40004047890 */ /* 0x000fe4000fffe03f */
[----:B------:R-:W-:Y:S02]  /*1910*/  USHF.R.U32.HI UR5, URZ, 0x4, UR5 ;  /* 0x000000043f057899 */ /* 0x000fe40008011605 */
[----:B------:R-:W-:Y:S02]  /*1920*/  USHF.R.U32.HI UR4, URZ, 0x4, UR4 ;  /* 0x000000043f047899 */ /* 0x000fe40008011604 */
[----:B------:R-:W-:Y:S02]  /*1930*/  ULOP3.LUT UR36, UR5, 0x3fff, URZ, 0xc0, !UPT ;  /* 0x00003fff05247892 */ /* 0x000fe4000f8ec03f */
[----:B------:R-:W-:-:S04]  /*1940*/  ULOP3.LUT UR56, UR4, 0x3fff, URZ, 0xc0, !UPT ;  /* 0x00003fff04387892 */ /* 0x000fc8000f8ec03f */
[----:B------:R-:W-:Y:S08]  /*1950*/  @!P0 BRA `(.L_x_821) ;  /* 0x0000000000408947 */ /* 0x000ff00003800000 */
        /* <DEDUP_REMOVED lines=16> */
.L_x_821:
[----:B------:R-:W-:Y:S01]  /*1a60*/  ULEA.HI UR4, UR48, UR48, URZ, 0x1 ;  /* 0x0000003030047291 */ /* 0x000fe2000f8f083f */
[----:B------:R-:W-:-:S03]  /*1a70*/  IMAD.U32 R2, RZ, RZ, UR49 ;  /* 0x00000031ff027e24 */ /* 0x000fc6000f8e00ff */
[----:B------:R-:W-:Y:S02]  /*1a80*/  ULOP3.LUT UR4, UR4, 0xfffffffe, URZ, 0xc0, !UPT ;  /* 0xfffffffe04047892 */ /* 0x000fe4000f8ec03f */
[----:B------:R-:W-:Y:S02]  /*1a90*/  ISETP.NE.AND P0, PT, R2, 0x3, PT ;  /* 0x000000030200780c */ /* 0x000fe40003f05270 */
[----:B------:R-:W-:-:S06]  /*1aa0*/  UIADD3 UR4, UR48, -UR4, URZ ;  /* 0x8000000430047290 */ /* 0x000fcc000fffe03f */
[----:B------:R-:W-:-:S05]  /*1ab0*/  IMAD.U32 R0, RZ, RZ, UR4 ;  /* 0x00000004ff007e24 */ /* 0x000fca000f8e00ff */
[----:B------:R-:W-:-:S04]  /*1ac0*/  SHF.L.U32 R0, R0, 0x1f, RZ ;  /* 0x0000001f00007819 */ /* 0x000fc800000006ff */
[----:B------:R-:W0:Y:S02]  /*1ad0*/  SYNCS.PHASECHK.TRANS64.TRYWAIT P1, [UR40+0x2d800], R0 ;  /* 0x02d80000ff0075a7 */ /* 0x000e240008020168 */
[----:B0-----:R-:W-:Y:S05]  /*1ae0*/  @!P1 BRA `(.L_x_822) ;  /* 0x0000012000e89947 */ /* 0x001fea0003800000 */
.L_x_978:
[----:B------:R-:W-:Y:S05]  /*1af0*/  @!P0 BRA `(.L_x_823) ;  /* 0x0000000000048947 */ /* 0x000fea0003800000 */
[----:B------:R-:W-:Y:S01]  /*1b00*/  BPT.TRAP 0x1 ;  /* 0x000000040000795c */ /* 0x000fe20000300000 */
.L_x_823:
[----:B0-----:R-:W-:Y:S02]  /*1b10*/  IMAD.U32 R3, RZ, RZ, UR46 ;  /* 0x0000002eff037e24 */ /* 0x001fe4000f8e00ff */
[----:B------:R-:W-:-:S03]  /*1b20*/  IMAD.U32 R0, RZ, RZ, UR47 ;  /* 0x0000002fff007e24 */ /* 0x000fc6000f8e00ff */
[----:B------:R-:W-:Y:S02]  /*1b30*/  LEA R3, R3, UR40, 0x3 ;  /* 0x0000002803037c11 */ /* 0x000fe4000f8e18ff */
[----:B------:R-:W-:-:S04]  /*1b40*/  SHF.L.U32 R0, R0, 0x1f, RZ ;  /* 0x0000001f00007819 */ /* 0x000fc800000006ff */
[----:B------:R0:W1:Y:S01]  /*1b50*/  SYNCS.PHASECHK.TRANS64.TRYWAIT P1, [R3+URZ+0x2d830], R0 ;  /* 0x02d83000030075a7 */ /* 0x000062000802017f */
[----:B------:R-:W-:Y:S05]  /*1b60*/  @!P0 BRA `(.L_x_824) ;  /* 0x0000000000048947 */ /* 0x000fea0003800000 */
[----:B------:R-:W-:Y:S01]  /*1b70*/  BPT.TRAP 0x1 ;  /* 0x000000040000795c */ /* 0x000fe20000300000 */
.L_x_824:
[----:B-1----:R-:W-:Y:S05]  /*1b80*/  @P1 BRA `(.L_x_825) ;  /* 0x0000000000081947 */ /* 0x002fea0003800000 */
[----:B------:R-:W1:Y:S02]  /*1b90*/  SYNCS.PHASECHK.TRANS64.TRYWAIT P1, [R3+URZ+0x2d830], R0 ;  /* 0x02d83000030075a7 */ /* 0x000e64000802017f */
[----:B-1----:R-:W-:Y:S05]  /*1ba0*/  @!P1 BRA `(.L_x_826) ;  /* 0x0000012000d09947 */ /* 0x002fea0003800000 */
.L_x_825:
[----:B------:R-:W-:Y:S05]  /*1bb0*/  WARPSYNC.ALL ;  /* 0x0000000000007948 */ /* 0x000fea0003800000 */
[----:B------:R-:W-:Y:S01]  /*1bc0*/  UIADD3 UR4, UR40, 0x15400, URZ ;  /* 0x0001540028047890 */ /* 0x000fe2000fffe03f */
[----:B------:R-:W-:Y:S01]  /*1bd0*/  WARPGROUP.ARRIVE ;  /* 0x00000000000079c5 */ /* 0x000fe20000000000 */
[----:B------:R-:W-:Y:S01]  /*1be0*/  UMOV UR5, 0x80000020 ;  /* 0x8000002000057882 */ /* 0x000fe20000000000 */
[----:B------:R-:W-:Y:S01]  /*1bf0*/  UMOV UR7, 0x80000020 ;  /* 0x8000002000077882 */ /* 0x000fe20000000000 */
[----:B------:R-:W-:Y:S01]  /*1c00*/  USHF.R.U32.HI UR4, URZ, 0x4, UR4 ;  /* 0x000000043f047899 */ /* 0x000fe20008011604 */
[----:B------:R-:W-:Y:S01]  /*1c10*/  UMOV UR9, 0x80000020 ;  /* 0x8000002000097882 */ /* 0x000fe20000000000 */
[----:B------:R-:W-:-:S02]  /*1c20*/  UMOV UR11, 0x80000020 ;  /* 0x80000020000b7882 */ /* 0x000fc40000000000 */
[----:B------:R-:W-:Y:S01]  /*1c30*/  ULOP3.LUT UR4, UR4, 0x3fff, URZ, 0xc0, !UPT ;  /* 0x00003fff04047892 */ /* 0x000fe2000f8ec03f */
[----:B------:R-:W-:Y:S01]  /*1c40*/  UMOV UR13, 0x80000020 ;  /* 0x80000020000d7882 */ /* 0x000fe20000000000 */
[----:B------:R-:W-:Y:S02]  /*1c50*/  UMOV UR15, 0x80000020 ;  /* 0x80000020000f7882 */ /* 0x000fe40000000000 */
[----:B------:R-:W-:Y:S02]  /*1c60*/  ULOP3.LUT UR32, UR4, 0x10000, URZ, 0xfc, !UPT ;  /* 0x0001000004207892 */ /* 0x000fe4000f8efc3f */
[----:B------:R-:W-:Y:S02]  /*1c70*/  ULOP3.LUT UR4, UR56, 0x10000, URZ, 0xfc, !UPT ;  /* 0x0001000038047892 */ /* 0x000fe4000f8efc3f */
[----:B------:R-:W-:Y:S02]  /*1c80*/  UIMAD UR6, UR46, 0x600, UR32 ;  /* 0x000006002e0678a4 */ /* 0x000fe4000f8e0220 */
[----:B------:R-:W-:-:S02]  /*1c90*/  UIADD3 UR8, UR4, 0x2, URZ ;  /* 0x0000000204087890 */ /* 0x000fc4000fffe03f */
[----:B------:R-:W-:Y:S02]  /*1ca0*/  UIADD3 UR10, UR6, 0x2, URZ ;  /* 0x00000002060a7890 */ /* 0x000fe4000fffe03f */
[----:B------:R-:W-:Y:S02]  /*1cb0*/  UIADD3 UR12, UR4, 0x300, URZ ;  /* 0x00000300040c7890 */ /* 0x000fe4000fffe03f */
[----:B------:R-:W-:Y:S02]  /*1cc0*/  UIADD3 UR14, UR6, 0x200, URZ ;  /* 0x00000200060e7890 */ /* 0x000fe4000fffe03f */
[----:B------:R-:W-:Y:S01]  /*1cd0*/  HGMMA.64x128x16.F32.BF16 R24, gdesc[UR4], RZ, !UPT, gsb0 ;  /* 0x01e00000041879f0 */ /* 0x000fe2000c0018ff */
        /* <DEDUP_REMOVED lines=12> */
[----:B------:R-:W-:Y:S02]  /*1da0*/  WARPGROUP.DEPBAR.LE gsb0, 0x0 ;  /* 0x00008000000079c5 */ /* 0x000fe40000010000 */
        /* <DEDUP_REMOVED lines=17> */
.L_x_827:
[----:B------:R-:W-:Y:S01]  /*1ec0*/  UISETP.NE.AND UP1, UPT, UR51, URZ, UPT ;  /* 0x0000003f3300728c */ /* 0x000fe2000bf25270 */
[----:B01----:R-:W-:Y:S01]  /*1ed0*/  VIADD R0, R137, UR39 ;  /* 0x0000002789007c36 */ /* 0x003fe20008000000 */
[----:B------:R-:W-:Y:S01]  /*1ee0*/  R2UR UR6, R3 ;  /* 0x00000000030672ca */ /* 0x000fe200000e0000 */
[----:B------:R-:W0:Y:S01]  /*1ef0*/  LDC R138, c[0x0][0x2f0] ;  /* 0x0000bc00ff8a7b82 */ /* 0x000e220000000800 */
[----:B------:R-:W-:Y:S01]  /*1f00*/  IMAD.MOV.U32 R3, RZ, RZ, -0x80 ;  /* 0xffffff80ff037424 */ /* 0x000fe200078e00ff */
[----:B------:R-:W-:Y:S01]  /*1f10*/  UISETP.NE.AND UP0, UPT, UR50, URZ, UPT ;  /* 0x0000003f3200728c */ /* 0x000fe2000bf05270 */
[----:B------:R-:W-:Y:S01]  /*1f20*/  PLOP3.LUT P1, PT, PT, PT, UP1, 0x80, 0x0 ;  /* 0x000000000000781c */ /* 0x000fe20003f2f018 */
[----:B------:R-:W-:Y:S01]  /*1f30*/  ULDC UR35, c[0x0][0x9dc] ;  /* 0x0002770000237ab9 */ /* 0x000fe20000000800 */
[----:B------:R-:W-:Y:S01]  /*1f40*/  PLOP3.LUT P2, PT, PT, PT, UP1, 0x80, 0x0 ;  /* 0x000000000000781c */ /* 0x000fe20003f4f018 */
[C---:B------:R-:W-:Y:S01]  /*1f50*/  IMAD R7, R88.reuse, R3, 0x80 ;  /* 0x0000008058077424 */ /* 0x040fe200078e0203 */
[----:B------:R-:W-:Y:S01]  /*1f60*/  ULDC UR14, c[0x0][0x9e0] ;  /* 0x00027800000e7ab9 */ /* 0x000fe20000000800 */
[----:B------:R-:W-:Y:S01]  /*1f70*/  @UP1 ULDC UR7, c[0x0][0x44c] ;  /* 0x0001130000071ab9 */ /* 0x000fe20000000800 */
[----:B------:R-:W1:Y:S01]  /*1f80*/  LDC R139, c[0x0][0x288] ;  /* 0x0000a200ff8b7b82 */ /* 0x000e620000000800 */
[----:B------:R-:W-:Y:S01]  /*1f90*/  VIADD R3, R7, 0x1 ;  /* 0x0000000107037836 */ /* 0x000fe20000000000 */
[----:B------:R-:W-:Y:S01]  /*1fa0*/  LEA R6, R88, 0xffffff80, 0x7 ;  /* 0xffffff8058067811 */ /* 0x000fe200078e38ff */
[----:B------:R-:W-:-:S02]  /*1fb0*/  UIADD3 UR6, UR6, 0x2d840, URZ ;  /* 0x0002d84006067890 */ /* 0x000fc4000fffe03f */
[----:B------:R-:W-:Y:S02]  /*1fc0*/  IMAD R3, R16, -0x2, R3 ;  /* 0xfffffffe10037824 */ /* 0x000fe400078e0203 */
[----:B------:R-:W-:Y:S01]  /*1fd0*/  @P1 IMAD.HI.U32 R2, R0, UR7, RZ ;  /* 0x0000000700021c27 */ /* 0x000fe2000f8e00ff */
[----:B------:R-:W-:Y:S01]  /*1fe0*/  @UP1 ULDC UR7, c[0x0][0x450] ;  /* 0x0001140000071ab9 */ /* 0x000fe20000000800 */
[----:B------:R-:W-:Y:S01]  /*1ff0*/  UPRMT UR6, UR41, 0x654, UR6 ;  /* 0x0000065429067896 */ /* 0x000fe20008000006 */
[----:B------:R-:W-:Y:S02]  /*2000*/  PLOP3.LUT P1, PT, PT, PT, UP0, 0x40, 0x0 ;  /* 0x000000000000781c */ /* 0x000fe40003f2e808 */
[----:B------:R-:W-:Y:S01]  /*2010*/  @P2 SHF.R.U32.HI R0, RZ, UR7, R2 ;  /* 0x00000007ff002c19 */ /* 0x000fe20008011602 */
[----:B0-----:R-:W-:-:S04]  /*2020*/  IMAD R2, R138, UR44, R3 ;  /* 0x0000002c8a027c24 */ /* 0x001fc8000f8e0203 */
[----:B------:R-:W0:Y:S01]  /*2030*/  SHFL.IDX PT, R5, R0, RZ, 0x1c1f ;  /* 0x001c1fff00057589 */ /* 0x000e2200000e0000 */
[----:B------:R-:W-:Y:S01]  /*2040*/  SYNCS.ARRIVE.TRANS64.RED.A1T0 RZ, [UR6], RZ ;  /* 0x000000ffffff79a7 */ /* 0x000fe20008100406 */
[----:B------:R-:W-:Y:S01]  /*2050*/  ULOP3.LUT UR6, URZ, UR35, URZ, 0x33, !UPT ;  /* 0x000000233f067292 */ /* 0x000fe2000f8e333f */
[----:B------:R-:W-:Y:S02]  /*2060*/  IMAD R3, R138, UR44, R7 ;  /* 0x0000002c8a037c24 */ /* 0x000fe4000f8e0207 */
[----:B-1----:R-:W-:Y:S02]  /*2070*/  IMAD.IADD R2, R2, 0x1, -R139 ;  /* 0x0000000102027824 */ /* 0x002fe400078e0a8b */
[----:B------:R-:W-:Y:S02]  /*2080*/  IMAD R8, R16, -0x2, R3 ;  /* 0xfffffffe10087824 */ /* 0x000fe400078e0203 */
[C---:B------:R-:W-:Y:S02]  /*2090*/  VIADD R9, R2.reuse, UR14 ;  /* 0x0000000e02097c36 */ /* 0x040fe40008000000 */
[----:B------:R-:W-:-:S03]  /*20a0*/  VIADD R10, R2, UR6 ;  /* 0x00000006020a7c36 */ /* 0x000fc60008000000 */
[----:B0-----:R-:W-:Y:S01]  /*20b0*/  VIADDMNMX R2, R5, R9, R8, PT ;  /* 0x0000000905027246 */ /* 0x001fe20003800108 */
[----:B------:R-:W-:Y:S01]  /*20c0*/  IMAD.IADD R3, R10, 0x1, R5 ;  /* 0x000000010a037824 */ /* 0x000fe200078e0205 */
[----:B------:R-:W-:Y:S06]  /*20d0*/  @P1 BRA `(.L_x_828) ;  /* 0x0000000000641947 */ /* 0x000fec0003800000 */
[----:B------:R-:W-:Y:S01]  /*20e0*/  IMAD R4, R138, UR44, R5 ;  /* 0x0000002c8a047c24 */ /* 0x000fe2000f8e0205 */
[----:B------:R-:W-:Y:S03]  /*20f0*/  BSSY B0, `(.L_x_829) ;  /* 0x0000013000007945 */ /* 0x000fe60003800000 */
[----:B------:R-:W-:-:S05]  /*2100*/  IMAD.IADD R5, R4, 0x1, -R139 ;  /* 0x0000000104057824 */ /* 0x000fca00078e0a8b */
[----:B------:R-:W-:-:S13]  /*2110*/  ISETP.GT.AND P1, PT, R5, -0x1, PT ;  /* 0xffffffff0500780c */ /* 0x000fda0003f24270 */
[----:B------:R-:W-:Y:S05]  /*2120*/  @P1 BRA `(.L_x_830) ;  /* 0x0000000000241947 */ /* 0x000fea0003800000 */
[----:B------:R-:W-:Y:S01]  /*2130*/  ULDC UR6, c[0x0][0x9e4] ;  /* 0x0002790000067ab9 */ /* 0x000fe20000000800 */
[----:B------:R-:W-:Y:S01]  /*2140*/  LOP3.LUT R5, RZ, R5, RZ, 0x33, !PT ;  /* 0x00000005ff057212 */ /* 0x000fe200078e33ff */
[----:B------:R-:W-:-:S05]  /*2150*/  IMAD.U32 R11, RZ, RZ, UR6 ;  /* 0x00000006ff0b7e24 */ /* 0x000fca000f8e00ff */
[----:B------:R-:W-:-:S13]  /*2160*/  ISETP.NE.AND P1, PT, R11, 0x1, PT ;  /* 0x000000010b00780c */ /* 0x000fda0003f25270 */
[----:B------:R-:W0:Y:S02]  /*2170*/  @P1 LDC.64 R12, c[0x0][0x9e8] ;  /* 0x00027a00ff0c1b82 */ /* 0x000e240000000a00 */
[----:B0-----:R-:W-:-:S05]  /*2180*/  @P1 IMAD.HI.U32 R4, R5, R12, RZ ;  /* 0x0000000c05041227 */ /* 0x001fca00078e00ff */
[----:B------:R-:W-:-:S04]  /*2190*/  @P1 SHF.R.U32.HI R5, RZ, R13, R4 ;  /* 0x0000000dff051219 */ /* 0x000fc80000011604 */
[----:B------:R-:W-:Y:S01]  /*21a0*/  LOP3.LUT R5, RZ, R5, RZ, 0x33, !PT ;  /* 0x00000005ff057212 */ /* 0x000fe200078e33ff */
[----:B------:R-:W-:Y:S06]  /*21b0*/  BRA `(.L_x_831) ;  /* 0x0000000000187947 */ /* 0x000fec0003800000 */
.L_x_830:
[----:B------:R-:W-:Y:S02]  /*21c0*/  ULDC UR6, c[0x0][0x9e4] ;  /* 0x0002790000067ab9 */ /* 0x000fe40000000800 */
[----:B------:R-:W-:-:S05]  /*21d0*/  IMAD.U32 R11, RZ, RZ, UR6 ;  /* 0x00000006ff0b7e24 */ /* 0x000fca000f8e00ff */
[----:B------:R-:W-:-:S13]  /*21e0*/  ISETP.NE.AND P1, PT, R11, 0x1, PT ;  /* 0x000000010b00780c */ /* 0x000fda0003f25270 */
[----:B------:R-:W0:Y:S02]  /*21f0*/  @P1 LDC.64 R12, c[0x0][0x9e8] ;  /* 0x00027a00ff0c1b82 */ /* 0x000e240000000a00 */
[----:B0-----:R-:W-:-:S05]  /*2200*/  @P1 IMAD.HI.U32 R4, R5, R12, RZ ;  /* 0x0000000c05041227 */ /* 0x001fca00078e00ff */
[----:B------:R-:W-:-:S07]  /*2210*/  @P1 SHF.R.U32.HI R5, RZ, R13, R4 ;  /* 0x0000000dff051219 */ /* 0x000fce0000011604 */
.L_x_831:
[----:B------:R-:W-:Y:S05]  /*2220*/  BSYNC B0 ;  /* 0x0000000000007941 */ /* 0x000fea0003800000 */
.L_x_829:
[----:B------:R-:W-:-:S04]  /*2230*/  IMAD R5, R5, R11, -R6 ;  /* 0x0000000b05057224 */ /* 0x000fc800078e0a06 */
[----:B------:R-:W-:-:S05]  /*2240*/  IMAD R5, R16, -0x2, R5 ;  /* 0xfffffffe10057824 */ /* 0x000fca00078e0205 */
[----:B------:R-:W-:Y:S02]  /*2250*/  VIADDMNMX R2, R5, R11, R2, PT ;  /* 0x0000000b05027246 */ /* 0x000fe40003800102 */
[----:B------:R-:W-:-:S07]  /*2260*/  VIMNMX R3, R3, R5, !PT ;  /* 0x0000000503037248 */ /* 0x000fce0007fe0100 */
.L_x_828:
[C---:B------:R-:W-:Y:S01]  /*2270*/  ISETP.GE.AND P6, PT, R7.reuse, 0xa, PT ;  /* 0x0000000a0700780c */ /* 0x040fe20003fc6270 */
[----:B------:R-:W-:Y:S01]  /*2280*/  UISETP.NE.AND UP0, UPT, UR50, URZ, UPT ;  /* 0x0000003f3200728c */ /* 0x000fe2000bf05270 */
[C---:B------:R-:W-:Y:S02]  /*2290*/  ISETP.GE.AND P1, PT, R7.reuse, 0x2, PT ;  /* 0x000000020700780c */ /* 0x040fe40003f26270 */
[C---:B------:R-:W-:Y:S02]  /*22a0*/  ISETP.GE.AND P2, PT, R7.reuse, 0x9, PT ;  /* 0x000000090700780c */ /* 0x040fe40003f46270 */
[----:B------:R-:W-:Y:S02]  /*22b0*/  ISETP.GE.AND P5, PT, R7, 0x11, PT ;  /* 0x000000110700780c */ /* 0x000fe40003fa6270 */
[----:B------:R-:W-:Y:S02]  /*22c0*/  LOP3.LUT R19, R19, 0xfffffffb, RZ, 0xc0, !PT ;  /* 0xfffffffb13137812 */ /* 0x000fe400078ec0ff */
[----:B------:R-:W-:-:S02]  /*22d0*/  ISETP.GT.AND P4, PT, R3, 0x1, !P1 ;  /* 0x000000010300780c */ /* 0x000fc40004f84270 */
[----:B------:R-:W-:Y:S02]  /*22e0*/  ISETP.GT.AND P3, PT, R3, 0x8, !P2 ;  /* 0x000000080300780c */ /* 0x000fe40005764270 */
[----:B------:R-:W-:Y:S02]  /*22f0*/  @P6 LOP3.LUT R19, R19, 0x4, RZ, 0xfc, !PT ;  /* 0x0000000413136812 */ /* 0x000fe400078efcff */
[C---:B------:R-:W-:Y:S02]  /*2300*/  ISETP.LT.OR P4, PT, R2.reuse, 0x2, P4 ;  /* 0x000000020200780c */ /* 0x040fe40002781670 */
[----:B------:R-:W-:Y:S02]  /*2310*/  ISETP.LT.OR P3, PT, R2, 0x9, P3 ;  /* 0x000000090200780c */ /* 0x000fe40001f61670 */
[----:B------:R-:W-:Y:S02]  /*2320*/  LOP3.LUT R19, R19, 0xfffffff7, RZ, 0xc0, !PT ;  /* 0xfffffff713137812 */ /* 0x000fe400078ec0ff */
[----:B------:R-:W-:-:S02]  /*2330*/  FSEL R25, R25, -INF , !P4 ;  /* 0xff80000019197808 */ /* 0x000fc40006000000 */
[----:B------:R-:W-:Y:S02]  /*2340*/  FSEL R28, R28, -INF , !P3 ;  /* 0xff8000001c1c7808 */ /* 0x000fe40005800000 */
[----:B------:R-:W-:Y:S02]  /*2350*/  ISETP.GT.AND P4, PT, R3, 0x9, !P6 ;  /* 0x000000090300780c */ /* 0x000fe40007784270 */
[----:B------:R-:W-:Y:S02]  /*2360*/  @P5 LOP3.LUT R19, R19, 0x8, RZ, 0xfc, !PT ;  /* 0x0000000813135812 */ /* 0x000fe400078efcff */
[----:B------:R-:W-:Y:S02]  /*2370*/  ISETP.GT.AND P3, PT, R3, 0x10, !P5 ;  /* 0x000000100300780c */ /* 0x000fe40006f64270 */
[----:B------:R-:W-:Y:S02]  /*2380*/  ISETP.GE.AND P5, PT, R7, 0x12, PT ;  /* 0x000000120700780c */ /* 0x000fe40003fa6270 */
[----:B------:R-:W-:-:S02]  /*2390*/  ISETP.LT.OR P4, PT, R2, 0xa, P4 ;  /* 0x0000000a0200780c */ /* 0x000fc40002781670 */
[----:B------:R-:W-:Y:S02]  /*23a0*/  ISETP.LT.OR P3, PT, R2, 0x11, P3 ;  /* 0x000000110200780c */ /* 0x000fe40001f61670 */
[----:B------:R-:W-:Y:S02]  /*23b0*/  FSEL R29, R29, -INF , !P4 ;  /* 0xff8000001d1d7808 */ /* 0x000fe40006000000 */
[----:B------:R-:W-:Y:S02]  /*23c0*/  ISETP.GE.AND P4, PT, R7, 0x19, PT ;  /* 0x000000190700780c */ /* 0x000fe40003f86270 */
[----:B------:R-:W-:Y:S02]  /*23d0*/  LOP3.LUT R19, R19, 0xffffffef, RZ, 0xc0, !PT ;  /* 0xffffffef13137812 */ /* 0x000fe400078ec0ff */
[----:B------:R-:W-:Y:S02]  /*23e0*/  FSEL R32, R32, -INF , !P3 ;  /* 0xff80000020207808 */ /* 0x000fe40005800000 */
[----:B------:R-:W-:-:S02]  /*23f0*/  ISETP.GT.AND P3, PT, R3, 0x11, !P5 ;  /* 0x000000110300780c */ /* 0x000fc40006f64270 */
[----:B------:R-:W-:Y:S02]  /*2400*/  @P5 LOP3.LUT R19, R19, 0x10, RZ, 0xfc, !PT ;  /* 0x0000001013135812 */ /* 0x000fe400078efcff */
[----:B------:R-:W-:Y:S02]  /*2410*/  ISETP.LT.OR P3, PT, R2, 0x12, P3 ;  /* 0x000000120200780c */ /* 0x000fe40001f61670 */
[----:B------:R-:W-:Y:S02]  /*2420*/  LOP3.LUT R19, R19, 0xfdffffff, RZ, 0xc0, !PT ;  /* 0xfdffffff13137812 */ /* 0x000fe400078ec0ff */
[----:B------:R-:W-:Y:S02]  /*2430*/  FSEL R33, R33, -INF , !P3 ;  /* 0xff80000021217808 */ /* 0x000fe40005800000 */
[----:B------:R-:W-:Y:S02]  /*2440*/  @P4 LOP3.LUT R19, R19, 0x2000000, RZ, 0xfc, !PT ;  /* 0x0200000013134812 */ /* 0x000fe400078efcff */
[----:B------:R-:W-:-:S02]  /*2450*/  ISETP.GT.AND P3, PT, R3, 0x18, !P4 ;  /* 0x000000180300780c */ /* 0x000fc40006764270 */
[----:B------:R-:W-:Y:S02]  /*2460*/  ISETP.GE.AND P4, PT, R7, 0x1a, PT ;  /* 0x0000001a0700780c */ /* 0x000fe40003f86270 */
[----:B------:R-:W-:Y:S02]  /*2470*/  ISETP.LT.OR P3, PT, R2, 0x19, P3 ;  /* 0x000000190200780c */ /* 0x000fe40001f61670 */
[----:B------:R-:W-:Y:S02]  /*2480*/  LOP3.LUT R19, R19, 0xfeffffff, RZ, 0xc0, !PT ;  /* 0xfeffffff13137812 */ /* 0x000fe400078ec0ff */
[----:B------:R-:W-:Y:S02]  /*2490*/  FSEL R36, R36, -INF , !P3 ;  /* 0xff80000024247808 */ /* 0x000fe40005800000 */
[----:B------:R-:W-:-:S04]  /*24a0*/  ISETP.GT.AND P3, PT, R3, 0x19, !P4 ;  /* 0x000000190300780c */ /* 0x000fc80006764270 */
[----:B------:R-:W-:Y:S02]  /*24b0*/  ISETP.LT.OR P3, PT, R2, 0x1a, P3 ;  /* 0x0000001a0200780c */ /* 0x000fe40001f61670 */
[----:B------:R-:W-:Y:S02]  /*24c0*/  @P4 LOP3.LUT R19, R19, 0x1000000, RZ, 0xfc, !PT ;  /* 0x0100000013134812 */ /* 0x000fe400078efcff */
[----:B------:R-:W-:Y:S02]  /*24d0*/  ISETP.GE.AND P4, PT, R7, 0x21, PT ;  /* 0x000000210700780c */ /* 0x000fe40003f86270 */
[----:B------:R-:W-:Y:S02]  /*24e0*/  LOP3.LUT R19, R19, 0xff7fffff, RZ, 0xc0, !PT ;  /* 0xff7fffff13137812 */ /* 0x000fe400078ec0ff */
[----:B------:R-:W-:Y:S02]  /*24f0*/  FSEL R37, R37, -INF , !P3 ;  /* 0xff80000025257808 */ /* 0x000fe40005800000 */
[----:B------:R-:W-:-:S04]  /*2500*/  ISETP.GT.AND P3, PT, R3, 0x20, !P4 ;  /* 0x000000200300780c */ /* 0x000fc80006764270 */
[----:B------:R-:W-:-:S03]  /*2510*/  ISETP.LT.OR P3, PT, R2, 0x21, P3 ;  /* 0x000000210200780c */ /* 0x000fc60001f61670 */
        /* <DEDUP_REMOVED lines=104> */
[----:B------:R-:W-:Y:S02]  /*2ba0*/  FSEL R73, R73, -INF , !P3 ;  /* 0xff80000049497808 */ /* 0x000fe40005800000 */
[----:B------:R-:W-:Y:S02]  /*2bb0*/  LOP3.LUT R19, R19, 0xfbffffff, RZ, 0xc0, !PT ;  /* 0xfbffffff13137812 */ /* 0x000fe400078ec0ff */
[----:B------:R-:W-:-:S04]  /*2bc0*/  ISETP.GT.AND P3, PT, R3, 0x68, !P4 ;  /* 0x000000680300780c */ /* 0x000fc80006764270 */
[----:B------:R-:W-:-:S03]  /*2bd0*/  ISETP.LT.OR P3, PT, R2, 0x69, P3 ;  /* 0x000000690200780c */ /* 0x000fc60001f61670 */
[----:B------:R-:W-:Y:S02]  /*2be0*/  @P4 LOP3.LUT R19, R19, 0x4000000, RZ, 0xfc, !PT ;  /* 0x0400000013134812 */ /* 0x000fe400078efcff */
[----:B------:R-:W-:Y:S02]  /*2bf0*/  ISETP.GE.AND P4, PT, R7, 0x6a, PT ;  /* 0x0000006a0700780c */ /* 0x000fe40003f86270 */
[----:B------:R-:W-:Y:S02]  /*2c00*/  FSEL R76, R76, -INF , !P3 ;  /* 0xff8000004c4c7808 */ /* 0x000fe40005800000 */
[----:B------:R-:W-:Y:S02]  /*2c10*/  ISETP.GT.AND P3, PT, R3, 0x69, !P4 ;  /* 0x000000690300780c */ /* 0x000fe40006764270 */
[----:B------:R-:W-:Y:S02]  /*2c20*/  LOP3.LUT R19, R19, 0xffffffdf, RZ, 0xc0, !PT ;  /* 0xffffffdf13137812 */ /* 0x000fe400078ec0ff */
[----:B------:R-:W-:-:S04]  /*2c30*/  ISETP.LT.OR P3, PT, R2, 0x6a, P3 ;  /* 0x0000006a0200780c */ /* 0x000fc80001f61670 */
[----:B------:R-:W-:Y:S02]  /*2c40*/  FSEL R77, R77, -INF , !P3 ;  /* 0xff8000004d4d7808 */ /* 0x000fe40005800000 */
[----:B------:R-:W-:Y:S02]  /*2c50*/  ISETP.GE.AND P3, PT, R7, 0x71, PT ;  /* 0x000000710700780c */ /* 0x000fe40003f66270 */
[----:B------:R-:W-:Y:S02]  /*2c60*/  @P4 LOP3.LUT R19, R19, 0x20, RZ, 0xfc, !PT ;  /* 0x0000002013134812 */ /* 0x000fe400078efcff */
[----:B------:R-:W-:Y:S02]  /*2c70*/  ISETP.GT.AND P4, PT, R3, 0x70, !P3 ;  /* 0x000000700300780c */ /* 0x000fe40005f84270 */
[----:B------:R-:W-:Y:S02]  /*2c80*/  LOP3.LUT R19, R19, 0xfffffffd, RZ, 0xc0, !PT ;  /* 0xfffffffd13137812 */ /* 0x000fe400078ec0ff */
[----:B------:R-:W-:-:S04]  /*2c90*/  ISETP.LT.OR P4, PT, R2, 0x71, P4 ;  /* 0x000000710200780c */ /* 0x000fc80002781670 */
[----:B------:R-:W-:Y:S02]  /*2ca0*/  FSEL R80, R80, -INF , !P4 ;  /* 0xff80000050507808 */ /* 0x000fe40006000000 */
[----:B------:R-:W-:-:S04]  /*2cb0*/  ISETP.GE.AND P4, PT, R7, 0x72, PT ;  /* 0x000000720700780c */ /* 0x000fc80003f86270 */
[----:B------:R-:W-:-:S04]  /*2cc0*/  ISETP.GT.AND P5, PT, R3, 0x71, !P4 ;  /* 0x000000710300780c */ /* 0x000fc800067a4270 */
[----:B------:R-:W-:-:S04]  /*2cd0*/  ISETP.LT.OR P5, PT, R2, 0x72, P5 ;  /* 0x000000720200780c */ /* 0x000fc80002fa1670 */
[----:B------:R-:W-:Y:S02]  /*2ce0*/  FSEL R81, R81, -INF , !P5 ;  /* 0xff80000051517808 */ /* 0x000fe40006800000 */
[----:B------:R-:W-:-:S04]  /*2cf0*/  ISETP.GE.AND P5, PT, R7, 0x79, PT ;  /* 0x000000790700780c */ /* 0x000fc80003fa6270 */
[----:B------:R-:W-:-:S04]  /*2d00*/  ISETP.GT.AND P6, PT, R3, 0x78, !P5 ;  /* 0x000000780300780c */ /* 0x000fc80006fc4270 */
[----:B------:R-:W-:-:S04]  /*2d10*/  ISETP.LT.OR P6, PT, R2, 0x79, P6 ;  /* 0x000000790200780c */ /* 0x000fc800037c1670 */
[----:B------:R-:W-:Y:S02]  /*2d20*/  FSEL R84, R84, -INF , !P6 ;  /* 0xff80000054547808 */ /* 0x000fe40007000000 */
[----:B------:R-:W-:-:S13]  /*2d30*/  ISETP.GE.AND P6, PT, R7, 0x1, PT ;  /* 0x000000010700780c */ /* 0x000fda0003fc6270 */
[----:B------:R-:W-:Y:S02]  /*2d40*/  @P6 LOP3.LUT R19, R19, 0x2, RZ, 0xfc, !PT ;  /* 0x0000000213136812 */ /* 0x000fe400078efcff */
[----:B------:R-:W-:Y:S02]  /*2d50*/  ISETP.GT.AND P6, PT, R3, RZ, !P6 ;  /* 0x000000ff0300720c */ /* 0x000fe400077c4270 */
[----:B------:R-:W-:Y:S02]  /*2d60*/  LOP3.LUT R19, R19, 0xfffffffe, RZ, 0xc0, !PT ;  /* 0xfffffffe13137812 */ /* 0x000fe400078ec0ff */
[----:B------:R-:W-:-:S04]  /*2d70*/  ISETP.LT.OR P6, PT, R2, 0x1, P6 ;  /* 0x000000010200780c */ /* 0x000fc800037c1670 */
[----:B------:R-:W-:Y:S02]  /*2d80*/  FSEL R24, R24, -INF , !P6 ;  /* 0xff80000018187808 */ /* 0x000fe40007000000 */
[----:B------:R-:W-:-:S13]  /*2d90*/  ISETP.GE.AND P6, PT, R7, 0x7a, PT ;  /* 0x0000007a0700780c */ /* 0x000fda0003fc6270 */
[----:B------:R-:W-:Y:S02]  /*2da0*/  @P6 LOP3.LUT R19, R19, 0x1, RZ, 0xfc, !PT ;  /* 0x0000000113136812 */ /* 0x000fe400078efcff */
[----:B------:R-:W-:Y:S02]  /*2db0*/  ISETP.GT.AND P6, PT, R3, 0x79, !P6 ;  /* 0x000000790300780c */ /* 0x000fe400077c4270 */
[----:B------:R-:W0:Y:S02]  /*2dc0*/  SHFL.IDX PT, R3, R0, 0x1, 0x1c1f ;  /* 0x003c1f0000037f89 */ /* 0x000e2400000e0000 */
[----:B------:R-:W-:-:S04]  /*2dd0*/  ISETP.LT.OR P6, PT, R2, 0x7a, P6 ;  /* 0x0000007a0200780c */ /* 0x000fc800037c1670 */
[----:B------:R-:W-:Y:S02]  /*2de0*/  FSEL R85, R85, -INF , !P6 ;  /* 0xff80000055557808 */ /* 0x000fe40007000000 */
[----:B------:R-:W-:Y:S02]  /*2df0*/  PLOP3.LUT P6, PT, PT, PT, UP0, 0x40, 0x0 ;  /* 0x000000000000781c */ /* 0x000fe40003fce808 */
[----:B0-----:R-:W-:Y:S01]  /*2e00*/  VIADDMNMX R4, R3, R9, R8, PT ;  /* 0x0000000903047246 */ /* 0x001fe20003800108 */
[----:B------:R-:W-:-:S10]  /*2e10*/  IMAD.IADD R5, R10, 0x1, R3 ;  /* 0x000000010a057824 */ /* 0x000fd400078e0203 */
[----:B------:R-:W-:Y:S05]  /*2e20*/  @P6 BRA `(.L_x_832) ;  /* 0x0000000000646947 */ /* 0x000fea0003800000 */
        /* <DEDUP_REMOVED lines=14> */
.L_x_834:
[----:B------:R-:W-:Y:S02]  /*2f10*/  ULDC UR6, c[0x0][0x9e4] ;  /* 0x0002790000067ab9 */ /* 0x000fe40000000800 */
[----:B------:R-:W-:-:S05]  /*2f20*/  IMAD.U32 R0, RZ, RZ, UR6 ;  /* 0x00000006ff007e24 */ /* 0x000fca000f8e00ff */
[----:B------:R-:W-:-:S13]  /*2f30*/  ISETP.NE.AND P6, PT, R0, 0x1, PT ;  /* 0x000000010000780c */ /* 0x000fda0003fc5270 */
[----:B------:R-:W0:Y:S02]  /*2f40*/  @P6 LDC.64 R2, c[0x0][0x9e8] ;  /* 0x00027a00ff026b82 */ /* 0x000e240000000a00 */
[----:B0-----:R-:W-:-:S05]  /*2f50*/  @P6 IMAD.HI.U32 R2, R7, R2, RZ ;  /* 0x0000000207026227 */ /* 0x001fca00078e00ff */
[----:B------:R-:W-:-:S07]  /*2f60*/  @P6 SHF.R.U32.HI R7, RZ, R3, R2 ;  /* 0x00000003ff076219 */ /* 0x000fce0000011602 */
.L_x_835:
[----:B------:R-:W-:Y:S05]  /*2f70*/  BSYNC B0 ;  /* 0x0000000000007941 */ /* 0x000fea0003800000 */
.L_x_833:
[----:B------:R-:W-:-:S04]  /*2f80*/  IMAD R7, R7, R0, -R6 ;  /* 0x0000000007077224 */ /* 0x000fc800078e0a06 */
[----:B------:R-:W-:-:S05]  /*2f90*/  IMAD R7, R16, -0x2, R7 ;  /* 0xfffffffe10077824 */ /* 0x000fca00078e0207 */
[----:B------:R-:W-:Y:S02]  /*2fa0*/  VIADDMNMX R4, R7, R0, R4, PT ;  /* 0x0000000007047246 */ /* 0x000fe40003800104 */
[----:B------:R-:W-:-:S07]  /*2fb0*/  VIMNMX R5, R5, R7, !PT ;  /* 0x0000000705057248 */ /* 0x000fce0007fe0100 */
.L_x_832:
[----:B------:R-:W-:Y:S01]  /*2fc0*/  ISETP.GT.AND P1, PT, R5, 0x1, !P1 ;  /* 0x000000010500780c */ /* 0x000fe20004f24270 */
[----:B------:R-:W-:Y:S01]  /*2fd0*/  ULDC UR33, c[0x0][0x988] ;  /* 0x0002620000217ab9 */ /* 0x000fe20000000800 */
[----:B------:R-:W-:Y:S01]  /*2fe0*/  LOP3.LUT P6, RZ, R19, 0x4, RZ, 0xc0, !PT ;  /* 0x0000000413ff7812 */ /* 0x000fe200078cc0ff */
[----:B------:R-:W-:Y:S01]  /*2ff0*/  UISETP.NE.AND UP1, UPT, UR51, URZ, UPT ;  /* 0x0000003f3300728c */ /* 0x000fe2000bf25270 */
[----:B------:R-:W-:Y:S01]  /*3000*/  ISETP.LT.OR P1, PT, R4, 0x2, P1 ;  /* 0x000000020400780c */ /* 0x000fe20000f21670 */
[----:B------:R-:W-:Y:S01]  /*3010*/  UISETP.NE.AND UP0, UPT, UR50, URZ, UPT ;  /* 0x0000003f3200728c */ /* 0x000fe2000bf05270 */
[----:B------:R-:W-:Y:S01]  /*3020*/  FMNMX.FTZ R3, R24, R25, !PT ;  /* 0x0000001918037209 */ /* 0x000fe20007810000 */
[----:B------:R-:W-:Y:S01]  /*3030*/  UMOV UR10, UR39 ;  /* 0x00000027000a7c82 */ /* 0x000fe20008000000 */
[----:B------:R-:W-:Y:S02]  /*3040*/  FSEL R27, R27, -INF , !P1 ;  /* 0xff8000001b1b7808 */ /* 0x000fe40004800000 */
[----:B------:R-:W-:-:S02]  /*3050*/  ISETP.GT.AND P1, PT, R5, 0x9, !P6 ;  /* 0x000000090500780c */ /* 0x000fc40007724270 */
[----:B------:R-:W-:Y:S02]  /*3060*/  FMNMX.FTZ R0, R28, R3, !PT ;  /* 0x000000031c007209 */ /* 0x000fe40007810000 */
[----:B------:R-:W-:Y:S01]  /*3070*/  ISETP.LT.OR P1, PT, R4, 0xa, P1 ;  /* 0x0000000a0400780c */ /* 0x000fe20000f21670 */
[----:B------:R-:W-:Y:S01]  /*3080*/  @UP1 ULDC UR6, c[0x0][0x44c] ;  /* 0x0001130000061ab9 */ /* 0x000fe20000000800 */
[----:B------:R-:W-:Y:S01]  /*3090*/  FMNMX.FTZ R3, R29, R0, !PT ;  /* 0x000000001d037209 */ /* 0x000fe20007810000 */
[----:B------:R-:W-:Y:S01]  /*30a0*/  UIMAD.WIDE.U32 UR6, UR39, UR6, URZ ;  /* 0x00000006270672a5 */ /* 0x000fe2000f8e003f */
[----:B------:R-:W-:Y:S01]  /*30b0*/  FSEL R31, R31, -INF , !P1 ;  /* 0xff8000001f1f7808 */ /* 0x000fe20004800000 */
[----:B------:R-:W-:Y:S01]  /*30c0*/  @UP1 ULDC UR11, c[0x0][0x450] ;  /* 0x00011400000b1ab9 */ /* 0x000fe20000000800 */
[----:B------:R-:W-:Y:S01]  /*30d0*/  LOP3.LUT P1, RZ, R19, 0x8, RZ, 0xc0, !PT ;  /* 0x0000000813ff7812 */ /* 0x000fe2000782c0ff */
[----:B------:R-:W-:Y:S01]  /*30e0*/  @UP1 USHF.R.U32.HI UR10, URZ, UR11, UR7 ;  /* 0x0000000b3f0a1299 */ /* 0x000fe20008011607 */
[----:B------:R-:W-:-:S02]  /*30f0*/  FMNMX.FTZ R0, R32, R3, !PT ;  /* 0x0000000320007209 */ /* 0x000fc40007810000 */
[----:B------:R-:W-:Y:S01]  /*3100*/  ISETP.GT.AND P1, PT, R5, 0x10, !P1 ;  /* 0x000000100500780c */ /* 0x000fe20004f24270 */
[----:B------:R-:W-:Y:S01]  /*3110*/  UIADD3 UR55, UR55, UR10, URZ ;  /* 0x0000000a37377290 */ /* 0x000fe2000fffe03f */
[----:B------:R-:W-:Y:S02]  /*3120*/  FMNMX.FTZ R3, R33, R0, !PT ;  /* 0x0000000021037209 */ /* 0x000fe40007810000 */
[----:B------:R-:W-:Y:S01]  /*3130*/  ISETP.LT.OR P1, PT, R4, 0x11, P1 ;  /* 0x000000110400780c */ /* 0x000fe20000f21670 */
[----:B------:R-:W-:Y:S01]  /*3140*/  UIADD3 UR14, UR55, UR14, URZ ;  /* 0x0000000e370e7290 */ /* 0x000fe2000fffe03f */
[----:B------:R-:W-:Y:S02]  /*3150*/  ISETP.GT.AND P2, PT, R5, 0x8, !P2 ;  /* 0x000000080500780c */ /* 0x000fe40005744270 */
[----:B------:R-:W-:Y:S02]  /*3160*/  FSEL R34, R34, -INF , !P1 ;  /* 0xff80000022227808 */ /* 0x000fe40004800000 */
[----:B------:R-:W-:-:S02]  /*3170*/  LOP3.LUT P1, RZ, R19, 0x10, RZ, 0xc0, !PT ;  /* 0x0000001013ff7812 */ /* 0x000fc4000782c0ff */
[----:B------:R-:W-:Y:S02]  /*3180*/  FMNMX.FTZ R0, R36, R3, !PT ;  /* 0x0000000324007209 */ /* 0x000fe40007810000 */
[----:B------:R-:W-:Y:S02]  /*3190*/  ISETP.GT.AND P1, PT, R5, 0x11, !P1 ;  /* 0x000000110500780c */ /* 0x000fe40004f24270 */
[C---:B------:R-:W-:Y:S02]  /*31a0*/  ISETP.LT.OR P2, PT, R4.reuse, 0x9, P2 ;  /* 0x000000090400780c */ /* 0x040fe40001741670 */
[----:B------:R-:W-:Y:S02]  /*31b0*/  ISETP.LT.OR P1, PT, R4, 0x12, P1 ;  /* 0x000000120400780c */ /* 0x000fe40000f21670 */
[----:B------:R-:W-:Y:S02]  /*31c0*/  FMNMX.FTZ R3, R37, R0, !PT ;  /* 0x0000000025037209 */ /* 0x000fe40007810000 */
[----:B------:R-:W-:-:S02]  /*31d0*/  FSEL R35, R35, -INF , !P1 ;  /* 0xff80000023237808 */ /* 0x000fc40004800000 */
[----:B------:R-:W-:Y:S02]  /*31e0*/  LOP3.LUT P1, RZ, R19, 0x2000000, RZ, 0xc0, !PT ;  /* 0x0200000013ff7812 */ /* 0x000fe4000782c0ff */
[----:B------:R-:W-:Y:S02]  /*31f0*/  FSEL R30, R30, -INF , !P2 ;  /* 0xff8000001e1e7808 */ /* 0x000fe40005000000 */
[----:B------:R-:W-:Y:S02]  /*3200*/  ISETP.GT.AND P1, PT, R5, 0x18, !P1 ;  /* 0x000000180500780c */ /* 0x000fe40004f24270 */
[----:B------:R-:W-:Y:S02]  /*3210*/  LOP3.LUT P2, RZ, R19, 0x40000, RZ, 0xc0, !PT ;  /* 0x0004000013ff7812 */ /* 0x000fe4000784c0ff */
[----:B------:R-:W-:Y:S02]  /*3220*/  ISETP.LT.OR P1, PT, R4, 0x19, P1 ;  /* 0x000000190400780c */ /* 0x000fe40000f21670 */
[----:B------:R-:W-:-:S02]  /*3230*/  FMNMX.FTZ R0, R40, R3, !PT ;  /* 0x0000000328007209 */ /* 0x000fc40007810000 */
[----:B------:R-:W-:Y:S02]  /*3240*/  FSEL R38, R38, -INF , !P1 ;  /* 0xff80000026267808 */ /* 0x000fe40004800000 */
[----:B------:R-:W-:Y:S02]  /*3250*/  LOP3.LUT P1, RZ, R19, 0x1000000, RZ, 0xc0, !PT ;  /* 0x0100000013ff7812 */ /* 0x000fe4000782c0ff */
[----:B------:R-:W-:Y:S02]  /*3260*/  FMNMX.FTZ R3, R41, R0, !PT ;  /* 0x0000000029037209 */ /* 0x000fe40007810000 */
[----:B------:R-:W-:Y:S02]  /*3270*/  ISETP.GT.AND P1, PT, R5, 0x19, !P1 ;  /* 0x000000190500780c */ /* 0x000fe40004f24270 */
[----:B------:R-:W-:Y:S02]  /*3280*/  LOP3.LUT P6, RZ, R19, 0x20000, RZ, 0xc0, !PT ;  /* 0x0002000013ff7812 */ /* 0x000fe400078cc0ff */
[----:B------:R-:W-:-:S02]  /*3290*/  ISETP.LT.OR P1, PT, R4, 0x1a, P1 ;  /* 0x0000001a0400780c */ /* 0x000fc40000f21670 */
[----:B------:R-:W-:Y:S02]  /*32a0*/  FMNMX.FTZ R0, R44, R3, !PT ;  /* 0x000000032c007209 */ /* 0x000fe40007810000 */
[----:B------:R-:W-:Y:S02]  /*32b0*/  FSEL R39, R39, -INF , !P1 ;  /* 0xff80000027277808 */ /* 0x000fe40004800000 */
[----:B------:R-:W-:Y:S02]  /*32c0*/  LOP3.LUT P1, RZ, R19, 0x800000, RZ, 0xc0, !PT ;  /* 0x0080000013ff7812 */ /* 0x000fe4000782c0ff */
[----:B------:R-:W-:Y:S02]  /*32d0*/  FMNMX.FTZ R3, R45, R0, !PT ;  /* 0x000000002d037209 */ /* 0x000fe40007810000 */
[----:B------:R-:W-:Y:S02]  /*32e0*/  ISETP.GT.AND P1, PT, R5, 0x20, !P1 ;  /* 0x000000200500780c */ /* 0x000fe40004f24270 */
[----:B------:R-:W-:-:S02]  /*32f0*/  FMNMX.FTZ R0, R48, R3, !PT ;  /* 0x0000000330007209 */ /* 0x000fc40007810000 */
[----:B------:R-:W-:Y:S02]  /*3300*/  ISETP.LT.OR P1, PT, R4, 0x21, P1 ;  /* 0x000000210400780c */ /* 0x000fe40000f21670 */
[----:B------:R-:W-:Y:S02]  /*3310*/  FMNMX.FTZ R3, R49, R0, !PT ;  /* 0x0000000031037209 */ /* 0x000fe40007810000 */
[----:B------:R-:W-:Y:S02]  /*3320*/  FSEL R42, R42, -INF , !P1 ;  /* 0xff8000002a2a7808 */ /* 0x000fe40004800000 */
[----:B------:R-:W-:Y:S02]  /*3330*/  LOP3.LUT P1, RZ, R19, 0x400000, RZ, 0xc0, !PT ;  /* 0x0040000013ff7812 */ /* 0x000fe4000782c0ff */
[----:B------:R-:W-:Y:S02]  /*3340*/  FMNMX.FTZ R0, R52, R3, !PT ;  /* 0x0000000334007209 */ /* 0x000fe40007810000 */
[----:B------:R-:W-:-:S02]  /*3350*/  ISETP.GT.AND P1, PT, R5, 0x21, !P1 ;  /* 0x000000210500780c */ /* 0x000fc40004f24270 */
[----:B------:R-:W-:Y:S02]  /*3360*/  FMNMX.FTZ R3, R53, R0, !PT ;  /* 0x0000000035037209 */ /* 0x000fe40007810000 */
[----:B------:R-:W-:Y:S02]  /*3370*/  ISETP.LT.OR P1, PT, R4, 0x22, P1 ;  /* 0x000000220400780c */ /* 0x000fe40000f21670 */
[----:B------:R-:W-:Y:S02]  /*3380*/  FMNMX.FTZ R0, R56, R3, !PT ;  /* 0x0000000338007209 */ /* 0x000fe40007810000 */
[----:B------:R-:W-:Y:S02]  /*3390*/  FSEL R43, R43, -INF , !P1 ;  /* 0xff8000002b2b7808 */ /* 0x000fe40004800000 */
[----:B------:R-:W-:Y:S02]  /*33a0*/  LOP3.LUT P1, RZ, R19, 0x200000, RZ, 0xc0, !PT ;  /* 0x0020000013ff7812 */ /* 0x000fe4000782c0ff */
[----:B------:R-:W-:-:S02]  /*33b0*/  FMNMX.FTZ R3, R57, R0, !PT ;  /* 0x0000000039037209 */ /* 0x000fc40007810000 */
[----:B------:R-:W-:Y:S02]  /*33c0*/  ISETP.GT.AND P1, PT, R5, 0x28, !P1 ;  /* 0x000000280500780c */ /* 0x000fe40004f24270 */
[----:B------:R-:W-:Y:S02]  /*33d0*/  FMNMX.FTZ R0, R60, R3, !PT ;  /* 0x000000033c007209 */ /* 0x000fe40007810000 */
[----:B------:R-:W-:Y:S02]  /*33e0*/  ISETP.LT.OR P1, PT, R4, 0x29, P1 ;  /* 0x000000290400780c */ /* 0x000fe40000f21670 */
[----:B------:R-:W-:Y:S02]  /*33f0*/  FMNMX.FTZ R3, R61, R0, !PT ;  /* 0x000000003d037209 */ /* 0x000fe40007810000 */
[----:B------:R-:W-:Y:S02]  /*3400*/  FSEL R46, R46, -INF , !P1 ;  /* 0xff8000002e2e7808 */ /* 0x000fe40004800000 */
[----:B------:R-:W-:-:S02]  /*3410*/  LOP3.LUT P1, RZ, R19, 0x100000, RZ, 0xc0, !PT ;  /* 0x0010000013ff7812 */ /* 0x000fc4000782c0ff */
[----:B------:R-:W-:Y:S02]  /*3420*/  FMNMX.FTZ R0, R64, R3, !PT ;  /* 0x0000000340007209 */ /* 0x000fe40007810000 */
[----:B------:R-:W-:Y:S02]  /*3430*/  ISETP.GT.AND P1, PT, R5, 0x29, !P1 ;  /* 0x000000290500780c */ /* 0x000fe40004f24270 */
[----:B------:R-:W-:Y:S02]  /*3440*/  FMNMX.FTZ R3, R65, R0, !PT ;  /* 0x0000000041037209 */ /* 0x000fe40007810000 */
[----:B------:R-:W-:Y:S02]  /*3450*/  ISETP.LT.OR P1, PT, R4, 0x2a, P1 ;  /* 0x0000002a0400780c */ /* 0x000fe40000f21670 */
[----:B------:R-:W-:Y:S02]  /*3460*/  FMNMX.FTZ R0, R68, R3, !PT ;  /* 0x0000000344007209 */ /* 0x000fe40007810000 */
[----:B------:R-:W-:-:S02]  /*3470*/  FSEL R47, R47, -INF , !P1 ;  /* 0xff8000002f2f7808 */ /* 0x000fc40004800000 */
[----:B------:R-:W-:Y:S02]  /*3480*/  LOP3.LUT P1, RZ, R19, 0x80000, RZ, 0xc0, !PT ;  /* 0x0008000013ff7812 */ /* 0x000fe4000782c0ff */
[----:B------:R-:W-:Y:S02]  /*3490*/  FMNMX.FTZ R3, R69, R0, !PT ;  /* 0x0000000045037209 */ /* 0x000fe40007810000 */
[----:B------:R-:W-:Y:S02]  /*34a0*/  ISETP.GT.AND P1, PT, R5, 0x30, !P1 ;  /* 0x000000300500780c */ /* 0x000fe40004f24270 */
[----:B------:R-:W-:Y:S02]  /*34b0*/  FMNMX.FTZ R0, R72, R3, !PT ;  /* 0x0000000348007209 */ /* 0x000fe40007810000 */
[----:B------:R-:W-:Y:S02]  /*34c0*/  ISETP.LT.OR P1, PT, R4, 0x31, P1 ;  /* 0x000000310400780c */ /* 0x000fe40000f21670 */
[----:B------:R-:W-:-:S02]  /*34d0*/  FMNMX.FTZ R3, R73, R0, !PT ;  /* 0x0000000049037209 */ /* 0x000fc40007810000 */
[----:B------:R-:W-:Y:S02]  /*34e0*/  FSEL R50, R50, -INF , !P1 ;  /* 0xff80000032327808 */ /* 0x000fe40004800000 */
[----:B------:R-:W-:Y:S02]  /*34f0*/  ISETP.GT.AND P1, PT, R5, 0x31, !P2 ;  /* 0x000000310500780c */ /* 0x000fe40005724270 */
[----:B------:R-:W-:Y:S02]  /*3500*/  FMNMX.FTZ R0, R76, R3, !PT ;  /* 0x000000034c007209 */ /* 0x000fe40007810000 */
[----:B------:R-:W-:Y:S02]  /*3510*/  ISETP.LT.OR P1, PT, R4, 0x32, P1 ;  /* 0x000000320400780c */ /* 0x000fe40000f21670 */
[----:B------:R-:W-:Y:S02]  /*3520*/  FMNMX.FTZ R3, R77, R0, !PT ;  /* 0x000000004d037209 */ /* 0x000fe40007810000 */
[----:B------:R-:W-:-:S02]  /*3530*/  FSEL R51, R51, -INF , !P1 ;  /* 0xff80000033337808 */ /* 0x000fc40004800000 */
        /* <DEDUP_REMOVED lines=10> */
[----:B------:R-:W-:Y:S01]  /*35e0*/  LOP3.LUT P2, RZ, R19, 0x80, RZ, 0xc0, !PT ;  /* 0x0000008013ff7812 */ /* 0x000fe2000784c0ff */
[----:B------:R-:W0:Y:S01]  /*35f0*/  SHFL.BFLY PT, R0, R3, 0x2, 0x1f ;  /* 0x0c401f0003007f89 */ /* 0x000e2200000e0000 */
[----:B------:R-:W-:-:S02]  /*3600*/  FSEL R55, R55, -INF , !P1 ;  /* 0xff80000037377808 */ /* 0x000fc40004800000 */
[C---:B------:R-:W-:Y:S02]  /*3610*/  LOP3.LUT P1, RZ, R19.reuse, 0x8000, RZ, 0xc0, !PT ;  /* 0x0000800013ff7812 */ /* 0x040fe4000782c0ff */
[----:B------:R-:W-:Y:S02]  /*3620*/  LOP3.LUT P6, RZ, R19, 0x40, RZ, 0xc0, !PT ;  /* 0x0000004013ff7812 */ /* 0x000fe400078cc0ff */
[C---:B------:R-:W-:Y:S02]  /*3630*/  ISETP.GT.AND P1, PT, R5.reuse, 0x40, !P1 ;  /* 0x000000400500780c */ /* 0x040fe40004f24270 */
[C---:B------:R-:W-:Y:S02]  /*3640*/  ISETP.GT.AND P3, PT, R5.reuse, 0x70, !P3 ;  /* 0x000000700500780c */ /* 0x040fe40005f64270 */
[----:B------:R-:W-:Y:S02]  /*3650*/  ISETP.LT.OR P1, PT, R4, 0x41, P1 ;  /* 0x000000410400780c */ /* 0x000fe40000f21670 */
[----:B------:R-:W-:-:S02]  /*3660*/  ISETP.GT.AND P4, PT, R5, 0x71, !P4 ;  /* 0x000000710500780c */ /* 0x000fc40006784270 */
[----:B------:R-:W-:Y:S02]  /*3670*/  FSEL R58, R58, -INF , !P1 ;  /* 0xff8000003a3a7808 */ /* 0x000fe40004800000 */
[----:B------:R-:W-:Y:S02]  /*3680*/  LOP3.LUT P1, RZ, R19, 0x4000, RZ, 0xc0, !PT ;  /* 0x0000400013ff7812 */ /* 0x000fe4000782c0ff */
[C---:B------:R-:W-:Y:S02]  /*3690*/  ISETP.LT.OR P3, PT, R4.reuse, 0x71, P3 ;  /* 0x000000710400780c */ /* 0x040fe40001f61670 */
[C---:B------:R-:W-:Y:S02]  /*36a0*/  ISETP.GT.AND P1, PT, R5.reuse, 0x41, !P1 ;  /* 0x000000410500780c */ /* 0x040fe40004f24270 */
[----:B------:R-:W-:Y:S02]  /*36b0*/  ISETP.GT.AND P5, PT, R5, 0x78, !P5 ;  /* 0x000000780500780c */ /* 0x000fe40006fa4270 */
[----:B------:R-:W-:-:S02]  /*36c0*/  ISETP.LT.OR P1, PT, R4, 0x42, P1 ;  /* 0x000000420400780c */ /* 0x000fc40000f21670 */
[----:B0-----:R-:W-:Y:S02]  /*36d0*/  FMNMX.FTZ R6, R3, R0, !PT ;  /* 0x0000000003067209 */ /* 0x001fe40007810000 */
[----:B------:R-:W-:Y:S02]  /*36e0*/  FSEL R59, R59, -INF , !P1 ;  /* 0xff8000003b3b7808 */ /* 0x000fe40004800000 */
[----:B------:R-:W-:Y:S01]  /*36f0*/  LOP3.LUT P1, RZ, R19, 0x2000, RZ, 0xc0, !PT ;  /* 0x0000200013ff7812 */ /* 0x000fe2000782c0ff */
[----:B------:R-:W0:Y:S01]  /*3700*/  SHFL.BFLY PT, R7, R6, 0x1, 0x1f ;  /* 0x0c201f0006077f89 */ /* 0x000e2200000e0000 */
[----:B------:R-:W-:Y:S02]  /*3710*/  ISETP.LT.OR P4, PT, R4, 0x72, P4 ;  /* 0x000000720400780c */ /* 0x000fe40002781670 */
[----:B------:R-:W-:Y:S02]  /*3720*/  ISETP.GT.AND P1, PT, R5, 0x48, !P1 ;  /* 0x000000480500780c */ /* 0x000fe40004f24270 */
[----:B------:R-:W-:-:S02]  /*3730*/  FSEL R82, R82, -INF , !P3 ;  /* 0xff80000052527808 */ /* 0x000fc40005800000 */
[C---:B------:R-:W-:Y:S02]  /*3740*/  ISETP.LT.OR P1, PT, R4.reuse, 0x49, P1 ;  /* 0x000000490400780c */ /* 0x040fe40000f21670 */
[----:B------:R-:W-:Y:S02]  /*3750*/  ISETP.LT.OR P5, PT, R4, 0x79, P5 ;  /* 0x000000790400780c */ /* 0x000fe40002fa1670 */
[----:B------:R-:W-:Y:S02]  /*3760*/  FSEL R62, R62, -INF , !P1 ;  /* 0xff8000003e3e7808 */ /* 0x000fe40004800000 */
[----:B------:R-:W-:Y:S02]  /*3770*/  LOP3.LUT P1, RZ, R19, 0x1000, RZ, 0xc0, !PT ;  /* 0x0000100013ff7812 */ /* 0x000fe4000782c0ff */
[----:B------:R-:W-:Y:S02]  /*3780*/  FSEL R83, R83, -INF , !P4 ;  /* 0xff80000053537808 */ /* 0x000fe40006000000 */
[----:B------:R-:W-:-:S02]  /*3790*/  ISETP.GT.AND P1, PT, R5, 0x49, !P1 ;  /* 0x000000490500780c */ /* 0x000fc40004f24270 */
[----:B------:R-:W-:Y:S02]  /*37a0*/  FSEL R86, R86, -INF , !P5 ;  /* 0xff80000056567808 */ /* 0x000fe40006800000 */
[----:B------:R-:W-:Y:S02]  /*37b0*/  ISETP.LT.OR P1, PT, R4, 0x4a, P1 ;  /* 0x0000004a0400780c */ /* 0x000fe40000f21670 */
[----:B0-----:R-:W-:Y:S02]  /*37c0*/  FMNMX.FTZ R0, R6, R7, !PT ;  /* 0x0000000706007209 */ /* 0x001fe40007810000 */
[----:B------:R-:W-:Y:S02]  /*37d0*/  FSEL R63, R63, -INF , !P1 ;  /* 0xff8000003f3f7808 */ /* 0x000fe40004800000 */
[----:B------:R-:W-:Y:S01]  /*37e0*/  LOP3.LUT P1, RZ, R19, 0x800, RZ, 0xc0, !PT ;  /* 0x0000080013ff7812 */ /* 0x000fe2000782c0ff */
[----:B------:R-:W-:-:S03]  /*37f0*/  FMUL.FTZ R9, R0, UR33 ;  /* 0x0000002100097c20 */ /* 0x000fc60008410000 */
[----:B------:R-:W-:-:S04]  /*3800*/  ISETP.GT.AND P1, PT, R5, 0x50, !P1 ;  /* 0x000000500500780c */ /* 0x000fc80004f24270 */
[----:B------:R-:W-:-:S04]  /*3810*/  ISETP.LT.OR P1, PT, R4, 0x51, P1 ;  /* 0x000000510400780c */ /* 0x000fc80000f21670 */
[----:B------:R-:W-:Y:S02]  /*3820*/  FSEL R66, R66, -INF , !P1 ;  /* 0xff80000042427808 */ /* 0x000fe40004800000 */
[----:B------:R-:W-:-:S04]  /*3830*/  LOP3.LUT P1, RZ, R19, 0x400, RZ, 0xc0, !PT ;  /* 0x0000040013ff7812 */ /* 0x000fc8000782c0ff */
        /* <DEDUP_REMOVED lines=11> */
[----:B------:R-:W-:Y:S02]  /*38f0*/  ISETP.GT.AND P1, PT, R5, 0x60, !P2 ;  /* 0x000000600500780c */ /* 0x000fe40005724270 */
[----:B------:R-:W-:Y:S02]  /*3900*/  LOP3.LUT P2, RZ, R19, 0x20, RZ, 0xc0, !PT ;  /* 0x0000002013ff7812 */ /* 0x000fe4000784c0ff */
[----:B------:R-:W-:Y:S02]  /*3910*/  ISETP.LT.OR P1, PT, R4, 0x61, P1 ;  /* 0x000000610400780c */ /* 0x000fe40000f21670 */
[----:B------:R-:W-:Y:S02]  /*3920*/  ISETP.GT.AND P2, PT, R5, 0x69, !P2 ;  /* 0x000000690500780c */ /* 0x000fe40005744270 */
[----:B------:R-:W-:-:S02]  /*3930*/  FSEL R74, R74, -INF , !P1 ;  /* 0xff8000004a4a7808 */ /* 0x000fc40004800000 */
[----:B------:R-:W-:Y:S02]  /*3940*/  ISETP.GT.AND P1, PT, R5, 0x61, !P6 ;  /* 0x000000610500780c */ /* 0x000fe40007724270 */
[----:B------:R-:W-:Y:S02]  /*3950*/  LOP3.LUT P6, RZ, R19, 0x2, RZ, 0xc0, !PT ;  /* 0x0000000213ff7812 */ /* 0x000fe400078cc0ff */
[C---:B------:R-:W-:Y:S02]  /*3960*/  ISETP.LT.OR P1, PT, R4.reuse, 0x62, P1 ;  /* 0x000000620400780c */ /* 0x040fe40000f21670 */
[----:B------:R-:W-:Y:S02]  /*3970*/  ISETP.LT.OR P2, PT, R4, 0x6a, P2 ;  /* 0x0000006a0400780c */ /* 0x000fe40001741670 */
[----:B------:R-:W-:Y:S02]  /*3980*/  FSEL R75, R75, -INF , !P1 ;  /* 0xff8000004b4b7808 */ /* 0x000fe40004800000 */
[----:B------:R-:W-:-:S02]  /*3990*/  FSETP.NEU.FTZ.AND P1, PT, R0, -INF , PT ;  /* 0xff8000000000780b */ /* 0x000fc40003f3d000 */
[----:B------:R-:W-:Y:S02]  /*39a0*/  FSEL R79, R79, -INF , !P2 ;  /* 0xff8000004f4f7808 */ /* 0x000fe40005000000 */
[----:B------:R-:W-:Y:S02]  /*39b0*/  FSEL R9, R9, RZ, P1 ;  /* 0x000000ff09097208 */ /* 0x000fe40000800000 */
[----:B------:R-:W-:Y:S02]  /*39c0*/  ISETP.GT.AND P1, PT, R5, RZ, !P6 ;  /* 0x000000ff0500720c */ /* 0x000fe40007724270 */
[----:B------:R-:W-:Y:S01]  /*39d0*/  LOP3.LUT P6, RZ, R19, 0x1, RZ, 0xc0, !PT ;  /* 0x0000000113ff7812 */ /* 0x000fe200078cc0ff */
[--C-:B------:R-:W-:Y:S01]  /*39e0*/  FFMA.FTZ R10, R28, UR33, -R9.reuse ;  /* 0x000000211c0a7c23 */ /* 0x100fe20008010809 */
[----:B------:R-:W-:Y:S01]  /*39f0*/  ISETP.LT.OR P1, PT, R4, 0x1, P1 ;  /* 0x000000010400780c */ /* 0x000fe20000f21670 */
[--C-:B------:R-:W-:Y:S01]  /*3a00*/  FFMA.FTZ R12, R32, UR33, -R9.reuse ;  /* 0x00000021200c7c23 */ /* 0x100fe20008010809 */
[----:B------:R-:W-:Y:S01]  /*3a10*/  ISETP.GT.AND P6, PT, R5, 0x79, !P6 ;  /* 0x000000790500780c */ /* 0x000fe200077c4270 */
[--C-:B------:R-:W-:Y:S01]  /*3a20*/  FFMA.FTZ R8, R24, UR33, -R9.reuse ;  /* 0x0000002118087c23 */ /* 0x100fe20008010809 */
[----:B------:R-:W-:Y:S01]  /*3a30*/  FSEL R2, R26, -INF , !P1 ;  /* 0xff8000001a027808 */ /* 0x000fe20004800000 */
[--C-:B------:R-:W-:Y:S01]  /*3a40*/  FFMA.FTZ R3, R25, UR33, -R9.reuse ;  /* 0x0000002119037c23 */ /* 0x100fe20008010809 */
[----:B------:R-:W-:Y:S01]  /*3a50*/  LOP3.LUT P1, RZ, R19, 0x4000000, RZ, 0xc0, !PT ;  /* 0x0400000013ff7812 */ /* 0x000fe2000782c0ff */
[--C-:B------:R-:W-:Y:S01]  /*3a60*/  FFMA.FTZ R7, R29, UR33, -R9.reuse ;  /* 0x000000211d077c23 */ /* 0x100fe20008010809 */
[----:B------:R-:W-:Y:S01]  /*3a70*/  FMNMX.FTZ R11, R2, R27, !PT ;  /* 0x0000001b020b7209 */ /* 0x000fe20007810000 */
[----:B------:R-:W-:Y:S01]  /*3a80*/  MUFU.EX2 R8, R8 ;  /* 0x0000000800087308 */ /* 0x000fe20000000800 */
[----:B------:R-:W-:Y:S01]  /*3a90*/  ISETP.GT.AND P1, PT, R5, 0x68, !P1 ;  /* 0x000000680500780c */ /* 0x000fe20004f24270 */
[--C-:B------:R-:W-:Y:S01]  /*3aa0*/  FFMA.FTZ R13, R33, UR33, -R9.reuse ;  /* 0x00000021210d7c23 */ /* 0x100fe20008010809 */
[----:B------:R-:W-:Y:S01]  /*3ab0*/  FMNMX.FTZ R6, R30, R11, !PT ;  /* 0x0000000b1e067209 */ /* 0x000fe20007810000 */
[--C-:B------:R-:W-:Y:S01]  /*3ac0*/  FFMA.FTZ R15, R37, UR33, -R9.reuse ;  /* 0x00000021250f7c23 */ /* 0x100fe20008010809 */
[----:B------:R-:W-:Y:S01]  /*3ad0*/  ISETP.LT.OR P1, PT, R4, 0x69, P1 ;  /* 0x000000690400780c */ /* 0x000fe20000f21670 */
[--C-:B------:R-:W-:Y:S01]  /*3ae0*/  FFMA.FTZ R14, R36, UR33, -R9.reuse ;  /* 0x00000021240e7c23 */ /* 0x100fe20008010809 */
[----:B------:R-:W-:Y:S01]  /*3af0*/  FMNMX.FTZ R11, R31, R6, !PT ;  /* 0x000000061f0b7209 */ /* 0x000fe20007810000 */
[----:B------:R-:W0:Y:S01]  /*3b00*/  MUFU.EX2 R3, R3 ;  /* 0x0000000300037308 */ /* 0x000e220000000800 */
[----:B------:R-:W-:Y:S01]  /*3b10*/  FSEL R78, R78, -INF , !P1 ;  /* 0xff8000004e4e7808 */ /* 0x000fe20004800000 */
[--C-:B------:R-:W-:Y:S01]  /*3b20*/  FFMA.FTZ R24, R40, UR33, -R9.reuse ;  /* 0x0000002128187c23 */ /* 0x100fe20008010809 */
[----:B------:R-:W-:Y:S01]  /*3b30*/  FMNMX.FTZ R6, R34, R11, !PT ;  /* 0x0000000b22067209 */ /* 0x000fe20007810000 */
[--C-:B------:R-:W-:Y:S01]  /*3b40*/  FFMA.FTZ R21, R41, UR33, -R9.reuse ;  /* 0x0000002129157c23 */ /* 0x100fe20008010809 */
[----:B------:R-:W-:Y:S01]  /*3b50*/  ISETP.LT.OR P6, PT, R4, 0x7a, P6 ;  /* 0x0000007a0400780c */ /* 0x000fe200037c1670 */
[--C-:B------:R-:W-:Y:S01]  /*3b60*/  FFMA.FTZ R26, R44, UR33, -R9.reuse ;  /* 0x000000212c1a7c23 */ /* 0x100fe20008010809 */
[----:B------:R-:W-:Y:S01]  /*3b70*/  FMNMX.FTZ R11, R35, R6, !PT ;  /* 0x00000006230b7209 */ /* 0x000fe20007810000 */
[--C-:B------:R-:W-:Y:S01]  /*3b80*/  FFMA.FTZ R25, R45, UR33, -R9.reuse ;  /* 0x000000212d197c23 */ /* 0x100fe20008010809 */
[----:B------:R-:W-:Y:S01]  /*3b90*/  FSEL R87, R87, -INF , !P6 ;  /* 0xff80000057577808 */ /* 0x000fe20007000000 */
        /* <DEDUP_REMOVED lines=16> */
[----:B------:R-:W-:Y:S01]  /*3ca0*/  FFMA.FTZ R61, R85, UR33, -R9 ;  /* 0x00000021553d7c23 */ /* 0x000fe20008010809 */
[----:B------:R-:W-:Y:S01]  /*3cb0*/  FMNMX.FTZ R6, R46, R11, !PT ;  /* 0x0000000b2e067209 */ /* 0x000fe20007810000 */
[----:B------:R-:W1:Y:S03]  /*3cc0*/  MUFU.EX2 R10, R10 ;  /* 0x0000000a000a7308 */ /* 0x000e660000000800 */
[----:B------:R-:W-:-:S04]  /*3cd0*/  FMNMX.FTZ R11, R47, R6, !PT ;  /* 0x000000062f0b7209 */ /* 0x000fc80007810000 */
[----:B------:R-:W-:Y:S01]  /*3ce0*/  FMNMX.FTZ R6, R50, R11, !PT ;  /* 0x0000000b32067209 */ /* 0x000fe20007810000 */
[----:B------:R-:W2:Y:S03]  /*3cf0*/  MUFU.EX2 R7, R7 ;  /* 0x0000000700077308 */ /* 0x000ea60000000800 */
[----:B------:R-:W-:-:S04]  /*3d00*/  FMNMX.FTZ R11, R51, R6, !PT ;  /* 0x00000006330b7209 */ /* 0x000fc80007810000 */
[----:B------:R-:W-:Y:S01]  /*3d10*/  FMNMX.FTZ R6, R54, R11, !PT ;  /* 0x0000000b36067209 */ /* 0x000fe20007810000 */
[----:B------:R-:W-:Y:S03]  /*3d20*/  MUFU.EX2 R12, R12 ;  /* 0x0000000c000c7308 */ /* 0x000fe60000000800 */
[----:B------:R-:W-:-:S04]  /*3d30*/  FMNMX.FTZ R11, R55, R6, !PT ;  /* 0x00000006370b7209 */ /* 0x000fc80007810000 */
[----:B------:R-:W-:Y:S01]  /*3d40*/  FMNMX.FTZ R6, R58, R11, !PT ;  /* 0x0000000b3a067209 */ /* 0x000fe20007810000 */
[----:B------:R-:W-:Y:S03]  /*3d50*/  MUFU.EX2 R13, R13 ;  /* 0x0000000d000d7308 */ /* 0x000fe60000000800 */
[----:B------:R-:W-:Y:S01]  /*3d60*/  FMNMX.FTZ R11, R59, R6, !PT ;  /* 0x000000063b0b7209 */ /* 0x000fe20007810000 */
[--C-:B------:R-:W-:Y:S01]  /*3d70*/  FFMA.FTZ R6, R48, UR33, -R9.reuse ;  /* 0x0000002130067c23 */ /* 0x100fe20008010809 */
[----:B------:R-:W-:Y:S02]  /*3d80*/  FFMA.FTZ R48, R73, UR33, -R9 ;  /* 0x0000002149307c23 */ /* 0x000fe40008010809 */
        /* <DEDUP_REMOVED lines=22> */
[----:B------:R-:W-:-:S03]  /*3ef0*/  FFMA.FTZ R32, R60, UR33, -R9 ;  /* 0x000000213c207c23 */ /* 0x000fc60008010809 */
[----:B------:R-:W-:Y:S01]  /*3f00*/  FMNMX.FTZ R4, R86, R11, !PT ;  /* 0x0000000b56047209 */ /* 0x000fe20007810000 */
[----:B------:R-:W-:Y:S03]  /*3f10*/  MUFU.EX2 R6, R6 ;  /* 0x0000000600067308 */ /* 0x000fe60000000800 */
[----:B------:R-:W-:-:S05]  /*3f20*/  FMNMX.FTZ R4, R87, R4, !PT ;  /* 0x0000000457047209 */ /* 0x000fca0007810000 */
[----:B------:R-:W3:Y:S01]  /*3f30*/  SHFL.BFLY PT, R11, R4, 0x2, 0x1f ;  /* 0x0c401f00040b7f89 */ /* 0x000ee200000e0000 */
[----:B------:R-:W-:Y:S08]  /*3f40*/  MUFU.EX2 R29, R29 ;  /* 0x0000001d001d7308 */ /* 0x000ff00000000800 */
[----:B------:R-:W-:Y:S08]  /*3f50*/  MUFU.EX2 R20, R20 ;  /* 0x0000001400147308 */ /* 0x000ff00000000800 */
[----:B------:R-:W-:Y:S01]  /*3f60*/  MUFU.EX2 R5, R5 ;  /* 0x0000000500057308 */ /* 0x000fe20000000800 */
[----:B---3--:R-:W-:-:S07]  /*3f70*/  FMNMX.FTZ R11, R4, R11, !PT ;  /* 0x0000000b040b7209 */ /* 0x008fce0007810000 */
[----:B------:R-:W-:Y:S01]  /*3f80*/  MUFU.EX2 R28, R28 ;  /* 0x0000001c001c7308 */ /* 0x000fe20000000800 */
[----:B------:R-:W3:Y:S07]  /*3f90*/  SHFL.BFLY PT, R4, R11, 0x1, 0x1f ;  /* 0x0c201f000b047f89 */ /* 0x000eee00000e0000 */
[----:B------:R-:W-:Y:S08]  /*3fa0*/  MUFU.EX2 R33, R33 ;  /* 0x0000002100217308 */ /* 0x000ff00000000800 */
[----:B------:R-:W-:Y:S08]  /*3fb0*/  MUFU.EX2 R32, R32 ;  /* 0x0000002000207308 */ /* 0x000ff00000000800 */
[----:B------:R-:W-:Y:S01]  /*3fc0*/  MUFU.EX2 R37, R37 ;  /* 0x0000002500257308 */ /* 0x000fe20000000800 */
[----:B---3--:R-:W-:-:S04]  /*3fd0*/  FMNMX.FTZ R4, R11, R4, !PT ;  /* 0x000000040b047209 */ /* 0x008fc80007810000 */
[C---:B------:R-:W-:Y:S01]  /*3fe0*/  FSETP.NEU.FTZ.AND P1, PT, R4.reuse, -INF , PT ;  /* 0xff8000000400780b */ /* 0x040fe20003f3d000 */
[----:B------:R-:W-:Y:S02]  /*3ff0*/  FMUL.FTZ R60, R4, UR33 ;  /* 0x00000021043c7c20 */ /* 0x000fe40008410000 */
[----:B------:R-:W-:Y:S03]  /*4000*/  MUFU.EX2 R36, R36 ;  /* 0x0000002400247308 */ /* 0x000fe60000000800 */
[----:B------:R-:W-:Y:S02]  /*4010*/  FSEL R60, R60, RZ, P1 ;  /* 0x000000ff3c3c7208 */ /* 0x000fe40000800000 */
[----:B------:R-:W-:-:S03]  /*4020*/  PLOP3.LUT P1, PT, PT, PT, UP0, 0x40, 0x0 ;  /* 0x000000000000781c */ /* 0x000fc60003f2e808 */
        /* <DEDUP_REMOVED lines=16> */
[----:B------:R0:W3:Y:S01]  /*4130*/  MUFU.EX2 R68, R11 ;  /* 0x0000000b00447308 */ /* 0x0000e20000000800 */
[--C-:B------:R-:W-:Y:S01]  /*4140*/  FFMA.FTZ R47, R59, UR33, -R60.reuse ;  /* 0x000000213b2f7c23 */ /* 0x100fe2000801083c */
[--C-:B------:R-:W-:Y:S01]  /*4150*/  FFMA.FTZ R51, R63, UR33, -R60.reuse ;  /* 0x000000213f337c23 */ /* 0x100fe2000801083c */
[--C-:B------:R-:W-:Y:S01]  /*4160*/  FFMA.FTZ R70, R70, UR33, -R60.reuse ;  /* 0x0000002146467c23 */ /* 0x100fe2000801083c */
[--C-:B------:R-:W-:Y:S01]  /*4170*/  FFMA.FTZ R71, R71, UR33, -R60.reuse ;  /* 0x0000002147477c23 */ /* 0x100fe2000801083c */
[--C-:B------:R-:W-:Y:S01]  /*4180*/  FFMA.FTZ R74, R74, UR33, -R60.reuse ;  /* 0x000000214a4a7c23 */ /* 0x100fe2000801083c */
[--C-:B------:R-:W-:Y:S01]  /*4190*/  FFMA.FTZ R75, R75, UR33, -R60.reuse ;  /* 0x000000214b4b7c23 */ /* 0x100fe2000801083c */
[--C-:B------:R-:W-:Y:S01]  /*41a0*/  FFMA.FTZ R78, R78, UR33, -R60.reuse ;  /* 0x000000214e4e7c23 */ /* 0x100fe2000801083c */
[----:B------:R4:W5:Y:S01]  /*41b0*/  MUFU.EX2 R69, R64 ;  /* 0x0000004000457308 */ /* 0x0009620000000800 */
[----:B0-----:R-:W-:Y:S01]  /*41c0*/  FADD.FTZ R11, R8, R3 ;  /* 0x00000003080b7221 */ /* 0x001fe20000010000 */
[----:B------:R-:W-:Y:S01]  /*41d0*/  F2FP.BF16.F32.PACK_AB R8, R3, R8 ;  /* 0x000000080308723e */ /* 0x000fe200000010ff */
[--C-:B------:R-:W-:Y:S01]  /*41e0*/  FFMA.FTZ R3, R66, UR33, -R60.reuse ;  /* 0x0000002142037c23 */ /* 0x100fe2000801083c */
[--C-:B------:R-:W-:Y:S01]  /*41f0*/  FFMA.FTZ R79, R79, UR33, -R60.reuse ;  /* 0x000000214f4f7c23 */ /* 0x100fe2000801083c */
[----:B-1----:R-:W-:Y:S01]  /*4200*/  FADD.FTZ R54, R10, R11 ;  /* 0x0000000b0a367221 */ /* 0x002fe20000010000 */
[C---:B--2---:R-:W-:Y:S01]  /*4210*/  F2FP.BF16.F32.PACK_AB R10, R7.reuse, R10 ;  /* 0x0000000a070a723e */ /* 0x044fe200000010ff */
[----:B------:R-:W-:Y:S01]  /*4220*/  FFMA.FTZ R82, R82, UR33, -R60 ;  /* 0x0000002152527c23 */ /* 0x000fe2000801083c */
[----:B------:R0:W1:Y:S01]  /*4230*/  MUFU.EX2 R72, R31 ;  /* 0x0000001f00487308 */ /* 0x0000620000000800 */
[----:B------:R-:W-:Y:S01]  /*4240*/  FADD.FTZ R11, R7, R54 ;  /* 0x00000036070b7221 */ /* 0x000fe20000010000 */
[----:B---3--:R-:W-:Y:S01]  /*4250*/  FADD.FTZ R54, R9, R68 ;  /* 0x0000004409367221 */ /* 0x008fe20000010000 */
[--C-:B----4-:R-:W-:Y:S01]  /*4260*/  FFMA.FTZ R64, R46, UR33, -R60.reuse ;  /* 0x000000212e407c23 */ /* 0x110fe2000801083c */
[--C-:B------:R-:W-:Y:S01]  /*4270*/  FFMA.FTZ R46, R58, UR33, -R60.reuse ;  /* 0x000000213a2e7c23 */ /* 0x100fe2000801083c */
[----:B------:R-:W-:Y:S01]  /*4280*/  FADD.FTZ R58, R12, R11 ;  /* 0x0000000b0c3a7221 */ /* 0x000fe20000010000 */
[----:B------:R-:W-:Y:S01]  /*4290*/  F2FP.BF16.F32.PACK_AB R9, R68, R9 ;  /* 0x000000094409723e */ /* 0x000fe200000010ff */
[----:B------:R-:W-:Y:S01]  /*42a0*/  FFMA.FTZ R83, R83, UR33, -R60 ;  /* 0x0000002153537c23 */ /* 0x000fe2000801083c */
[----:B------:R-:W2:Y:S01]  /*42b0*/  MUFU.EX2 R2, R2 ;  /* 0x0000000200027308 */ /* 0x000ea20000000800 */
[----:B-----5:R-:W-:Y:S01]  /*42c0*/  FADD.FTZ R7, R69, R54 ;  /* 0x0000003645077221 */ /* 0x020fe20000010000 */
[C---:B------:R-:W-:Y:S01]  /*42d0*/  FADD.FTZ R55, R13.reuse, R58 ;  /* 0x0000003a0d377221 */ /* 0x040fe20000010000 */
[--C-:B0-----:R-:W-:Y:S01]  /*42e0*/  FFMA.FTZ R31, R50, UR33, -R60.reuse ;  /* 0x00000021321f7c23 */ /* 0x101fe2000801083c */
[----:B------:R-:W-:Y:S01]  /*42f0*/  FFMA.FTZ R50, R62, UR33, -R60 ;  /* 0x000000213e327c23 */ /* 0x000fe2000801083c */
[----:B------:R-:W-:Y:S01]  /*4300*/  F2FP.BF16.F32.PACK_AB R12, R13, R12 ;  /* 0x0000000c0d0c723e */ /* 0x000fe200000010ff */
[----:B------:R-:W-:Y:S01]  /*4310*/  FADD.FTZ R62, R14, R55 ;  /* 0x000000370e3e7221 */ /* 0x000fe20000010000 */
[C---:B------:R-:W-:Y:S01]  /*4320*/  F2FP.BF16.F32.PACK_AB R14, R15.reuse, R14 ;  /* 0x0000000e0f0e723e */ /* 0x040fe200000010ff */
[----:B------:R-:W0:Y:S01]  /*4330*/  MUFU.EX2 R27, R27 ;  /* 0x0000001b001b7308 */ /* 0x000e220000000800 */
[C---:B-1----:R-:W-:Y:S01]  /*4340*/  FADD.FTZ R7, R72.reuse, R7 ;  /* 0x0000000748077221 */ /* 0x042fe20000010000 */
[----:B------:R-:W-:Y:S01]  /*4350*/  FADD.FTZ R55, R15, R62 ;  /* 0x0000003e0f377221 */ /* 0x000fe20000010000 */
[----:B------:R-:W-:Y:S01]  /*4360*/  F2FP.BF16.F32.PACK_AB R11, R72, R69 ;  /* 0x00000045480b723e */ /* 0x000fe200000010ff */
[--C-:B------:R-:W-:Y:S01]  /*4370*/  FFMA.FTZ R54, R67, UR33, -R60.reuse ;  /* 0x0000002143367c23 */ /* 0x100fe2000801083c */
[--C-:B------:R-:W-:Y:S01]  /*4380*/  FFMA.FTZ R86, R86, UR33, -R60.reuse ;  /* 0x0000002156567c23 */ /* 0x100fe2000801083c */
[----:B------:R-:W-:Y:S01]  /*4390*/  FADD.FTZ R62, R24, R55 ;  /* 0x00000037183e7221 */ /* 0x000fe20000010000 */
[----:B------:R-:W-:Y:S01]  /*43a0*/  FFMA.FTZ R60, R87, UR33, -R60 ;  /* 0x00000021573c7c23 */ /* 0x000fe2000801083c */
[----:B------:R-:W1:Y:S01]  /*43b0*/  MUFU.EX2 R30, R30 ;  /* 0x0000001e001e7308 */ /* 0x000e620000000800 */
[----:B--2---:R-:W-:Y:S01]  /*43c0*/  FADD.FTZ R58, R2, R7 ;  /* 0x00000007023a7221 */ /* 0x004fe20000010000 */
[----:B------:R2:W-:Y:S01]  /*43d0*/  STSM.16.M88.4 [R17+0x21800], R8 ;  /* 0x0218000811007844 */ /* 0x0005e20000000200 */
[----:B------:R-:W-:-:S05]  /*43e0*/  F2FP.BF16.F32.PACK_AB R24, R21, R24 ;  /* 0x000000181518723e */ /* 0x000fca00000010ff */
[----:B------:R-:W3:Y:S01]  /*43f0*/  MUFU.EX2 R35, R35 ;  /* 0x0000002300237308 */ /* 0x000ee20000000800 */
[C---:B0-----:R-:W-:Y:S01]  /*4400*/  FADD.FTZ R7, R27.reuse, R58 ;  /* 0x0000003a1b077221 */ /* 0x041fe20000010000 */
[----:B------:R-:W-:-:S06]  /*4410*/  F2FP.BF16.F32.PACK_AB R13, R27, R2 ;  /* 0x000000021b0d723e */ /* 0x000fcc00000010ff */
[----:B------:R-:W0:Y:S01]  /*4420*/  MUFU.EX2 R39, R39 ;  /* 0x0000002700277308 */ /* 0x000e220000000800 */
[----:B-1----:R-:W-:Y:S01]  /*4430*/  FADD.FTZ R58, R30, R7 ;  /* 0x000000071e3a7221 */ /* 0x002fe20000010000 */
[----:B------:R-:W-:Y:S01]  /*4440*/  FADD.FTZ R7, R21, R62 ;  /* 0x0000003e15077221 */ /* 0x000fe20000010000 */
[----:B--2---:R-:W-:-:S03]  /*4450*/  F2FP.BF16.F32.PACK_AB R10, R5, R20 ;  /* 0x00000014050a723e */ /* 0x004fc600000010ff */
[----:B------:R-:W-:Y:S01]  /*4460*/  FADD.FTZ R62, R26, R7 ;  /* 0x000000071a3e7221 */ /* 0x000fe20000010000 */
[----:B------:R-:W-:Y:S01]  /*4470*/  F2FP.BF16.F32.PACK_AB R26, R25, R26 ;  /* 0x0000001a191a723e */ /* 0x000fe200000010ff */
[----:B------:R-:W1:Y:S01]  /*4480*/  MUFU.EX2 R42, R42 ;  /* 0x0000002a002a7308 */ /* 0x000e620000000800 */
[----:B---3--:R-:W-:Y:S01]  /*4490*/  FADD.FTZ R58, R35, R58 ;  /* 0x0000003a233a7221 */ /* 0x008fe20000010000 */
[----:B------:R-:W-:-:S04]  /*44a0*/  FADD.FTZ R55, R25, R62 ;  /* 0x0000003e19377221 */ /* 0x000fc80000010000 */
[----:B------:R-:W-:Y:S02]  /*44b0*/  FADD.FTZ R62, R6, R55 ;  /* 0x00000037063e7221 */ /* 0x000fe40000010000 */
[----:B------:R-:W2:Y:S01]  /*44c0*/  MUFU.EX2 R64, R64 ;  /* 0x0000004000407308 */ /* 0x000ea20000000800 */
[----:B0-----:R-:W-:-:S07]  /*44d0*/  FADD.FTZ R7, R39, R58 ;  /* 0x0000003a27077221 */ /* 0x001fce0000010000 */
[----:B------:R-:W0:Y:S01]  /*44e0*/  MUFU.EX2 R65, R65 ;  /* 0x0000004100417308 */ /* 0x000e220000000800 */
[C---:B-1----:R-:W-:Y:S01]  /*44f0*/  FADD.FTZ R7, R42.reuse, R7 ;  /* 0x000000072a077221 */ /* 0x042fe20000010000 */
[----:B------:R-:W-:-:S06]  /*4500*/  F2FP.BF16.F32.PACK_AB R25, R42, R39 ;  /* 0x000000272a19723e */ /* 0x000fcc00000010ff */
[----:B------:R-:W1:Y:S01]  /*4510*/  MUFU.EX2 R31, R31 ;  /* 0x0000001f001f7308 */ /* 0x000e620000000800 */
[----:B--2---:R-:W-:Y:S01]  /*4520*/  FADD.FTZ R58, R64, R7 ;  /* 0x00000007403a7221 */ /* 0x004fe20000010000 */
[----:B------:R-:W-:-:S04]  /*4530*/  FADD.FTZ R7, R29, R62 ;  /* 0x0000003e1d077221 */ /* 0x000fc80000010000 */
[----:B------:R-:W-:Y:S02]  /*4540*/  FADD.FTZ R62, R20, R7 ;  /* 0x00000007143e7221 */ /* 0x000fe40000010000 */
[----:B------:R-:W2:Y:S01]  /*4550*/  MUFU.EX2 R34, R34 ;  /* 0x0000002200227308 */ /* 0x000ea20000000800 */
[----:B0-----:R-:W-:Y:S01]  /*4560*/  FADD.FTZ R58, R65, R58 ;  /* 0x0000003a413a7221 */ /* 0x001fe20000010000 */
[----:B------:R-:W-:Y:S01]  /*4570*/  FADD.FTZ R15, R5, R62 ;  /* 0x0000003e050f7221 */ /* 0x000fe20000010000 */
[----:B------:R-:W-:-:S03]  /*4580*/  F2FP.BF16.F32.PACK_AB R27, R65, R64 ;  /* 0x00000040411b723e */ /* 0x000fc600000010ff */
[----:B------:R-:W-:Y:S01]  /*4590*/  FADD.FTZ R8, R28, R15 ;  /* 0x0000000f1c087221 */ /* 0x000fe20000010000 */
[----:B------:R-:W-:Y:S01]  /*45a0*/  F2FP.BF16.F32.PACK_AB R15, R35, R30 ;  /* 0x0000001e230f723e */ /* 0x000fe200000010ff */
[----:B------:R-:W0:Y:S01]  /*45b0*/  MUFU.EX2 R38, R38 ;  /* 0x0000002600267308 */ /* 0x000e220000000800 */
[----:B-1----:R-:W-:Y:S01]  /*45c0*/  FADD.FTZ R7, R31, R58 ;  /* 0x0000003a1f077221 */ /* 0x002fe20000010000 */
[C---:B------:R-:W-:Y:S01]  /*45d0*/  FADD.FTZ R9, R33.reuse, R8 ;  /* 0x0000000821097221 */ /* 0x040fe20000010000 */
[----:B------:R-:W-:Y:S01]  /*45e0*/  F2FP.BF16.F32.PACK_AB R28, R33, R28 ;  /* 0x0000001c211c723e */ /* 0x000fe200000010ff */
[----:B------:R1:W-:Y:S01]  /*45f0*/  STSM.16.M88.4 [R23], R12 ;  /* 0x0000000c17007844 */ /* 0x0003e20000000200 */
[C---:B------:R-:W-:Y:S01]  /*4600*/  F2FP.BF16.F32.PACK_AB R30, R37.reuse, R32 ;  /* 0x00000020251e723e */ /* 0x040fe200000010ff */
[----:B------:R-:W-:Y:S02]  /*4610*/  FADD.FTZ R8, R32, R9 ;  /* 0x0000000920087221 */ /* 0x000fe40000010000 */
[----:B------:R-:W3:Y:S01]  /*4620*/  MUFU.EX2 R43, R43 ;  /* 0x0000002b002b7308 */ /* 0x000ee20000000800 */
[----:B--2---:R-:W-:Y:S01]  /*4630*/  FADD.FTZ R7, R34, R7 ;  /* 0x0000000722077221 */ /* 0x004fe20000010000 */
[----:B------:R-:W-:Y:S01]  /*4640*/  FADD.FTZ R9, R37, R8 ;  /* 0x0000000825097221 */ /* 0x000fe20000010000 */
[----:B------:R-:W-:Y:S01]  /*4650*/  F2FP.BF16.F32.PACK_AB R8, R29, R6 ;  /* 0x000000061d08723e */ /* 0x000fe200000010ff */
[----:B------:R2:W-:Y:S02]  /*4660*/  STSM.16.M88.4 [R22], R24 ;  /* 0x0000001816007844 */ /* 0x0005e40000000200 */
[----:B------:R-:W-:Y:S01]  /*4670*/  FADD.FTZ R6, R36, R9 ;  /* 0x0000000924067221 */ /* 0x000fe20000010000 */
[----:B------:R-:W-:Y:S01]  /*4680*/  F2FP.BF16.F32.PACK_AB R9, R34, R31 ;  /* 0x0000001f2209723e */ /* 0x000fe200000010ff */
[----:B------:R-:W4:Y:S01]  /*4690*/  MUFU.EX2 R46, R46 ;  /* 0x0000002e002e7308 */ /* 0x000f220000000800 */
[----:B0-----:R-:W-:Y:S01]  /*46a0*/  FADD.FTZ R2, R38, R7 ;  /* 0x0000000726027221 */ /* 0x001fe20000010000 */
[C---:B------:R-:W-:Y:S01]  /*46b0*/  FADD.FTZ R5, R45.reuse, R6 ;  /* 0x000000062d057221 */ /* 0x040fe20000010000 */
[----:B-1----:R-:W-:-:S05]  /*46c0*/  F2FP.BF16.F32.PACK_AB R12, R45, R36 ;  /* 0x000000242d0c723e */ /* 0x002fca00000010ff */
[----:B------:R-:W0:Y:S01]  /*46d0*/  MUFU.EX2 R47, R47 ;  /* 0x0000002f002f7308 */ /* 0x000e220000000800 */
[C---:B---3--:R-:W-:Y:S01]  /*46e0*/  FADD.FTZ R7, R43.reuse, R2 ;  /* 0x000000022b077221 */ /* 0x048fe20000010000 */
[----:B------:R-:W-:-:S05]  /*46f0*/  F2FP.BF16.F32.PACK_AB R11, R43, R38 ;  /* 0x000000262b0b723e */ /* 0x000fca00000010ff */
[----:B------:R1:W-:Y:S01]  /*4700*/  STSM.16.M88.4 [R18], R8 ;  /* 0x0000000812007844 */ /* 0x0003e20000000200 */
[----:B------:R-:W3:Y:S01]  /*4710*/  MUFU.EX2 R50, R50 ;  /* 0x0000003200327308 */ /* 0x000ee20000000800 */
[----:B----4-:R-:W-:-:S07]  /*4720*/  FADD.FTZ R2, R46, R7 ;  /* 0x000000072e027221 */ /* 0x010fce0000010000 */
[----:B------:R-:W4:Y:S01]  /*4730*/  MUFU.EX2 R51, R51 ;  /* 0x0000003300337308 */ /* 0x000f220000000800 */
[C---:B0-----:R-:W-:Y:S01]  /*4740*/  FADD.FTZ R7, R47.reuse, R2 ;  /* 0x000000022f077221 */ /* 0x041fe20000010000 */
[----:B------:R-:W-:-:S06]  /*4750*/  F2FP.BF16.F32.PACK_AB R29, R47, R46 ;  /* 0x0000002e2f1d723e */ /* 0x000fcc00000010ff */
[----:B------:R-:W0:Y:S01]  /*4760*/  MUFU.EX2 R44, R44 ;  /* 0x0000002c002c7308 */ /* 0x000e220000000800 */
[----:B---3--:R-:W-:-:S07]  /*4770*/  FADD.FTZ R2, R50, R7 ;  /* 0x0000000732027221 */ /* 0x008fce0000010000 */
[----:B------:R-:W3:Y:S01]  /*4780*/  MUFU.EX2 R3, R3 ;  /* 0x0000000300037308 */ /* 0x000ee20000000800 */
[C---:B----4-:R-:W-:Y:S01]  /*4790*/  FADD.FTZ R2, R51.reuse, R2 ;  /* 0x0000000233027221 */ /* 0x050fe20000010000 */
[----:B------:R-:W-:-:S05]  /*47a0*/  F2FP.BF16.F32.PACK_AB R31, R51, R50 ;  /* 0x00000032331f723e */ /* 0x000fca00000010ff */
[----:B------:R4:W-:Y:S01]  /*47b0*/  STSM.16.M88.4 [R17+0x27800], R28 ;  /* 0x0278001c11007844 */ /* 0x0009e20000000200 */
[----:B------:R-:W5:Y:S01]  /*47c0*/  MUFU.EX2 R54, R54 ;  /* 0x0000003600367308 */ /* 0x000f620000000800 */
[----:B0-----:R-:W-:-:S07]  /*47d0*/  FADD.FTZ R6, R44, R5 ;  /* 0x000000052c067221 */ /* 0x001fce0000010000 */
[----:B------:R-:W0:Y:S01]  /*47e0*/  MUFU.EX2 R70, R70 ;  /* 0x0000004600467308 */ /* 0x000e220000000800 */
[----:B---3--:R-:W-:-:S07]  /*47f0*/  FADD.FTZ R5, R3, R2 ;  /* 0x0000000203057221 */ /* 0x008fce0000010000 */
[----:B------:R-:W3:Y:S01]  /*4800*/  MUFU.EX2 R53, R53 ;  /* 0x0000003500357308 */ /* 0x000ee20000000800 */
[C---:B-----5:R-:W-:Y:S01]  /*4810*/  FADD.FTZ R5, R54.reuse, R5 ;  /* 0x0000000536057221 */ /* 0x060fe20000010000 */
[----:B------:R-:W-:-:S06]  /*4820*/  F2FP.BF16.F32.PACK_AB R13, R54, R3 ;  /* 0x00000003360d723e */ /* 0x000fcc00000010ff */
[----:B------:R-:W5:Y:S01]  /*4830*/  MUFU.EX2 R71, R71 ;  /* 0x0000004700477308 */ /* 0x000f620000000800 */
[----:B0-----:R-:W-:-:S07]  /*4840*/  FADD.FTZ R2, R70, R5 ;  /* 0x0000000546027221 */ /* 0x001fce0000010000 */
[----:B------:R-:W0:Y:S01]  /*4850*/  MUFU.EX2 R41, R41 ;  /* 0x0000002900297308 */ /* 0x000e220000000800 */
[C---:B---3--:R-:W-:Y:S01]  /*4860*/  F2FP.BF16.F32.PACK_AB R14, R53.reuse, R44 ;  /* 0x0000002c350e723e */ /* 0x048fe200000010ff */
[----:B------:R-:W-:-:S06]  /*4870*/  FADD.FTZ R6, R53, R6 ;  /* 0x0000000635067221 */ /* 0x000fcc0000010000 */
[----:B------:R-:W2:Y:S01]  /*4880*/  MUFU.EX2 R48, R48 ;  /* 0x0000003000307308 */ /* 0x000ea20000000800 */
[C---:B-----5:R-:W-:Y:S01]  /*4890*/  F2FP.BF16.F32.PACK_AB R15, R71.reuse, R70 ;  /* 0x00000046470f723e */ /* 0x060fe200000010ff */
[----:B------:R-:W-:-:S04]  /*48a0*/  FADD.FTZ R3, R71, R2 ;  /* 0x0000000247037221 */ /* 0x000fc80000010000 */
[----:B------:R4:W-:Y:S02]  /*48b0*/  STSM.16.M88.4 [R136], R12 ;  /* 0x0000000c88007844 */ /* 0x0009e40000000200 */
[----:B------:R-:W-:Y:S01]  /*48c0*/  MUFU.EX2 R52, R52 ;  /* 0x0000003400347308 */ /* 0x000fe20000000800 */
[----:B0-----:R-:W-:-:S07]  /*48d0*/  FADD.FTZ R7, R41, R6 ;  /* 0x0000000629077221 */ /* 0x001fce0000010000 */
[----:B------:R-:W0:Y:S01]  /*48e0*/  MUFU.EX2 R57, R57 ;  /* 0x0000003900397308 */ /* 0x000e220000000800 */
[C---:B--2---:R-:W-:Y:S01]  /*48f0*/  F2FP.BF16.F32.PACK_AB R24, R48.reuse, R41 ;  /* 0x000000293018723e */ /* 0x044fe200000010ff */
[----:B------:R-:W-:-:S06]  /*4900*/  FADD.FTZ R7, R48, R7 ;  /* 0x0000000730077221 */ /* 0x000fcc0000010000 */
[----:B------:R-:W2:Y:S08]  /*4910*/  MUFU.EX2 R74, R74 ;  /* 0x0000004a004a7308 */ /* 0x000eb00000000800 */
[----:B------:R-:W3:Y:S01]  /*4920*/  MUFU.EX2 R75, R75 ;  /* 0x0000004b004b7308 */ /* 0x000ee20000000800 */
[----:B0-----:R-:W-:-:S07]  /*4930*/  F2FP.BF16.F32.PACK_AB R26, R57, R52 ;  /* 0x00000034391a723e */ /* 0x001fce00000010ff */
[----:B------:R-:W0:Y:S01]  /*4940*/  MUFU.EX2 R78, R78 ;  /* 0x0000004e004e7308 */ /* 0x000e220000000800 */
[----:B--2---:R-:W-:-:S07]  /*4950*/  FADD.FTZ R2, R74, R3 ;  /* 0x000000034a027221 */ /* 0x004fce0000010000 */
[----:B------:R-:W2:Y:S01]  /*4960*/  MUFU.EX2 R79, R79 ;  /* 0x0000004f004f7308 */ /* 0x000ea20000000800 */
[C---:B---3--:R-:W-:Y:S01]  /*4970*/  F2FP.BF16.F32.PACK_AB R25, R75.reuse, R74 ;  /* 0x0000004a4b19723e */ /* 0x048fe200000010ff */
[----:B------:R-:W-:Y:S01]  /*4980*/  FADD.FTZ R3, R75, R2 ;  /* 0x000000024b037221 */ /* 0x000fe20000010000 */
[----:B------:R-:W-:-:S05]  /*4990*/  FADD.FTZ R2, R52, R7 ;  /* 0x0000000734027221 */ /* 0x000fca0000010000 */
[----:B------:R-:W-:Y:S01]  /*49a0*/  MUFU.EX2 R40, R40 ;  /* 0x0000002800287308 */ /* 0x000fe20000000800 */
[----:B0-----:R-:W-:Y:S01]  /*49b0*/  FADD.FTZ R6, R78, R3 ;  /* 0x000000034e067221 */ /* 0x001fe20000010000 */
[----:B------:R-:W-:-:S06]  /*49c0*/  FADD.FTZ R3, R57, R2 ;  /* 0x0000000239037221 */ /* 0x000fcc0000010000 */
[----:B------:R-:W1:Y:S01]  /*49d0*/  MUFU.EX2 R49, R49 ;  /* 0x0000003100317308 */ /* 0x000e620000000800 */
[C---:B--2---:R-:W-:Y:S01]  /*49e0*/  F2FP.BF16.F32.PACK_AB R27, R79.reuse, R78 ;  /* 0x0000004e4f1b723e */ /* 0x044fe200000010ff */
[----:B------:R-:W-:-:S04]  /*49f0*/  FADD.FTZ R7, R79, R6 ;  /* 0x000000064f077221 */ /* 0x000fc80000010000 */
[----:B------:R4:W-:Y:S02]  /*4a00*/  STSM.16.M88.4 [R22+0x6000], R24 ;  /* 0x0060001816007844 */ /* 0x0009e40000000200 */
[----:B------:R-:W-:Y:S08]  /*4a10*/  MUFU.EX2 R56, R56 ;  /* 0x0000003800387308 */ /* 0x000ff00000000800 */
[----:B------:R-:W0:Y:S01]  /*4a20*/  MUFU.EX2 R61, R61 ;  /* 0x0000003d003d7308 */ /* 0x000e220000000800 */
[----:B-1----:R-:W-:Y:S01]  /*4a30*/  F2FP.BF16.F32.PACK_AB R8, R49, R40 ;  /* 0x000000283108723e */ /* 0x002fe200000010ff */
[----:B------:R-:W-:-:S04]  /*4a40*/  FADD.FTZ R40, R40, R3 ;  /* 0x0000000328287221 */ /* 0x000fc80000010000 */
[----:B------:R-:W-:Y:S02]  /*4a50*/  FADD.FTZ R49, R49, R40 ;  /* 0x0000002831317221 */ /* 0x000fe40000010000 */
[----:B------:R-:W-:Y:S08]  /*4a60*/  MUFU.EX2 R82, R82 ;  /* 0x0000005200527308 */ /* 0x000ff00000000800 */
[----:B------:R-:W1:Y:S01]  /*4a70*/  MUFU.EX2 R83, R83 ;  /* 0x0000005300537308 */ /* 0x000e620000000800 */
[----:B0-----:R-:W-:Y:S01]  /*4a80*/  F2FP.BF16.F32.PACK_AB R10, R61, R56 ;  /* 0x000000383d0a723e */ /* 0x001fe200000010ff */
[----:B------:R-:W-:-:S04]  /*4a90*/  FADD.FTZ R56, R56, R49 ;  /* 0x0000003138387221 */ /* 0x000fc80000010000 */
[----:B------:R-:W-:Y:S02]  /*4aa0*/  FADD.FTZ R3, R61, R56 ;  /* 0x000000383d037221 */ /* 0x000fe40000010000 */
[----:B------:R-:W0:Y:S08]  /*4ab0*/  MUFU.EX2 R86, R86 ;  /* 0x0000005600567308 */ /* 0x000e300000000800 */
[----:B------:R-:W2:Y:S01]  /*4ac0*/  MUFU.EX2 R5, R60 ;  /* 0x0000003c00057308 */ /* 0x000ea20000000800 */
[----:B-1----:R-:W-:Y:S01]  /*4ad0*/  F2FP.BF16.F32.PACK_AB R9, R83, R82 ;  /* 0x000000525309723e */ /* 0x002fe200000010ff */
[----:B------:R-:W-:Y:S01]  /*4ae0*/  FADD.FTZ R82, R82, R7 ;  /* 0x0000000752527221 */ /* 0x000fe20000010000 */
[----:B------:R-:W-:-:S03]  /*4af0*/  VIADD R7, R88, 0xfffffffe ;  /* 0xfffffffe58077836 */ /* 0x000fc60000000000 */
[----:B------:R-:W-:-:S04]  /*4b00*/  FADD.FTZ R83, R83, R82 ;  /* 0x0000005253537221 */ /* 0x000fc80000010000 */
[----:B0-----:R-:W-:Y:S01]  /*4b10*/  FADD.FTZ R2, R86, R83 ;  /* 0x0000005356027221 */ /* 0x001fe20000010000 */
[----:B--2---:R-:W-:-:S03]  /*4b20*/  F2FP.BF16.F32.PACK_AB R11, R5, R86 ;  /* 0x00000056050b723e */ /* 0x004fc600000010ff */
[----:B------:R-:W-:Y:S02]  /*4b30*/  FADD.FTZ R2, R5, R2 ;  /* 0x0000000205027221 */ /* 0x000fe40000010000 */
[----:B------:R4:W-:Y:S01]  /*4b40*/  STSM.16.M88.4 [R18+0x6000], R8 ;  /* 0x0060000812007844 */ /* 0x0009e20000000200 */
[----:B------:R0:W-:Y:S06]  /*4b50*/  MEMBAR.ALL.CTA ;  /* 0x0000000000007992 */ /* 0x0001ec0000008000 */
[----:B0-----:R-:W0:Y:S02]  /*4b60*/  FENCE.VIEW.ASYNC.S ;  /* 0x00000000000073c6 */ /* 0x001e240000000000 */
[----:B0-----:R-:W-:Y:S01]  /*4b70*/  NOP ;  /* 0x0000000000007918 */ /* 0x001fe20000000000 */
[----:B------:R-:W-:Y:S05]  /*4b80*/  @P1 BRA `(.L_x_836) ;  /* 0x00000000004c1947 */ /* 0x000fea0003800000 */
[----:B------:R-:W-:Y:S01]  /*4b90*/  ISETP.LT.AND P1, PT, RZ, UR55, PT ;  /* 0x00000037ff007c0c */ /* 0x000fe2000bf21270 */
[----:B------:R-:W-:-:S12]  /*4ba0*/  UIADD3 UR15, UR55, -0x1, URZ ;  /* 0xffffffff370f7890 */ /* 0x000fd8000fffe03f */
[----:B------:R-:W-:Y:S05]  /*4bb0*/  @P1 BRA `(.L_x_837) ;  /* 0x0000000000201947 */ /* 0x000fea0003800000 */
[----:B------:R-:W-:Y:S01]  /*4bc0*/  ULDC UR18, c[0x0][0x9e4] ;  /* 0x0002790000127ab9 */ /* 0x000fe20000000800 */
[----:B------:R-:W-:Y:S02]  /*4bd0*/  UIADD3 UR15, -UR55, URZ, URZ ;  /* 0x0000003f370f7290 */ /* 0x000fe4000fffe13f */
[----:B------:R-:W-:-:S11]  /*4be0*/  UISETP.NE.AND UP0, UPT, UR18, 0x1, UPT ;  /* 0x000000011200788c */ /* 0x000fd6000bf05270 */
[----:B------:R-:W-:Y:S02]  /*4bf0*/  @UP0 ULDC.64 UR6, c[0x0][0x9e8] ;  /* 0x00027a0000060ab9 */ /* 0x000fe40000000a00 */
[----:B------:R-:W-:-:S04]  /*4c00*/  UIMAD.WIDE.U32 UR10, UR15, UR6, URZ ;  /* 0x000000060f0a72a5 */ /* 0x000fc8000f8e003f */
[----:B------:R-:W-:-:S04]  /*4c10*/  @UP0 USHF.R.U32.HI UR15, URZ, UR7, UR11 ;  /* 0x000000073f0f0299 */ /* 0x000fc8000801160b */
[----:B------:R-:W-:Y:S01]  /*4c20*/  ULOP3.LUT UR15, URZ, UR15, URZ, 0x33, !UPT ;  /* 0x0000000f3f0f7292 */ /* 0x000fe2000f8e333f */
[----:B------:R-:W-:Y:S11]  /*4c30*/  BRA `(.L_x_838) ;  /* 0x0000000000147947 */ /* 0x000ff60003800000 */
.L_x_837:
[----:B------:R-:W-:Y:S02]  /*4c40*/  ULDC UR18, c[0x0][0x9e4] ;  /* 0x0002790000127ab9 */ /* 0x000fe40000000800 */
[----:B------:R-:W-:-:S11]  /*4c50*/  UISETP.NE.AND UP0, UPT, UR18, 0x1, UPT ;  /* 0x000000011200788c */ /* 0x000fd6000bf05270 */
[----:B------:R-:W-:Y:S02]  /*4c60*/  @UP0 ULDC.64 UR6, c[0x0][0x9e8] ;  /* 0x00027a0000060ab9 */ /* 0x000fe40000000a00 */
[----:B------:R-:W-:-:S04]  /*4c70*/  UIMAD.WIDE.U32 UR10, UR15, UR6, URZ ;  /* 0x000000060f0a72a5 */ /* 0x000fc8000f8e003f */
[----:B------:R-:W-:-:S12]  /*4c80*/  @UP0 USHF.R.U32.HI UR15, URZ, UR7, UR11 ;  /* 0x000000073f0f0299 */ /* 0x000fd8000801160b */
.L_x_838:
[----:B------:R-:W-:-:S04]  /*4c90*/  UIMAD UR15, UR15, UR18, UR18 ;  /* 0x000000120f0f72a4 */ /* 0x000fc8000f8e0212 */
[----:B------:R-:W-:-:S04]  /*4ca0*/  UISETP.LT.AND UP0, UPT, UR14, UR15, UPT ;  /* 0x0000000f0e00728c */ /* 0x000fc8000bf01270 */
[----:B------:R-:W-:-:S12]  /*4cb0*/  USEL UR14, UR14, UR15, UP0 ;  /* 0x0000000f0e0e7287 */ /* 0x000fd80008000000 */
.L_x_836:
[----:B------:R-:W-:Y:S01]  /*4cc0*/  USHF.R.S32.HI UR6, URZ, 0x1f, UR14 ;  /* 0x0000001f3f067899 */ /* 0x000fe2000801140e */
[----:B------:R-:W-:Y:S02]  /*4cd0*/  CS2R R134, SRZ ;  /* 0x0000000000867805 */ /* 0x000fe4000001ff00 */
[----:B------:R-:W-:Y:S02]  /*4ce0*/  CS2R R132, SRZ ;  /* 0x0000000000847805 */ /* 0x000fe4000001ff00 */
[----:B------:R-:W-:Y:S01]  /*4cf0*/  CS2R R130, SRZ ;  /* 0x0000000000827805 */ /* 0x000fe2000001ff00 */
[----:B------:R-:W-:Y:S01]  /*4d00*/  ULEA.HI UR6, UR6, UR14, URZ, 0x7 ;  /* 0x0000000e06067291 */ /* 0x000fe2000f8f383f */
[----:B------:R-:W-:Y:S02]  /*4d10*/  CS2R R128, SRZ ;  /* 0x0000000000807805 */ /* 0x000fe4000001ff00 */
[----:B------:R-:W-:Y:S02]  /*4d20*/  CS2R R126, SRZ ;  /* 0x00000000007e7805 */ /* 0x000fe4000001ff00 */
[----:B------:R-:W-:Y:S01]  /*4d30*/  CS2R R124, SRZ ;  /* 0x00000000007c7805 */ /* 0x000fe2000001ff00 */
[----:B------:R-:W-:Y:S01]  /*4d40*/  USHF.R.S32.HI UR6, URZ, 0x7, UR6 ;  /* 0x000000073f067899 */ /* 0x000fe20008011406 */
[----:B------:R-:W-:-:S02]  /*4d50*/  CS2R R122, SRZ ;  /* 0x00000000007a7805 */ /* 0x000fc4000001ff00 */
[----:B------:R-:W-:Y:S02]  /*4d60*/  CS2R R120, SRZ ;  /* 0x0000000000787805 */ /* 0x000fe4000001ff00 */
[----:B------:R-:W-:Y:S01]  /*4d70*/  CS2R R118, SRZ ;  /* 0x0000000000767805 */ /* 0x000fe2000001ff00 */
[----:B------:R-:W-:Y:S01]  /*4d80*/  UISETP.LT.AND UP0, UPT, UR37, UR6, UPT ;  /* 0x000000062500728c */ /* 0x000fe2000bf01270 */
[----:B------:R-:W-:Y:S02]  /*4d90*/  CS2R R116, SRZ ;  /* 0x0000000000747805 */ /* 0x000fe4000001ff00 */
[----:B------:R-:W-:Y:S02]  /*4da0*/  CS2R R114, SRZ ;  /* 0x0000000000727805 */ /* 0x000fe4000001ff00 */
[----:B------:R-:W-:Y:S01]  /*4db0*/  CS2R R112, SRZ ;  /* 0x0000000000707805 */ /* 0x000fe2000001ff00 */
[----:B------:R-:W-:Y:S01]  /*4dc0*/  USEL UR56, UR37, UR6, !UP0 ;  /* 0x0000000625387287 */ /* 0x000fe2000c000000 */
[----:B------:R-:W-:-:S02]  /*4dd0*/  CS2R R110, SRZ ;  /* 0x00000000006e7805 */ /* 0x000fc4000001ff00 */
[----:B------:R-:W-:Y:S02]  /*4de0*/  CS2R R108, SRZ ;  /* 0x00000000006c7805 */ /* 0x000fe4000001ff00 */
[----:B------:R-:W-:Y:S02]  /*4df0*/  CS2R R106, SRZ ;  /* 0x00000000006a7805 */ /* 0x000fe4000001ff00 */
[----:B------:R-:W-:Y:S02]  /*4e00*/  CS2R R104, SRZ ;  /* 0x0000000000687805 */ /* 0x000fe4000001ff00 */
[----:B------:R-:W-:Y:S02]  /*4e10*/  CS2R R102, SRZ ;  /* 0x0000000000667805 */ /* 0x000fe4000001ff00 */
[----:B------:R-:W-:Y:S02]  /*4e20*/  ISETP.GE.AND P1, PT, R7, UR56, PT ;  /* 0x0000003807007c0c */ /* 0x000fe4000bf26270 */
[----:B------:R-:W-:-:S02]  /*4e30*/  CS2R R100, SRZ ;  /* 0x0000000000647805 */ /* 0x000fc4000001ff00 */
[----:B------:R-:W-:Y:S02]  /*4e40*/  CS2R R98, SRZ ;  /* 0x0000000000627805 */ /* 0x000fe4000001ff00 */
[----:B------:R-:W-:Y:S02]  /*4e50*/  CS2R R96, SRZ ;  /* 0x0000000000607805 */ /* 0x000fe4000001ff00 */
[----:B------:R-:W-:Y:S02]  /*4e60*/  CS2R R94, SRZ ;  /* 0x00000000005e7805 */ /* 0x000fe4000001ff00 */
[----:B------:R-:W-:Y:S02]  /*4e70*/  CS2R R92, SRZ ;  /* 0x00000000005c7805 */ /* 0x000fe4000001ff00 */
[----:B------:R-:W-:Y:S02]  /*4e80*/  CS2R R90, SRZ ;  /* 0x00000000005a7805 */ /* 0x000fe4000001ff00 */
[----:B------:R-:W-:Y:S01]  /*4e90*/  CS2R R88, SRZ ;  /* 0x0000000000587805 */ /* 0x000fe2000001ff00 */
[----:B------:R-:W-:Y:S06]  /*4ea0*/  @!P1 BRA `(.L_x_839) ;  /* 0x0000003000a89947 */ /* 0x000fec0003800000 */
[----:B------:R-:W-:Y:S01]  /*4eb0*/  IMAD.MOV.U32 R5, RZ, RZ, R4 ;  /* 0x000000ffff057224 */ /* 0x000fe200078e0004 */
[----:B------:R-:W-:Y:S01]  /*4ec0*/  UMOV UR28, UR47 ;  /* 0x0000002f001c7c82 */ /* 0x000fe20008000000 */
[----:B------:R-:W-:Y:S01]  /*4ed0*/  IMAD.MOV.U32 R6, RZ, RZ, R0 ;  /* 0x000000ffff067224 */ /* 0x000fe200078e0000 */
[----:B------:R-:W-:Y:S01]  /*4ee0*/  UMOV UR57, UR46 ;  /* 0x0000002e00397c82 */ /* 0x000fe20008000000 */
[----:B------:R-:W-:Y:S01]  /*4ef0*/  IMAD.MOV.U32 R135, RZ, RZ, RZ ;  /* 0x000000ffff877224 */ /* 0x000fe200078e00ff */
[----:B------:R-:W-:Y:S01]  /*4f00*/  ULDC UR34, c[0x0][0x9e4] ;  /* 0x0002790000227ab9 */ /* 0x000fe20000000800 */
[----:B------:R-:W-:Y:S01]  /*4f10*/  ULDC UR35, c[0x0][0x9dc] ;  /* 0x0002770000237ab9 */ /* 0x000fe20000000800 */
[----:B------:R-:W-:Y:S01]  /*4f20*/  ULDC UR33, c[0x0][0x988] ;  /* 0x0002620000217ab9 */ /* 0x000fe20000000800 */
[----:B------:R-:W-:-:S05]  /*4f30*/  ULDC UR55, c[0x0][0x9e0] ;  /* 0x0002780000377ab9 */ /* 0x000fca0000000800 */
.L_x_858:
[----:B------:R-:W-:Y:S01]  /*4f40*/  ISETP.NE.AND P2, PT, RZ, UR43, PT ;  /* 0x0000002bff007c0c */ /* 0x000fe2000bf45270 */
[----:B------:R-:W-:-:S04]  /*4f50*/  UISETP.NE.AND UP0, UPT, UR57, 0x1, UPT ;  /* 0x000000013900788c */ /* 0x000fc8000bf05270 */
[----:B------:R-:W-:-:S04]  /*4f60*/  USEL UR47, URZ, 0x1, UP0 ;  /* 0x000000013f2f7887 */ /* 0x000fc80008000000 */
[----:B------:R-:W-:-:S04]  /*4f70*/  ULOP3.LUT UR47, UR28, UR47, URZ, 0x3c, !UPT ;  /* 0x0000002f1c2f7292 */ /* 0x000fc8000f8e3c3f */
[----:B------:R-:W-:Y:S08]  /*4f80*/  @P2 BRA `(.L_x_840) ;  /* 0x0000000000382947 */ /* 0x000ff00003800000 */
[----:B------:R-:W-:Y:S05]  /*4f90*/  @!P0 BRA `(.L_x_841) ;  /* 0x0000000000048947 */ /* 0x000fea0003800000 */
[----:B------:R-:W-:Y:S01]  /*4fa0*/  BPT.TRAP 0x1 ;  /* 0x000000040000795c */ /* 0x000fe20000300000 */
.L_x_841:
[----:B------:R-:W-:Y:S01]  /*4fb0*/  UIADD3 UR6, UR57, 0x1, URZ ;  /* 0x0000000139067890 */ /* 0x000fe2000fffe03f */
[----:B------:R-:W-:-:S03]  /*4fc0*/  IMAD.U32 R0, RZ, RZ, UR47 ;  /* 0x0000002fff007e24 */ /* 0x000fc6000f8e00ff */
[----:B------:R-:W-:Y:S02]  /*4fd0*/  UISETP.NE.AND UP0, UPT, UR6, 0x2, UPT ;  /* 0x000000020600788c */ /* 0x000fe4000bf05270 */
[----:B------:R-:W-:Y:S02]  /*4fe0*/  SHF.L.U32 R0, R0, 0x1f, RZ ;  /* 0x0000001f00007819 */ /* 0x000fe400000006ff */
[----:B------:R-:W-:-:S04]  /*4ff0*/  USEL UR6, UR6, URZ, UP0 ;  /* 0x0000003f06067287 */ /* 0x000fc80008000000 */
[----:B------:R-:W-:-:S09]  /*5000*/  ULEA UR6, UR6, UR40, 0x3 ;  /* 0x0000002806067291 */ /* 0x000fd2000f8e183f */
[----:B------:R0:W1:Y:S01]  /*5010*/  SYNCS.PHASECHK.TRANS64.TRYWAIT P1, [UR6+0x2d830], R0 ;  /* 0x02d83000ff0075a7 */ /* 0x0000620008020146 */
[----:B------:R-:W-:Y:S05]  /*5020*/  @!P0 BRA `(.L_x_842) ;  /* 0x0000000000048947 */ /* 0x000fea0003800000 */
[----:B------:R-:W-:Y:S01]  /*5030*/  BPT.TRAP 0x1 ;  /* 0x000000040000795c */ /* 0x000fe20000300000 */
.L_x_842:
[----:B-1----:R-:W-:Y:S05]  /*5040*/  @P1 BRA `(.L_x_840) ;  /* 0x0000000000081947 */ /* 0x002fea0003800000 */
[----:B------:R-:W1:Y:S02]  /*5050*/  SYNCS.PHASECHK.TRANS64.TRYWAIT P1, [UR6+0x2d830], R0 ;  /* 0x02d83000ff0075a7 */ /* 0x000e640008020146 */
[----:B-1----:R-:W-:Y:S05]  /*5060*/  @!P1 BRA `(.L_x_843) ;  /* 0x000000ec00b49947 */ /* 0x002fea0003800000 */
.L_x_840:
[----:B------:R-:W2:Y:S01]  /*5070*/  S2R R4, SR_TID.X ;  /* 0x0000000000047919 */ /* 0x000ea20000002100 */
        /* <DEDUP_REMOVED lines=15> */
[----:B--2---:R-:W-:-:S05]  /*5170*/  SHF.R.U32.HI R4, RZ, 0x7, R4 ;  /* 0x00000007ff047819 */ /* 0x004fca0000011604 */
[----:B01----:R-:W-:-:S05]  /*5180*/  VIADD R0, R4, 0x8 ;  /* 0x0000000804007836 */ /* 0x003fca0000000000 */
[----:B------:R0:W-:Y:S06]  /*5190*/  BAR.SYNC.DEFER_BLOCKING R0, 0x100 ;  /* 0x000400000000751d */ /* 0x0001ec0000010000 */
[----:B----4-:R-:W-:-:S06]  /*51a0*/  WARPGROUP.ARRIVE ;  /* 0x00000000000079c5 */ /* 0x010fcc0000000000 */
        /* <DEDUP_REMOVED lines=20> */
.L_x_845:
[----:B------:R-:W-:Y:S01]  /*52f0*/  ULEA UR6, UR57, UR40, 0x3 ;  /* 0x0000002839067291 */ /* 0x000fe2000f8e183f */
[----:B------:R-:W-:-:S05]  /*5300*/  IMAD.U32 R0, RZ, RZ, UR28 ;  /* 0x0000001cff007e24 */ /* 0x000fca000f8e00ff */
[----:B------:R-:W-:-:S04]  /*5310*/  SHF.L.U32 R0, R0, 0x1f, RZ ;  /* 0x0000001f00007819 */ /* 0x000fc800000006ff */
[----:B------:R0:W1:Y:S01]  /*5320*/  SYNCS.PHASECHK.TRANS64.TRYWAIT P1, [UR6+0x2d850], R0 ;  /* 0x02d85000ff0075a7 */ /* 0x0000620008020146 */
[----:B------:R-:W-:Y:S05]  /*5330*/  @!P0 BRA `(.L_x_846) ;  /* 0x0000000000048947 */ /* 0x000fea0003800000 */
[----:B------:R-:W-:Y:S01]  /*5340*/  BPT.TRAP 0x1 ;  /* 0x000000040000795c */ /* 0x000fe20000300000 */
.L_x_846:
[----:B-1----:R-:W-:Y:S05]  /*5350*/  @P1 BRA `(.L_x_844) ;  /* 0x0000000000081947 */ /* 0x002fea0003800000 */
[----:B------:R-:W1:Y:S02]  /*5360*/  SYNCS.PHASECHK.TRANS64.TRYWAIT P1, [UR6+0x2d850], R0 ;  /* 0x02d85000ff0075a7 */ /* 0x000e640008020146 */
[----:B-1----:R-:W-:Y:S05]  /*5370*/  @!P1 BRA `(.L_x_847) ;  /* 0x000000ec00089947 */ /* 0x002fea0003800000 */
.L_x_844:
[----:B------:R-:W-:Y:S01]  /*5380*/  UIADD3 UR6, UR40, 0x400, URZ ;  /* 0x0000040028067890 */ /* 0x000fe2000fffe03f */
[----:B------:R-:W-:Y:S01]  /*5390*/  WARPGROUP.ARRIVE ;  /* 0x00000000000079c5 */ /* 0x000fe20000000000 */
[----:B------:R-:W-:-:S05]  /*53a0*/  ULEA UR7, UR54, UR40, 0xd ;  /* 0x0000002836077291 */ /* 0x000fca000f8e683f */
[----:B------:R-:W2:Y:S01]  /*53b0*/  S2R R8, SR_TID.X ;  /* 0x0000000000087919 */ /* 0x000ea20000002100 */
[----:B------:R-:W-:Y:S02]  /*53c0*/  USHF.R.U32.HI UR6, URZ, 0x4, UR6 ;  /* 0x000000043f067899 */ /* 0x000fe40008011606 */
[----:B------:R-:W-:Y:S02]  /*53d0*/  UIADD3 UR7, UR7, 0x21800, URZ ;  /* 0x0002180007077890 */ /* 0x000fe4000fffe03f */
[----:B------:R-:W-:Y:S02]  /*53e0*/  ULOP3.LUT UR6, UR6, 0x3fff, URZ, 0xc0, !UPT ;  /* 0x00003fff06067892 */ /* 0x000fe4000f8ec03f */
[----:B------:R-:W-:Y:S02]  /*53f0*/  USHF.R.U32.HI UR7, URZ, 0x4, UR7 ;  /* 0x000000043f077899 */ /* 0x000fe40008011607 */
[----:B------:R-:W-:Y:S02]  /*5400*/  ULOP3.LUT UR10, UR6, 0x2000000, URZ, 0xfc, !UPT ;  /* 0x02000000060a7892 */ /* 0x000fe4000f8efc3f */
[----:B------:R-:W-:-:S02]  /*5410*/  ULOP3.LUT UR6, UR7, 0x3fff, URZ, 0xc0, !UPT ;  /* 0x00003fff07067892 */ /* 0x000fc4000f8ec03f */
[----:B------:R-:W-:Y:S02]  /*5420*/  UIMAD UR7, UR57, 0x600, UR10 ;  /* 0x00000600390778a4 */ /* 0x000fe4000f8e020a */
[----:B------:R-:W-:Y:S01]  /*5430*/  ULOP3.LUT UR6, UR6, 0x10000, URZ, 0xfc, !UPT ;  /* 0x0001000006067892 */ /* 0x000fe2000f8efc3f */
[----:B------:R-:W-:Y:S01]  /*5440*/  UMOV UR31, 0x80000020 ;  /* 0x80000020001f7882 */ /* 0x000fe20000000000 */
[----:B------:R-:W-:-:S03]  /*5450*/  UMOV UR29, 0x40000040 ;  /* 0x40000040001d7882 */ /* 0x000fc60000000000 */
[----:B------:R-:W-:Y:S02]  /*5460*/  UMOV UR30, UR7 ;  /* 0x00000007001e7c82 */ /* 0x000fe40008000000 */
[----:B------:R-:W-:Y:S02]  /*5470*/  UMOV UR28, UR6 ;  /* 0x00000006001c7c82 */ /* 0x000fe40008000000 */
[----:B------:R-:W-:Y:S01]  /*5480*/  HGMMA.64x96x16.F32.BF16 R88, gdesc[UR28].tnspB, R88, gsb0 ;  /* 0x416000001c5879f0 */ /* 0x000fe20008001858 */
[----:B------:R-:W-:Y:S02]  /*5490*/  UIADD3 UR30, UR7, 0x40, URZ ;  /* 0x00000040071e7890 */ /* 0x000fe4000fffe03f */
[----:B------:R-:W-:Y:S01]  /*54a0*/  UIADD3 UR28, UR6, 0x2, URZ ;  /* 0x00000002061c7890 */ /* 0x000fe2000fffe03f */
[----:B------:R-:W-:Y:S01]  /*54b0*/  UMOV UR31, 0x80000020 ;  /* 0x80000020001f7882 */ /* 0x000fe20000000000 */
[----:B------:R-:W-:Y:S01]  /*54c0*/  UMOV UR29, 0x40000040 ;  /* 0x40000040001d7882 */ /* 0x000fe20000000000 */
[----:B--2---:R-:W-:-:S02]  /*54d0*/  SHF.R.U32.HI R4, RZ, 0x7, R8 ;  /* 0x00000007ff047819 */ /* 0x004fc40000011608 */
[----:B------:R-:W-:-:S03]  /*54e0*/  ISETP.GE.U32.AND P1, PT, R8, 0x180, PT ;  /* 0x000001800800780c */ /* 0x000fc60003f26070 */
[----:B01----:R-:W-:-:S05]  /*54f0*/  VIADD R0, R4, 0x9 ;  /* 0x0000000904007836 */ /* 0x003fca0000000000 */
        /* <DEDUP_REMOVED lines=50> */
.L_x_848:
[----:B------:R-:W-:Y:S01]  /*5820*/  UISETP.NE.AND UP1, UPT, UR51, URZ, UPT ;  /* 0x0000003f3300728c */ /* 0x000fe2000bf25270 */
[----:B------:R-:W-:Y:S01]  /*5830*/  VIADD R4, R137, UR39 ;  /* 0x0000002789047c36 */ /* 0x000fe20008000000 */
[----:B------:R-:W1:Y:S01]  /*5840*/  LDC R138, c[0x0][0x2f0] ;  /* 0x0000bc00ff8a7b82 */ /* 0x000e620000000800 */
[----:B------:R-:W-:Y:S02]  /*5850*/  ULEA UR6, UR46, UR40, 0x3 ;  /* 0x000000282e067291 */ /* 0x000fe4000f8e183f */
[----:B------:R-:W-:Y:S01]  /*5860*/  UISETP.NE.AND UP0, UPT, UR50, URZ, UPT ;  /* 0x0000003f3200728c */ /* 0x000fe2000bf05270 */
[----:B------:R-:W-:Y:S01]  /*5870*/  PLOP3.LUT P1, PT, PT, PT, UP1, 0x80, 0x0 ;  /* 0x000000000000781c */ /* 0x000fe20003f2f018 */
[----:B------:R-:W-:Y:S01]  /*5880*/  UIADD3 UR6, UR6, 0x2d840, URZ ;  /* 0x0002d84006067890 */ /* 0x000fe2000fffe03f */
[----:B------:R-:W-:Y:S02]  /*5890*/  PLOP3.LUT P2, PT, PT, PT, UP1, 0x80, 0x0 ;  /* 0x000000000000781c */ /* 0x000fe40003f4f018 */
[----:B------:R-:W2:Y:S01]  /*58a0*/  LDC R139, c[0x0][0x288] ;  /* 0x0000a200ff8b7b82 */ /* 0x000ea20000000800 */
[----:B------:R-:W-:Y:S01]  /*58b0*/  @UP1 ULDC UR7, c[0x0][0x44c] ;  /* 0x0001130000071ab9 */ /* 0x000fe20000000800 */
[----:B------:R-:W-:-:S07]  /*58c0*/  UPRMT UR6, UR41, 0x654, UR6 ;  /* 0x0000065429067896 */ /* 0x000fce0008000006 */
[----:B0-----:R-:W-:Y:S01]  /*58d0*/  @P1 IMAD.HI.U32 R0, R4, UR7, RZ ;  /* 0x0000000704001c27 */ /* 0x001fe2000f8e00ff */
[----:B------:R-:W-:Y:S01]  /*58e0*/  @UP1 ULDC UR7, c[0x0][0x450] ;  /* 0x0001140000071ab9 */ /* 0x000fe20000000800 */
[----:B------:R-:W-:Y:S01]  /*58f0*/  PLOP3.LUT P1, PT, PT, PT, UP0, 0x40, 0x0 ;  /* 0x000000000000781c */ /* 0x000fe20003f2e808 */
[----:B------:R-:W-:Y:S01]  /*5900*/  SYNCS.ARRIVE.TRANS64.RED.A1T0 RZ, [UR6], RZ ;  /* 0x000000ffffff79a7 */ /* 0x000fe20008100406 */
[----:B------:R-:W-:Y:S01]  /*5910*/  ULOP3.LUT UR6, URZ, UR35, URZ, 0x33, !UPT ;  /* 0x000000233f067292 */ /* 0x000fe2000f8e333f */
[----:B------:R-:W-:Y:S01]  /*5920*/  @P2 SHF.R.U32.HI R4, RZ, UR7, R0 ;  /* 0x00000007ff042c19 */ /* 0x000fe20008011600 */
[----:B------:R-:W-:-:S04]  /*5930*/  IMAD.SHL.U32 R0, R7, 0x80, RZ ;  /* 0x0000008007007824 */ /* 0x000fc800078e00ff */
[----:B------:R-:W0:Y:S01]  /*5940*/  SHFL.IDX PT, R13, R4, RZ, 0x1c1f ;  /* 0x001c1fff040d7589 */ /* 0x000e2200000e0000 */
[----:B------:R-:W-:-:S05]  /*5950*/  IADD3 R9, -R0, 0x1, RZ ;  /* 0x0000000100097810 */ /* 0x000fca0007ffe1ff */
[----:B------:R-:W-:-:S04]  /*5960*/  IMAD R9, R16, -0x2, R9 ;  /* 0xfffffffe10097824 */ /* 0x000fc800078e0209 */
[----:B-1----:R-:W-:-:S04]  /*5970*/  IMAD R8, R138, UR44, R9 ;  /* 0x0000002c8a087c24 */ /* 0x002fc8000f8e0209 */
[----:B--2---:R-:W-:-:S04]  /*5980*/  IMAD.IADD R8, R8, 0x1, -R139 ;  /* 0x0000000108087824 */ /* 0x004fc800078e0a8b */
[C---:B------:R-:W-:Y:S02]  /*5990*/  VIADD R11, R8.reuse, UR55 ;  /* 0x00000037080b7c36 */ /* 0x040fe40008000000 */
[----:B------:R-:W-:Y:S02]  /*59a0*/  VIADD R10, R8, UR6 ;  /* 0x00000006080a7c36 */ /* 0x000fe40008000000 */
[----:B0-----:R-:W-:Y:S02]  /*59b0*/  IMAD.IADD R9, R11, 0x1, R13 ;  /* 0x000000010b097824 */ /* 0x001fe400078e020d */
[----:B------:R-:W-:Y:S01]  /*59c0*/  IMAD.IADD R8, R13, 0x1, R10 ;  /* 0x000000010d087824 */ /* 0x000fe200078e020a */
[----:B------:R-:W-:Y:S06]  /*59d0*/  @P1 BRA `(.L_x_849) ;  /* 0x00000000005c1947 */ /* 0x000fec0003800000 */
[----:B------:R-:W-:Y:S01]  /*59e0*/  IMAD R12, R138, UR44, R13 ;  /* 0x0000002c8a0c7c24 */ /* 0x000fe2000f8e020d */
[----:B------:R-:W-:Y:S03]  /*59f0*/  BSSY B0, `(.L_x_850) ;  /* 0x0000011000007945 */ /* 0x000fe60003800000 */
[----:B------:R-:W-:-:S05]  /*5a00*/  IMAD.IADD R15, R12, 0x1, -R139 ;  /* 0x000000010c0f7824 */ /* 0x000fca00078e0a8b */
[----:B------:R-:W-:-:S13]  /*5a10*/  ISETP.GT.AND P1, PT, R15, -0x1, PT ;  /* 0xffffffff0f00780c */ /* 0x000fda0003f24270 */
[----:B------:R-:W-:Y:S05]  /*5a20*/  @P1 BRA `(.L_x_851) ;  /* 0x0000000000201947 */ /* 0x000fea0003800000 */
[----:B------:R-:W-:Y:S01]  /*5a30*/  IMAD.U32 R14, RZ, RZ, UR34 ;  /* 0x00000022ff0e7e24 */ /* 0x000fe2000f8e00ff */
[----:B------:R-:W-:-:S04]  /*5a40*/  LOP3.LUT R15, RZ, R15, RZ, 0x33, !PT ;  /* 0x0000000fff0f7212 */ /* 0x000fc800078e33ff */
[----:B------:R-:W-:-:S13]  /*5a50*/  ISETP.NE.AND P1, PT, R14, 0x1, PT ;  /* 0x000000010e00780c */ /* 0x000fda0003f25270 */
[----:B------:R-:W0:Y:S02]  /*5a60*/  @P1 LDC.64 R12, c[0x0][0x9e8] ;  /* 0x00027a00ff0c1b82 */ /* 0x000e240000000a00 */
[----:B0-----:R-:W-:-:S05]  /*5a70*/  @P1 IMAD.HI.U32 R12, R15, R12, RZ ;  /* 0x0000000c0f0c1227 */ /* 0x001fca00078e00ff */
[----:B------:R-:W-:-:S04]  /*5a80*/  @P1 SHF.R.U32.HI R15, RZ, R13, R12 ;  /* 0x0000000dff0f1219 */ /* 0x000fc8000001160c */
[----:B------:R-:W-:Y:S01]  /*5a90*/  LOP3.LUT R15, RZ, R15, RZ, 0x33, !PT ;  /* 0x0000000fff0f7212 */ /* 0x000fe200078e33ff */
[----:B------:R-:W-:Y:S06]  /*5aa0*/  BRA `(.L_x_852) ;  /* 0x0000000000147947 */ /* 0x000fec0003800000 */
.L_x_851:
[----:B------:R-:W-:-:S05]  /*5ab0*/  IMAD.U32 R14, RZ, RZ, UR34 ;  /* 0x00000022ff0e7e24 */ /* 0x000fca000f8e00ff */
[----:B------:R-:W-:-:S13]  /*5ac0*/  ISETP.NE.AND P1, PT, R14, 0x1, PT ;  /* 0x000000010e00780c */ /* 0x000fda0003f25270 */
[----:B------:R-:W0:Y:S02]  /*5ad0*/  @P1 LDC.64 R12, c[0x0][0x9e8] ;  /* 0x00027a00ff0c1b82 */ /* 0x000e240000000a00 */
[----:B0-----:R-:W-:-:S05]  /*5ae0*/  @P1 IMAD.HI.U32 R12, R15, R12, RZ ;  /* 0x0000000c0f0c1227 */ /* 0x001fca00078e00ff */
[----:B------:R-:W-:-:S07]  /*5af0*/  @P1 SHF.R.U32.HI R15, RZ, R13, R12 ;  /* 0x0000000dff0f1219 */ /* 0x000fce000001160c */
.L_x_852:
[----:B------:R-:W-:Y:S05]  /*5b00*/  BSYNC B0 ;  /* 0x0000000000007941 */ /* 0x000fea0003800000 */
.L_x_850:
[----:B------:R-:W-:-:S04]  /*5b10*/  IMAD R15, R15, R14, -R0 ;  /* 0x0000000e0f0f7224 */ /* 0x000fc800078e0a00 */
[----:B------:R-:W-:-:S05]  /*5b20*/  IMAD R15, R16, -0x2, R15 ;  /* 0xfffffffe100f7824 */ /* 0x000fca00078e020f */
[----:B------:R-:W-:Y:S02]  /*5b30*/  VIADDMNMX R9, R15, R14, R9, PT ;  /* 0x0000000e0f097246 */ /* 0x000fe40003800109 */
[----:B------:R-:W-:-:S07]  /*5b40*/  VIMNMX R8, R8, R15, !PT ;  /* 0x0000000f08087248 */ /* 0x000fce0007fe0100 */
.L_x_849:
[----:B------:R-:W-:Y:S01]  /*5b50*/  ISETP.GT.AND P1, PT, R7, -0x1, PT ;  /* 0xffffffff0700780c */ /* 0x000fe20003f24270 */
[----:B------:R-:W0:Y:S01]  /*5b60*/  SHFL.IDX PT, R4, R4, 0x1, 0x1c1f ;  /* 0x003c1f0004047f89 */ /* 0x000e2200000e0000 */
[----:B------:R-:W-:Y:S02]  /*5b70*/  UISETP.NE.AND UP0, UPT, UR50, URZ, UPT ;  /* 0x0000003f3200728c */ /* 0x000fe4000bf05270 */
[C---:B------:R-:W-:Y:S02]  /*5b80*/  ISETP.GT.AND P3, PT, R8.reuse, 0x8, P1 ;  /* 0x000000080800780c */ /* 0x040fe40000f64270 */
[C---:B------:R-:W-:Y:S02]  /*5b90*/  ISETP.GT.AND P6, PT, R8.reuse, RZ, P1 ;  /* 0x000000ff0800720c */ /* 0x040fe40000fc4270 */
[----:B------:R-:W-:Y:S02]  /*5ba0*/  ISETP.LT.OR P3, PT, R9, 0x9, P3 ;  /* 0x000000090900780c */ /* 0x000fe40001f61670 */
[----:B------:R-:W-:-:S02]  /*5bb0*/  ISETP.GT.AND P2, PT, R8, 0x1, P1 ;  /* 0x000000010800780c */ /* 0x000fc40000f44270 */
[----:B------:R-:W-:Y:S02]  /*5bc0*/  FSEL R28, R28, -INF , !P3 ;  /* 0xff8000001c1c7808 */ /* 0x000fe40005800000 */
[----:B------:R-:W-:Y:S02]  /*5bd0*/  ISETP.GT.AND P3, PT, R8, 0x19, P1 ;  /* 0x000000190800780c */ /* 0x000fe40000f64270 */
[C---:B------:R-:W-:Y:S02]  /*5be0*/  ISETP.LT.OR P6, PT, R9.reuse, 0x1, P6 ;  /* 0x000000010900780c */ /* 0x040fe400037c1670 */
[C---:B------:R-:W-:Y:S02]  /*5bf0*/  ISETP.LT.OR P2, PT, R9.reuse, 0x2, P2 ;  /* 0x000000020900780c */ /* 0x040fe40001741670 */
[----:B------:R-:W-:Y:S02]  /*5c00*/  ISETP.LT.OR P3, PT, R9, 0x1a, P3 ;  /* 0x0000001a0900780c */ /* 0x000fe40001f61670 */
[----:B------:R-:W-:-:S02]  /*5c10*/  FSEL R24, R24, -INF , !P6 ;  /* 0xff80000018187808 */ /* 0x000fc40007000000 */
[----:B------:R-:W-:Y:S01]  /*5c20*/  FSEL R25, R25, -INF , !P2 ;  /* 0xff80000019197808 */ /* 0x000fe20005000000 */
[--C-:B0-----:R-:W-:Y:S01]  /*5c30*/  IMAD.IADD R11, R11, 0x1, R4.reuse ;  /* 0x000000010b0b7824 */ /* 0x101fe200078e0204 */
[----:B------:R-:W-:Y:S01]  /*5c40*/  ISETP.GT.AND P5, PT, R8, 0x9, P1 ;  /* 0x000000090800780c */ /* 0x000fe20000fa4270 */
[----:B------:R-:W-:Y:S01]  /*5c50*/  IMAD.IADD R10, R10, 0x1, R4 ;  /* 0x000000010a0a7824 */ /* 0x000fe200078e0204 */
[C---:B------:R-:W-:Y:S02]  /*5c60*/  ISETP.GT.AND P4, PT, R8.reuse, 0x10, P1 ;  /* 0x000000100800780c */ /* 0x040fe40000f84270 */
[C---:B------:R-:W-:Y:S02]  /*5c70*/  ISETP.GT.AND P6, PT, R8.reuse, 0x11, P1 ;  /* 0x000000110800780c */ /* 0x040fe40000fc4270 */
[----:B------:R-:W-:Y:S02]  /*5c80*/  ISETP.GT.AND P2, PT, R8, 0x18, P1 ;  /* 0x000000180800780c */ /* 0x000fe40000f44270 */
[----:B------:R-:W-:-:S02]  /*5c90*/  FSEL R37, R37, -INF , !P3 ;  /* 0xff80000025257808 */ /* 0x000fc40005800000 */
[----:B------:R-:W-:Y:S02]  /*5ca0*/  ISETP.GT.AND P3, PT, R8, 0x30, P1 ;  /* 0x000000300800780c */ /* 0x000fe40000f64270 */
[C---:B------:R-:W-:Y:S02]  /*5cb0*/  ISETP.LT.OR P5, PT, R9.reuse, 0xa, P5 ;  /* 0x0000000a0900780c */ /* 0x040fe40002fa1670 */
[C---:B------:R-:W-:Y:S02]  /*5cc0*/  ISETP.LT.OR P4, PT, R9.reuse, 0x11, P4 ;  /* 0x000000110900780c */ /* 0x040fe40002781670 */
[C---:B------:R-:W-:Y:S02]  /*5cd0*/  ISETP.LT.OR P6, PT, R9.reuse, 0x12, P6 ;  /* 0x000000120900780c */ /* 0x040fe400037c1670 */
[C---:B------:R-:W-:Y:S02]  /*5ce0*/  ISETP.LT.OR P2, PT, R9.reuse, 0x19, P2 ;  /* 0x000000190900780c */ /* 0x040fe40001741670 */
[----:B------:R-:W-:-:S02]  /*5cf0*/  ISETP.LT.OR P3, PT, R9, 0x31, P3 ;  /* 0x000000310900780c */ /* 0x000fc40001f61670 */
[----:B------:R-:W-:Y:S02]  /*5d00*/  FSEL R29, R29, -INF , !P5 ;  /* 0xff8000001d1d7808 */ /* 0x000fe40006800000 */
[----:B------:R-:W-:Y:S02]  /*5d10*/  FSEL R32, R32, -INF , !P4 ;  /* 0xff80000020207808 */ /* 0x000fe40006000000 */
[----:B------:R-:W-:Y:S02]  /*5d20*/  FSEL R33, R33, -INF , !P6 ;  /* 0xff80000021217808 */ /* 0x000fe40007000000 */
[----:B------:R-:W-:Y:S02]  /*5d30*/  FSEL R36, R36, -INF , !P2 ;  /* 0xff80000024247808 */ /* 0x000fe40005000000 */
[C---:B------:R-:W-:Y:S02]  /*5d40*/  ISETP.GT.AND P5, PT, R8.reuse, 0x20, P1 ;  /* 0x000000200800780c */ /* 0x040fe40000fa4270 */
[----:B------:R-:W-:-:S02]  /*5d50*/  ISETP.GT.AND P4, PT, R8, 0x21, P1 ;  /* 0x000000210800780c */ /* 0x000fc40000f84270 */
[C---:B------:R-:W-:Y:S02]  /*5d60*/  ISETP.GT.AND P6, PT, R8.reuse, 0x28, P1 ;  /* 0x000000280800780c */ /* 0x040fe40000fc4270 */
[----:B------:R-:W-:Y:S02]  /*5d70*/  ISETP.GT.AND P2, PT, R8, 0x29, P1 ;  /* 0x000000290800780c */ /* 0x000fe40000f44270 */
[----:B------:R-:W-:Y:S02]  /*5d80*/  FSEL R48, R48, -INF , !P3 ;  /* 0xff80000030307808 */ /* 0x000fe40005800000 */
[----:B------:R-:W-:Y:S02]  /*5d90*/  ISETP.GT.AND P3, PT, R8, 0x41, P1 ;  /* 0x000000410800780c */ /* 0x000fe40000f64270 */
[C---:B------:R-:W-:Y:S02]  /*5da0*/  ISETP.LT.OR P5, PT, R9.reuse, 0x21, P5 ;  /* 0x000000210900780c */ /* 0x040fe40002fa1670 */
[----:B------:R-:W-:-:S02]  /*5db0*/  ISETP.LT.OR P4, PT, R9, 0x22, P4 ;  /* 0x000000220900780c */ /* 0x000fc40002781670 */
[C---:B------:R-:W-:Y:S02]  /*5dc0*/  ISETP.LT.OR P6, PT, R9.reuse, 0x29, P6 ;  /* 0x000000290900780c */ /* 0x040fe400037c1670 */
[C---:B------:R-:W-:Y:S02]  /*5dd0*/  ISETP.LT.OR P2, PT, R9.reuse, 0x2a, P2 ;  /* 0x0000002a0900780c */ /* 0x040fe40001741670 */
[----:B------:R-:W-:Y:S02]  /*5de0*/  ISETP.LT.OR P3, PT, R9, 0x42, P3 ;  /* 0x000000420900780c */ /* 0x000fe40001f61670 */
[----:B------:R-:W-:Y:S02]  /*5df0*/  FSEL R40, R40, -INF , !P5 ;  /* 0xff80000028287808 */ /* 0x000fe40006800000 */
[----:B------:R-:W-:Y:S02]  /*5e00*/  FSEL R41, R41, -INF , !P4 ;  /* 0xff80000029297808 */ /* 0x000fe40006000000 */
[----:B------:R-:W-:-:S02]  /*5e10*/  FSEL R44, R44, -INF , !P6 ;  /* 0xff8000002c2c7808 */ /* 0x000fc40007000000 */
[----:B------:R-:W-:Y:S02]  /*5e20*/  FSEL R45, R45, -INF , !P2 ;  /* 0xff8000002d2d7808 */ /* 0x000fe40005000000 */
[C---:B------:R-:W-:Y:S02]  /*5e30*/  ISETP.GT.AND P5, PT, R8.reuse, 0x31, P1 ;  /* 0x000000310800780c */ /* 0x040fe40000fa4270 */
        /* <DEDUP_REMOVED lines=34> */
[----:B------:R-:W-:Y:S02]  /*6060*/  PLOP3.LUT P3, PT, PT, PT, UP0, 0x40, 0x0 ;  /* 0x000000000000781c */ /* 0x000fe40003f6e808 */
[C---:B------:R-:W-:Y:S02]  /*6070*/  ISETP.LT.OR P5, PT, R9.reuse, 0x5a, P5 ;  /* 0x0000005a0900780c */ /* 0x040fe40002fa1670 */
[C---:B------:R-:W-:Y:S02]  /*6080*/  ISETP.LT.OR P4, PT, R9.reuse, 0x61, P4 ;  /* 0x000000610900780c */ /* 0x040fe40002781670 */
[C---:B------:R-:W-:Y:S02]  /*6090*/  ISETP.LT.OR P6, PT, R9.reuse, 0x62, P6 ;  /* 0x000000620900780c */ /* 0x040fe400037c1670 */
[----:B------:R-:W-:Y:S02]  /*60a0*/  ISETP.LT.OR P2, PT, R9, 0x69, P2 ;  /* 0x000000690900780c */ /* 0x000fe40001741670 */
[----:B------:R-:W-:-:S02]  /*60b0*/  FSEL R69, R69, -INF , !P5 ;  /* 0xff80000045457808 */ /* 0x000fc40006800000 */
[----:B------:R-:W-:Y:S02]  /*60c0*/  FSEL R72, R72, -INF , !P4 ;  /* 0xff80000048487808 */ /* 0x000fe40006000000 */
[----:B------:R-:W-:Y:S02]  /*60d0*/  FSEL R73, R73, -INF , !P6 ;  /* 0xff80000049497808 */ /* 0x000fe40007000000 */
[----:B------:R-:W-:Y:S02]  /*60e0*/  FSEL R76, R76, -INF , !P2 ;  /* 0xff8000004c4c7808 */ /* 0x000fe40005000000 */
[C---:B------:R-:W-:Y:S02]  /*60f0*/  ISETP.GT.AND P5, PT, R8.reuse, 0x70, P1 ;  /* 0x000000700800780c */ /* 0x040fe40000fa4270 */
[C---:B------:R-:W-:Y:S02]  /*6100*/  ISETP.GT.AND P4, PT, R8.reuse, 0x71, P1 ;  /* 0x000000710800780c */ /* 0x040fe40000f84270 */
[----:B------:R-:W-:-:S02]  /*6110*/  ISETP.GT.AND P6, PT, R8, 0x78, P1 ;  /* 0x000000780800780c */ /* 0x000fc40000fc4270 */
[----:B------:R-:W-:Y:S02]  /*6120*/  ISETP.GT.AND P2, PT, R8, 0x79, P1 ;  /* 0x000000790800780c */ /* 0x000fe40000f44270 */
[C---:B------:R-:W-:Y:S02]  /*6130*/  ISETP.LT.OR P5, PT, R9.reuse, 0x71, P5 ;  /* 0x000000710900780c */ /* 0x040fe40002fa1670 */
[C---:B------:R-:W-:Y:S02]  /*6140*/  ISETP.LT.OR P4, PT, R9.reuse, 0x72, P4 ;  /* 0x000000720900780c */ /* 0x040fe40002781670 */
[C---:B------:R-:W-:Y:S02]  /*6150*/  ISETP.LT.OR P6, PT, R9.reuse, 0x79, P6 ;  /* 0x000000790900780c */ /* 0x040fe400037c1670 */
[----:B------:R-:W-:Y:S02]  /*6160*/  ISETP.LT.OR P2, PT, R9, 0x7a, P2 ;  /* 0x0000007a0900780c */ /* 0x000fe40001741670 */
[----:B------:R-:W-:-:S02]  /*6170*/  FSEL R80, R80, -INF , !P5 ;  /* 0xff80000050507808 */ /* 0x000fc40006800000 */
[----:B------:R-:W-:Y:S02]  /*6180*/  FSEL R81, R81, -INF , !P4 ;  /* 0xff80000051517808 */ /* 0x000fe40006000000 */
[----:B------:R-:W-:Y:S02]  /*6190*/  FSEL R84, R84, -INF , !P6 ;  /* 0xff80000054547808 */ /* 0x000fe40007000000 */
[----:B------:R-:W-:Y:S01]  /*61a0*/  FSEL R85, R85, -INF , !P2 ;  /* 0xff80000055557808 */ /* 0x000fe20005000000 */
        /* <DEDUP_REMOVED lines=14> */
.L_x_855:
[----:B------:R-:W-:-:S05]  /*6290*/  IMAD.U32 R4, RZ, RZ, UR34 ;  /* 0x00000022ff047e24 */ /* 0x000fca000f8e00ff */
[----:B------:R-:W-:-:S13]  /*62a0*/  ISETP.NE.AND P2, PT, R4, 0x1, PT ;  /* 0x000000010400780c */ /* 0x000fda0003f45270 */
[----:B------:R-:W0:Y:S02]  /*62b0*/  @P2 LDC.64 R8, c[0x0][0x9e8] ;  /* 0x00027a00ff082b82 */ /* 0x000e240000000a00 */
[----:B0-----:R-:W-:-:S05]  /*62c0*/  @P2 IMAD.HI.U32 R8, R13, R8, RZ ;  /* 0x000000080d082227 */ /* 0x001fca00078e00ff */
[----:B------:R-:W-:-:S07]  /*62d0*/  @P2 SHF.R.U32.HI R13, RZ, R9, R8 ;  /* 0x00000009ff0d2219 */ /* 0x000fce0000011608 */
.L_x_856:
[----:B------:R-:W-:Y:S05]  /*62e0*/  BSYNC B0 ;  /* 0x0000000000007941 */ /* 0x000fea0003800000 */
.L_x_854:
[----:B------:R-:W-:-:S04]  /*62f0*/  IMAD R13, R13, R4, -R0 ;  /* 0x000000040d0d7224 */ /* 0x000fc800078e0a00 */
[----:B------:R-:W-:-:S05]  /*6300*/  IMAD R13, R16, -0x2, R13 ;  /* 0xfffffffe100d7824 */ /* 0x000fca00078e020d */
[----:B------:R-:W-:Y:S02]  /*6310*/  VIADDMNMX R11, R13, R4, R11, PT ;  /* 0x000000040d0b7246 */ /* 0x000fe4000380010b */
[----:B------:R-:W-:-:S07]  /*6320*/  VIMNMX R10, R10, R13, !PT ;  /* 0x0000000d0a0a7248 */ /* 0x000fce0007fe0100 */
.L_x_853:
[----:B------:R-:W-:Y:S02]  /*6330*/  FMNMX.FTZ R0, R24, R6, !PT ;  /* 0x0000000618007209 */ /* 0x000fe40007810000 */
[----:B------:R-:W-:Y:S02]  /*6340*/  ISETP.GT.AND P4, PT, R10, 0x10, P1 ;  /* 0x000000100a00780c */ /* 0x000fe40000f84270 */
[----:B------:R-:W-:Y:S02]  /*6350*/  FMNMX.FTZ R9, R25, R0, !PT ;  /* 0x0000000019097209 */ /* 0x000fe40007810000 */
[----:B------:R-:W-:Y:S02]  /*6360*/  ISETP.LT.OR P4, PT, R11, 0x11, P4 ;  /* 0x000000110b00780c */ /* 0x000fe40002781670 */
[----:B------:R-:W-:Y:S02]  /*6370*/  FMNMX.FTZ R0, R28, R9, !PT ;  /* 0x000000091c007209 */ /* 0x000fe40007810000 */
[----:B------:R-:W-:-:S02]  /*6380*/  FSEL R34, R34, -INF , !P4 ;  /* 0xff80000022227808 */ /* 0x000fc40006000000 */
[----:B------:R-:W-:Y:S02]  /*6390*/  FMNMX.FTZ R9, R29, R0, !PT ;  /* 0x000000001d097209 */ /* 0x000fe40007810000 */
[----:B------:R-:W-:Y:S02]  /*63a0*/  ISETP.GT.AND P4, PT, R10, 0x20, P1 ;  /* 0x000000200a00780c */ /* 0x000fe40000f84270 */
[----:B------:R-:W-:Y:S02]  /*63b0*/  FMNMX.FTZ R0, R32, R9, !PT ;  /* 0x0000000920007209 */ /* 0x000fe40007810000 */
[----:B------:R-:W-:Y:S02]  /*63c0*/  ISETP.LT.OR P4, PT, R11, 0x21, P4 ;  /* 0x000000210b00780c */ /* 0x000fe40002781670 */
[----:B------:R-:W-:Y:S02]  /*63d0*/  FMNMX.FTZ R9, R33, R0, !PT ;  /* 0x0000000021097209 */ /* 0x000fe40007810000 */
[----:B------:R-:W-:-:S02]  /*63e0*/  FSEL R42, R42, -INF , !P4 ;  /* 0xff8000002a2a7808 */ /* 0x000fc40006000000 */
[----:B------:R-:W-:Y:S02]  /*63f0*/  FMNMX.FTZ R0, R36, R9, !PT ;  /* 0x0000000924007209 */ /* 0x000fe40007810000 */
[C---:B------:R-:W-:Y:S02]  /*6400*/  ISETP.GT.AND P4, PT, R10.reuse, RZ, P1 ;  /* 0x000000ff0a00720c */ /* 0x040fe40000f84270 */
[----:B------:R-:W-:Y:S02]  /*6410*/  FMNMX.FTZ R9, R37, R0, !PT ;  /* 0x0000000025097209 */ /* 0x000fe40007810000 */
[----:B------:R-:W-:Y:S02]  /*6420*/  ISETP.GT.AND P2, PT, R10, 0x1, P1 ;  /* 0x000000010a00780c */ /* 0x000fe40000f44270 */
[----:B------:R-:W-:Y:S02]  /*6430*/  FMNMX.FTZ R0, R40, R9, !PT ;  /* 0x0000000928007209 */ /* 0x000fe40007810000 */
[----:B------:R-:W-:-:S02]  /*6440*/  ISETP.LT.OR P4, PT, R11, 0x1, P4 ;  /* 0x000000010b00780c */ /* 0x000fc40002781670 */
        /* <DEDUP_REMOVED lines=13> */
[----:B------:R-:W-:Y:S02]  /*6520*/  FMNMX.FTZ R20, R26, R5, !PT ;  /* 0x000000051a147209 */ /* 0x000fe40007810000 */
[----:B------:R-:W-:Y:S02]  /*6530*/  FMNMX.FTZ R0, R56, R9, !PT ;  /* 0x0000000938007209 */ /* 0x000fe40007810000 */
[----:B------:R-:W-:Y:S02]  /*6540*/  ISETP.LT.OR P3, PT, R11, 0xa, P3 ;  /* 0x0000000a0b00780c */ /* 0x000fe40001f61670 */
[----:B------:R-:W-:Y:S02]  /*6550*/  FMNMX.FTZ R9, R57, R0, !PT ;  /* 0x0000000039097209 */ /* 0x000fe40007810000 */
[----:B------:R-:W-:-:S02]  /*6560*/  FSEL R30, R30, -INF , !P5 ;  /* 0xff8000001e1e7808 */ /* 0x000fc40006800000 */
[----:B------:R-:W-:Y:S02]  /*6570*/  FMNMX.FTZ R0, R60, R9, !PT ;  /* 0x000000093c007209 */ /* 0x000fe40007810000 */
[----:B------:R-:W-:Y:S02]  /*6580*/  FMNMX.FTZ R21, R27, R20, !PT ;  /* 0x000000141b157209 */ /* 0x000fe40007810000 */
[----:B------:R-:W-:Y:S02]  /*6590*/  FMNMX.FTZ R9, R61, R0, !PT ;  /* 0x000000003d097209 */ /* 0x000fe40007810000 */
[----:B------:R-:W-:Y:S02]  /*65a0*/  ISETP.GT.AND P2, PT, R10, 0x11, P1 ;  /* 0x000000110a00780c */ /* 0x000fe40000f44270 */
[----:B------:R-:W-:Y:S02]  /*65b0*/  FMNMX.FTZ R0, R64, R9, !PT ;  /* 0x0000000940007209 */ /* 0x000fe40007810000 */
[----:B------:R-:W-:-:S02]  /*65c0*/  FSEL R31, R31, -INF , !P3 ;  /* 0xff8000001f1f7808 */ /* 0x000fc40005800000 */
[----:B------:R-:W-:Y:S02]  /*65d0*/  FMNMX.FTZ R9, R65, R0, !PT ;  /* 0x0000000041097209 */ /* 0x000fe40007810000 */
[----:B------:R-:W-:Y:S02]  /*65e0*/  FMNMX.FTZ R20, R30, R21, !PT ;  /* 0x000000151e147209 */ /* 0x000fe40007810000 */
[----:B------:R-:W-:Y:S02]  /*65f0*/  FMNMX.FTZ R0, R68, R9, !PT ;  /* 0x0000000944007209 */ /* 0x000fe40007810000 */
[----:B------:R-:W-:Y:S02]  /*6600*/  ISETP.GT.AND P5, PT, R10, 0x18, P1 ;  /* 0x000000180a00780c */ /* 0x000fe40000fa4270 */
[----:B------:R-:W-:Y:S02]  /*6610*/  FMNMX.FTZ R9, R69, R0, !PT ;  /* 0x0000000045097209 */ /* 0x000fe40007810000 */
[----:B------:R-:W-:-:S02]  /*6620*/  ISETP.LT.OR P2, PT, R11, 0x12, P2 ;  /* 0x000000120b00780c */ /* 0x000fc40001741670 */
[----:B------:R-:W-:Y:S02]  /*6630*/  FMNMX.FTZ R0, R72, R9, !PT ;  /* 0x0000000948007209 */ /* 0x000fe40007810000 */
[----:B------:R-:W-:Y:S02]  /*6640*/  FMNMX.FTZ R21, R31, R20, !PT ;  /* 0x000000141f157209 */ /* 0x000fe40007810000 */
[----:B------:R-:W-:Y:S02]  /*6650*/  FMNMX.FTZ R9, R73, R0, !PT ;  /* 0x0000000049097209 */ /* 0x000fe40007810000 */
[----:B------:R-:W-:Y:S02]  /*6660*/  ISETP.GT.AND P3, PT, R10, 0x19, P1 ;  /* 0x000000190a00780c */ /* 0x000fe40000f64270 */
[----:B------:R-:W-:Y:S02]  /*6670*/  FMNMX.FTZ R0, R76, R9, !PT ;  /* 0x000000094c007209 */ /* 0x000fe40007810000 */
[----:B------:R-:W-:-:S02]  /*6680*/  ISETP.LT.OR P5, PT, R11, 0x19, P5 ;  /* 0x000000190b00780c */ /* 0x000fc40002fa1670 */
[----:B------:R-:W-:Y:S02]  /*6690*/  FMNMX.FTZ R9, R77, R0, !PT ;  /* 0x000000004d097209 */ /* 0x000fe40007810000 */
[----:B------:R-:W-:Y:S02]  /*66a0*/  FSEL R35, R35, -INF , !P2 ;  /* 0xff80000023237808 */ /* 0x000fe40005000000 */
[----:B------:R-:W-:Y:S02]  /*66b0*/  FMNMX.FTZ R0, R80, R9, !PT ;  /* 0x0000000950007209 */ /* 0x000fe40007810000 */
[----:B------:R-:W-:Y:S02]  /*66c0*/  ISETP.LT.OR P3, PT, R11, 0x1a, P3 ;  /* 0x0000001a0b00780c */ /* 0x000fe40001f61670 */
[----:B------:R-:W-:Y:S02]  /*66d0*/  FMNMX.FTZ R9, R81, R0, !PT ;  /* 0x0000000051097209 */ /* 0x000fe40007810000 */
[----:B------:R-:W-:-:S02]  /*66e0*/  FSEL R38, R38, -INF , !P5 ;  /* 0xff80000026267808 */ /* 0x000fc40006800000 */
[----:B------:R-:W-:Y:S02]  /*66f0*/  FMNMX.FTZ R0, R84, R9, !PT ;  /* 0x0000000954007209 */ /* 0x000fe40007810000 */
[C---:B------:R-:W-:Y:S02]  /*6700*/  ISETP.GT.AND P2, PT, R10.reuse, 0x21, P1 ;  /* 0x000000210a00780c */ /* 0x040fe40000f44270 */
[----:B------:R-:W-:Y:S02]  /*6710*/  FMNMX.FTZ R4, R85, R0, !PT ;  /* 0x0000000055047209 */ /* 0x000fe40007810000 */
[----:B------:R-:W-:Y:S02]  /*6720*/  FSEL R39, R39, -INF , !P3 ;  /* 0xff80000027277808 */ /* 0x000fe40005800000 */
[----:B------:R-:W-:Y:S01]  /*6730*/  ISETP.GT.AND P5, PT, R10, 0x28, P1 ;  /* 0x000000280a00780c */ /* 0x000fe20000fa4270 */
[----:B------:R-:W0:Y:S01]  /*6740*/  SHFL.BFLY PT, R9, R4, 0x2, 0x1f ;  /* 0x0c401f0004097f89 */ /* 0x000e2200000e0000 */
[----:B------:R-:W-:-:S02]  /*6750*/  ISETP.LT.OR P2, PT, R11, 0x22, P2 ;  /* 0x000000220b00780c */ /* 0x000fc40001741670 */
[C---:B------:R-:W-:Y:S02]  /*6760*/  ISETP.GT.AND P3, PT, R10.reuse, 0x29, P1 ;  /* 0x000000290a00780c */ /* 0x040fe40000f64270 */
[----:B------:R-:W-:Y:S02]  /*6770*/  ISETP.LT.OR P5, PT, R11, 0x29, P5 ;  /* 0x000000290b00780c */ /* 0x000fe40002fa1670 */
[----:B------:R-:W-:Y:S02]  /*6780*/  FSEL R43, R43, -INF , !P2 ;  /* 0xff8000002b2b7808 */ /* 0x000fe40005000000 */
[----:B------:R-:W-:Y:S02]  /*6790*/  ISETP.GT.AND P2, PT, R10, 0x30, P1 ;  /* 0x000000300a00780c */ /* 0x000fe40000f44270 */
[----:B------:R-:W-:Y:S02]  /*67a0*/  FSEL R46, R46, -INF , !P5 ;  /* 0xff8000002e2e7808 */ /* 0x000fe40006800000 */
[----:B------:R-:W-:-:S02]  /*67b0*/  ISETP.LT.OR P3, PT, R11, 0x2a, P3 ;  /* 0x0000002a0b00780c */ /* 0x000fc40001f61670 */
[C---:B------:R-:W-:Y:S02]  /*67c0*/  ISETP.GT.AND P5, PT, R10.reuse, 0x31, P1 ;  /* 0x000000310a00780c */ /* 0x040fe40000fa4270 */
[----:B------:R-:W-:Y:S02]  /*67d0*/  ISETP.LT.OR P2, PT, R11, 0x31, P2 ;  /* 0x000000310b00780c */ /* 0x000fe40001741670 */
[----:B------:R-:W-:Y:S02]  /*67e0*/  FSEL R47, R47, -INF , !P3 ;  /* 0xff8000002f2f7808 */ /* 0x000fe40005800000 */
[----:B------:R-:W-:Y:S02]  /*67f0*/  ISETP.GT.AND P4, PT, R10, 0x38, P1 ;  /* 0x000000380a00780c */ /* 0x000fe40000f84270 */
[----:B------:R-:W-:Y:S02]  /*6800*/  FSEL R50, R50, -INF , !P2 ;  /* 0xff80000032327808 */ /* 0x000fe40005000000 */
[----:B0-----:R-:W-:-:S02]  /*6810*/  FMNMX.FTZ R9, R4, R9, !PT ;  /* 0x0000000904097209 */ /* 0x001fc40007810000 */
[C---:B------:R-:W-:Y:S02]  /*6820*/  ISETP.LT.OR P5, PT, R11.reuse, 0x32, P5 ;  /* 0x000000320b00780c */ /* 0x040fe40002fa1670 */
[C---:B------:R-:W-:Y:S01]  /*6830*/  ISETP.GT.AND P3, PT, R10.reuse, 0x39, P1 ;  /* 0x000000390a00780c */ /* 0x040fe20000f64270 */
[----:B------:R-:W0:Y:S01]  /*6840*/  SHFL.BFLY PT, R0, R9, 0x1, 0x1f ;  /* 0x0c201f0009007f89 */ /* 0x000e2200000e0000 */
[----:B------:R-:W-:Y:S02]  /*6850*/  ISETP.LT.OR P4, PT, R11, 0x39, P4 ;  /* 0x000000390b00780c */ /* 0x000fe40002781670 */
[----:B------:R-:W-:Y:S02]  /*6860*/  FSEL R51, R51, -INF , !P5 ;  /* 0xff80000033337808 */ /* 0x000fe40006800000 */
[----:B------:R-:W-:Y:S02]  /*6870*/  ISETP.GT.AND P2, PT, R10, 0x40, P1 ;  /* 0x000000400a00780c */ /* 0x000fe40000f44270 */
[----:B------:R-:W-:-:S02]  /*6880*/  FSEL R54, R54, -INF , !P4 ;  /* 0xff80000036367808 */ /* 0x000fc40006000000 */
[C---:B------:R-:W-:Y:S02]  /*6890*/  ISETP.LT.OR P3, PT, R11.reuse, 0x3a, P3 ;  /* 0x0000003a0b00780c */ /* 0x040fe40001f61670 */
[C---:B------:R-:W-:Y:S02]  /*68a0*/  ISETP.GT.AND P5, PT, R10.reuse, 0x41, P1 ;  /* 0x000000410a00780c */ /* 0x040fe40000fa4270 */
[----:B------:R-:W-:Y:S02]  /*68b0*/  ISETP.LT.OR P2, PT, R11, 0x41, P2 ;  /* 0x000000410b00780c */ /* 0x000fe40001741670 */
[----:B------:R-:W-:Y:S02]  /*68c0*/  FSEL R55, R55, -INF , !P3 ;  /* 0xff80000037377808 */ /* 0x000fe40005800000 */
[----:B------:R-:W-:Y:S02]  /*68d0*/  ISETP.GT.AND P4, PT, R10, 0x48, P1 ;  /* 0x000000480a00780c */ /* 0x000fe40000f84270 */
[----:B------:R-:W-:-:S02]  /*68e0*/  FSEL R58, R58, -INF , !P2 ;  /* 0xff8000003a3a7808 */ /* 0x000fc40005000000 */
[----:B------:R-:W-:Y:S02]  /*68f0*/  ISETP.LT.OR P5, PT, R11, 0x42, P5 ;  /* 0x000000420b00780c */ /* 0x000fe40002fa1670 */
[----:B------:R-:W-:Y:S02]  /*6900*/  ISETP.GT.AND P3, PT, R10, 0x49, P1 ;  /* 0x000000490a00780c */ /* 0x000fe40000f64270 */
[----:B0-----:R-:W-:Y:S02]  /*6910*/  FMNMX.FTZ R0, R9, R0, !PT ;  /* 0x0000000009007209 */ /* 0x001fe40007810000 */
[----:B------:R-:W-:Y:S02]  /*6920*/  ISETP.LT.OR P4, PT, R11, 0x49, P4 ;  /* 0x000000490b00780c */ /* 0x000fe40002781670 */
[C---:B------:R-:W-:Y:S01]  /*6930*/  FSETP.NEU.FTZ.AND P6, PT, R0.reuse, -INF , PT ;  /* 0xff8000000000780b */ /* 0x040fe20003fdd000 */
[----:B------:R-:W-:Y:S01]  /*6940*/  FMUL.FTZ R8, R0, UR33 ;  /* 0x0000002100087c20 */ /* 0x000fe20008410000 */
[----:B------:R-:W-:-:S02]  /*6950*/  FSEL R59, R59, -INF , !P5 ;  /* 0xff8000003b3b7808 */ /* 0x000fc40006800000 */
[----:B------:R-:W-:Y:S02]  /*6960*/  ISETP.GT.AND P2, PT, R10, 0x50, P1 ;  /* 0x000000500a00780c */ /* 0x000fe40000f44270 */
[----:B------:R-:W-:Y:S02]  /*6970*/  FSEL R4, R8, RZ, P6 ;  /* 0x000000ff08047208 */ /* 0x000fe40003000000 */
[----:B------:R-:W-:Y:S02]  /*6980*/  FSEL R62, R62, -INF , !P4 ;  /* 0xff8000003e3e7808 */ /* 0x000fe40006000000 */
[----:B------:R-:W-:Y:S01]  /*6990*/  ISETP.LT.OR P3, PT, R11, 0x4a, P3 ;  /* 0x0000004a0b00780c */ /* 0x000fe20001f61670 */
        /* <DEDUP_REMOVED lines=11> */
[----:B------:R-:W-:Y:S01]  /*6a50*/  ISETP.GT.AND P5, PT, R10, 0x51, P1 ;  /* 0x000000510a00780c */ /* 0x000fe20000fa4270 */
[----:B------:R-:W-:Y:S01]  /*6a60*/  MUFU.EX2 R20, R36 ;  /* 0x0000002400147308 */ /* 0x000fe20000000800 */
[----:B------:R-:W-:Y:S01]  /*6a70*/  FMNMX.FTZ R25, R39, R24, !PT ;  /* 0x0000001827197209 */ /* 0x000fe20007810000 */
[--C-:B------:R-:W-:Y:S01]  /*6a80*/  FFMA.FTZ R40, R40, UR33, -R4.reuse ;  /* 0x0000002128287c23 */ /* 0x100fe20008010804 */
[----:B------:R-:W-:Y:S01]  /*6a90*/  ISETP.LT.OR P2, PT, R11, 0x51, P2 ;  /* 0x000000510b00780c */ /* 0x000fe20001741670 */
[--C-:B------:R-:W-:Y:S01]  /*6aa0*/  FFMA.FTZ R44, R44, UR33, -R4.reuse ;  /* 0x000000212c2c7c23 */ /* 0x100fe20008010804 */
[----:B------:R-:W-:Y:S01]  /*6ab0*/  FMNMX.FTZ R28, R42, R25, !PT ;  /* 0x000000192a1c7209 */ /* 0x000fe20007810000 */
[--C-:B------:R-:W-:Y:S01]  /*6ac0*/  FFMA.FTZ R25, R41, UR33, -R4.reuse ;  /* 0x0000002129197c23 */ /* 0x100fe20008010804 */
[----:B------:R-:W-:Y:S01]  /*6ad0*/  FSEL R63, R63, -INF , !P3 ;  /* 0xff8000003f3f7808 */ /* 0x000fe20005800000 */
[----:B------:R-:W-:Y:S01]  /*6ae0*/  MUFU.EX2 R24, R40 ;  /* 0x0000002800187308 */ /* 0x000fe20000000800 */
[----:B------:R-:W-:Y:S01]  /*6af0*/  FMNMX.FTZ R29, R43, R28, !PT ;  /* 0x0000001c2b1d7209 */ /* 0x000fe20007810000 */
[--C-:B------:R-:W-:Y:S01]  /*6b00*/  FFMA.FTZ R48, R48, UR33, -R4.reuse ;  /* 0x0000002130307c23 */ /* 0x100fe20008010804 */
[----:B------:R-:W-:Y:S01]  /*6b10*/  ISETP.GT.AND P4, PT, R10, 0x58, P1 ;  /* 0x000000580a00780c */ /* 0x000fe20000f84270 */
[--C-:B------:R-:W-:Y:S01]  /*6b20*/  FFMA.FTZ R52, R52, UR33, -R4.reuse ;  /* 0x0000002134347c23 */ /* 0x100fe20008010804 */
[----:B------:R-:W-:Y:S01]  /*6b30*/  FMNMX.FTZ R28, R46, R29, !PT ;  /* 0x0000001d2e1c7209 */ /* 0x000fe20007810000 */
[--C-:B------:R-:W-:Y:S01]  /*6b40*/  FFMA.FTZ R56, R56, UR33, -R4.reuse ;  /* 0x0000002138387c23 */ /* 0x100fe20008010804 */
[----:B------:R-:W-:Y:S01]  /*6b50*/  FSEL R66, R66, -INF , !P2 ;  /* 0xff80000042427808 */ /* 0x000fe20005000000 */
[----:B------:R-:W-:Y:S01]  /*6b60*/  FFMA.FTZ R85, R85, UR33, -R4 ;  /* 0x0000002155557c23 */ /* 0x000fe20008010804 */
[----:B------:R-:W-:Y:S01]  /*6b70*/  FMNMX.FTZ R29, R47, R28, !PT ;  /* 0x0000001c2f1d7209 */ /* 0x000fe20007810000 */
[----:B------:R-:W-:Y:S01]  /*6b80*/  MUFU.EX2 R8, R8 ;  /* 0x0000000800087308 */ /* 0x000fe20000000800 */
[----:B------:R-:W-:-:S02]  /*6b90*/  ISETP.LT.OR P5, PT, R11, 0x52, P5 ;  /* 0x000000520b00780c */ /* 0x000fc40002fa1670 */
[----:B------:R-:W-:Y:S01]  /*6ba0*/  FMNMX.FTZ R32, R50, R29, !PT ;  /* 0x0000001d32207209 */ /* 0x000fe20007810000 */
[----:B------:R-:W-:Y:S01]  /*6bb0*/  FFMA.FTZ R29, R45, UR33, -R4 ;  /* 0x000000212d1d7c23 */ /* 0x000fe20008010804 */
[----:B------:R-:W-:Y:S02]  /*6bc0*/  ISETP.GT.AND P3, PT, R10, 0x59, P1 ;  /* 0x000000590a00780c */ /* 0x000fe40000f64270 */
[----:B------:R-:W-:Y:S01]  /*6bd0*/  FMNMX.FTZ R33, R51, R32, !PT ;  /* 0x0000002033217209 */ /* 0x000fe20007810000 */
[----:B------:R0:W-:Y:S01]  /*6be0*/  MUFU.EX2 R28, R44 ;  /* 0x0000002c001c7308 */ /* 0x0001e20000000800 */
[----:B------:R-:W-:Y:S02]  /*6bf0*/  ISETP.LT.OR P4, PT, R11, 0x59, P4 ;  /* 0x000000590b00780c */ /* 0x000fe40002781670 */
[----:B------:R-:W-:Y:S02]  /*6c00*/  FMNMX.FTZ R32, R54, R33, !PT ;  /* 0x0000002136207209 */ /* 0x000fe40007810000 */
[----:B------:R-:W-:-:S02]  /*6c10*/  FSEL R67, R67, -INF , !P5 ;  /* 0xff80000043437808 */ /* 0x000fc40006800000 */
[----:B------:R-:W-:Y:S01]  /*6c20*/  FMNMX.FTZ R33, R55, R32, !PT ;  /* 0x0000002037217209 */ /* 0x000fe20007810000 */
[----:B------:R-:W-:Y:S01]  /*6c30*/  MUFU.EX2 R9, R9 ;  /* 0x0000000900097308 */ /* 0x000fe20000000800 */
[----:B------:R-:W-:Y:S01]  /*6c40*/  ISETP.GT.AND P2, PT, R10, 0x60, P1 ;  /* 0x000000600a00780c */ /* 0x000fe20000f44270 */
[--C-:B0-----:R-:W-:Y:S01]  /*6c50*/  FFMA.FTZ R44, R60, UR33, -R4.reuse ;  /* 0x000000213c2c7c23 */ /* 0x101fe20008010804 */
[----:B------:R-:W-:Y:S01]  /*6c60*/  FMNMX.FTZ R36, R58, R33, !PT ;  /* 0x000000213a247209 */ /* 0x000fe20007810000 */
[--C-:B------:R-:W-:Y:S01]  /*6c70*/  FFMA.FTZ R33, R49, UR33, -R4.reuse ;  /* 0x0000002131217c23 */ /* 0x100fe20008010804 */
[----:B------:R-:W-:Y:S01]  /*6c80*/  FSEL R70, R70, -INF , !P4 ;  /* 0xff80000046467808 */ /* 0x000fe20006000000 */
[--C-:B------:R-:W-:Y:S01]  /*6c90*/  FFMA.FTZ R49, R65, UR33, -R4.reuse ;  /* 0x0000002141317c23 */ /* 0x100fe20008010804 */
[----:B------:R-:W-:Y:S01]  /*6ca0*/  FMNMX.FTZ R37, R59, R36, !PT ;  /* 0x000000243b257209 */ /* 0x000fe20007810000 */
[----:B------:R0:W-:Y:S01]  /*6cb0*/  MUFU.EX2 R32, R48 ;  /* 0x0000003000207308 */ /* 0x0001e20000000800 */
[----:B------:R-:W-:Y:S01]  /*6cc0*/  ISETP.LT.OR P3, PT, R11, 0x5a, P3 ;  /* 0x0000005a0b00780c */ /* 0x000fe20001f61670 */
[--C-:B------:R-:W-:Y:S01]  /*6cd0*/  FFMA.FTZ R60, R76, UR33, -R4.reuse ;  /* 0x000000214c3c7c23 */ /* 0x100fe20008010804 */
[----:B------:R-:W-:Y:S01]  /*6ce0*/  FMNMX.FTZ R36, R62, R37, !PT ;  /* 0x000000253e247209 */ /* 0x000fe20007810000 */
[----:B------:R-:W-:Y:S01]  /*6cf0*/  FFMA.FTZ R65, R81, UR33, -R4 ;  /* 0x0000002151417c23 */ /* 0x000fe20008010804 */
[----:B------:R-:W-:-:S02]  /*6d00*/  ISETP.GT.AND P5, PT, R10, 0x61, P1 ;  /* 0x000000610a00780c */ /* 0x000fc40000fa4270 */
[----:B------:R-:W-:Y:S01]  /*6d10*/  FMNMX.FTZ R37, R63, R36, !PT ;  /* 0x000000243f257209 */ /* 0x000fe20007810000 */
[----:B------:R-:W-:Y:S01]  /*6d20*/  MUFU.EX2 R12, R12 ;  /* 0x0000000c000c7308 */ /* 0x000fe20000000800 */
[----:B------:R-:W-:Y:S01]  /*6d30*/  ISETP.GT.AND P4, PT, R10, 0x68, P1 ;  /* 0x000000680a00780c */ /* 0x000fe20000f84270 */
[--C-:B0-----:R-:W-:Y:S01]  /*6d40*/  FFMA.FTZ R48, R64, UR33, -R4.reuse ;  /* 0x0000002140307c23 */ /* 0x101fe20008010804 */
[----:B------:R-:W-:Y:S01]  /*6d50*/  FMNMX.FTZ R40, R66, R37, !PT ;  /* 0x0000002542287209 */ /* 0x000fe20007810000 */
[--C-:B------:R-:W-:Y:S01]  /*6d60*/  FFMA.FTZ R37, R53, UR33, -R4.reuse ;  /* 0x0000002135257c23 */ /* 0x100fe20008010804 */
[----:B------:R-:W-:Y:S01]  /*6d70*/  ISETP.LT.OR P2, PT, R11, 0x61, P2 ;  /* 0x000000610b00780c */ /* 0x000fe20001741670 */
[--C-:B------:R-:W-:Y:S01]  /*6d80*/  FFMA.FTZ R53, R69, UR33, -R4.reuse ;  /* 0x0000002145357c23 */ /* 0x100fe20008010804 */
[----:B------:R-:W-:Y:S01]  /*6d90*/  FMNMX.FTZ R41, R67, R40, !PT ;  /* 0x0000002843297209 */ /* 0x000fe20007810000 */
[----:B------:R0:W-:Y:S01]  /*6da0*/  MUFU.EX2 R36, R52 ;  /* 0x0000003400247308 */ /* 0x0001e20000000800 */
[----:B------:R-:W-:Y:S01]  /*6db0*/  FSEL R71, R71, -INF , !P3 ;  /* 0xff80000047477808 */ /* 0x000fe20005800000 */
[----:B------:R-:W-:Y:S01]  /*6dc0*/  FFMA.FTZ R64, R80, UR33, -R4 ;  /* 0x0000002150407c23 */ /* 0x000fe20008010804 */
[----:B------:R-:W-:-:S02]  /*6dd0*/  FMNMX.FTZ R40, R70, R41, !PT ;  /* 0x0000002946287209 */ /* 0x000fc40007810000 */
[C---:B------:R-:W-:Y:S02]  /*6de0*/  ISETP.LT.OR P5, PT, R11.reuse, 0x62, P5 ;  /* 0x000000620b00780c */ /* 0x040fe40002fa1670 */
[----:B------:R-:W-:Y:S01]  /*6df0*/  ISETP.LT.OR P4, PT, R11, 0x69, P4 ;  /* 0x000000690b00780c */ /* 0x000fe20002781670 */
[----:B------:R-:W-:Y:S01]  /*6e00*/  MUFU.EX2 R13, R13 ;  /* 0x0000000d000d7308 */ /* 0x000fe20000000800 */
[----:B------:R-:W-:Y:S01]  /*6e10*/  FSEL R74, R74, -INF , !P2 ;  /* 0xff8000004a4a7808 */ /* 0x000fe20005000000 */
[--C-:B0-----:R-:W-:Y:S01]  /*6e20*/  FFMA.FTZ R52, R68, UR33, -R4.reuse ;  /* 0x0000002144347c23 */ /* 0x101fe20008010804 */
[----:B------:R-:W-:Y:S01]  /*6e30*/  FMNMX.FTZ R41, R71, R40, !PT ;  /* 0x0000002847297209 */ /* 0x000fe20007810000 */
[----:B------:R-:W-:Y:S01]  /*6e40*/  FFMA.FTZ R68, R84, UR33, -R4 ;  /* 0x0000002154447c23 */ /* 0x000fe20008010804 */
[----:B------:R-:W-:Y:S02]  /*6e50*/  FSEL R75, R75, -INF , !P5 ;  /* 0xff8000004b4b7808 */ /* 0x000fe40006800000 */
[----:B------:R-:W-:Y:S01]  /*6e60*/  FSEL R78, R78, -INF , !P4 ;  /* 0xff8000004e4e7808 */ /* 0x000fe20006000000 */
[----:B------:R0:W-:Y:S01]  /*6e70*/  MUFU.EX2 R40, R56 ;  /* 0x0000003800287308 */ /* 0x0001e20000000800 */
[----:B------:R-:W-:-:S02]  /*6e80*/  ISETP.GT.AND P3, PT, R10, 0x69, P1 ;  /* 0x000000690a00780c */ /* 0x000fc40000f64270 */
[C---:B------:R-:W-:Y:S02]  /*6e90*/  ISETP.GT.AND P2, PT, R10.reuse, 0x70, P1 ;  /* 0x000000700a00780c */ /* 0x040fe40000f44270 */
[C---:B------:R-:W-:Y:S02]  /*6ea0*/  ISETP.GT.AND P5, PT, R10.reuse, 0x71, P1 ;  /* 0x000000710a00780c */ /* 0x040fe40000fa4270 */
[C---:B------:R-:W-:Y:S01]  /*6eb0*/  ISETP.GT.AND P4, PT, R10.reuse, 0x78, P1 ;  /* 0x000000780a00780c */ /* 0x040fe20000f84270 */
[----:B------:R-:W-:Y:S01]  /*6ec0*/  MUFU.EX2 R14, R14 ;  /* 0x0000000e000e7308 */ /* 0x000fe20000000800 */
[----:B------:R-:W-:Y:S01]  /*6ed0*/  ISETP.GT.AND P1, PT, R10, 0x79, P1 ;  /* 0x000000790a00780c */ /* 0x000fe20000f24270 */
[--C-:B0-----:R-:W-:Y:S01]  /*6ee0*/  FFMA.FTZ R56, R72, UR33, -R4.reuse ;  /* 0x0000002148387c23 */ /* 0x101fe20008010804 */
[----:B------:R-:W-:Y:S01]  /*6ef0*/  FMNMX.FTZ R10, R74, R41, !PT ;  /* 0x000000294a0a7209 */ /* 0x000fe20007810000 */
[--C-:B------:R-:W-:Y:S01]  /*6f00*/  FFMA.FTZ R41, R57, UR33, -R4.reuse ;  /* 0x0000002139297c23 */ /* 0x100fe20008010804 */
[----:B------:R-:W-:Y:S01]  /*6f10*/  ISETP.LT.OR P3, PT, R11, 0x6a, P3 ;  /* 0x0000006a0b00780c */ /* 0x000fe20001f61670 */
[----:B------:R-:W-:Y:S01]  /*6f20*/  FFMA.FTZ R57, R73, UR33, -R4 ;  /* 0x0000002149397c23 */ /* 0x000fe20008010804 */
[----:B------:R-:W-:Y:S01]  /*6f30*/  FMNMX.FTZ R45, R75, R10, !PT ;  /* 0x0000000a4b2d7209 */ /* 0x000fe20007810000 */
[----:B------:R-:W-:Y:S01]  /*6f40*/  MUFU.EX2 R15, R15 ;  /* 0x0000000f000f7308 */ /* 0x000fe20000000800 */
[----:B------:R-:W-:-:S02]  /*6f50*/  ISETP.LT.OR P2, PT, R11, 0x71, P2 ;  /* 0x000000710b00780c */ /* 0x000fc40001741670 */
[----:B------:R-:W-:Y:S02]  /*6f60*/  FSEL R79, R79, -INF , !P3 ;  /* 0xff8000004f4f7808 */ /* 0x000fe40005800000 */
[----:B------:R-:W-:Y:S02]  /*6f70*/  FMNMX.FTZ R10, R78, R45, !PT ;  /* 0x0000002d4e0a7209 */ /* 0x000fe40007810000 */
[----:B------:R-:W-:Y:S01]  /*6f80*/  ISETP.LT.OR P5, PT, R11, 0x72, P5 ;  /* 0x000000720b00780c */ /* 0x000fe20002fa1670 */
[----:B------:R-:W-:Y:S01]  /*6f90*/  MUFU.EX2 R21, R21 ;  /* 0x0000001500157308 */ /* 0x000fe20000000800 */
[----:B------:R-:W-:Y:S02]  /*6fa0*/  FSEL R82, R82, -INF , !P2 ;  /* 0xff80000052527808 */ /* 0x000fe40005000000 */
[----:B------:R-:W-:Y:S02]  /*6fb0*/  FMNMX.FTZ R45, R79, R10, !PT ;  /* 0x0000000a4f2d7209 */ /* 0x000fe40007810000 */
[----:B------:R-:W-:-:S02]  /*6fc0*/  ISETP.LT.OR P4, PT, R11, 0x79, P4 ;  /* 0x000000790b00780c */ /* 0x000fc40002781670 */
[----:B------:R-:W-:Y:S01]  /*6fd0*/  FSEL R83, R83, -INF , !P5 ;  /* 0xff80000053537808 */ /* 0x000fe20006800000 */
[----:B------:R-:W-:Y:S01]  /*6fe0*/  MUFU.EX2 R25, R25 ;  /* 0x0000001900197308 */ /* 0x000fe20000000800 */
[----:B------:R-:W-:Y:S01]  /*6ff0*/  FMNMX.FTZ R10, R82, R45, !PT ;  /* 0x0000002d520a7209 */ /* 0x000fe20007810000 */
[--C-:B------:R-:W-:Y:S01]  /*7000*/  FFMA.FTZ R45, R61, UR33, -R4.reuse ;  /* 0x000000213d2d7c23 */ /* 0x100fe20008010804 */
[----:B------:R-:W-:Y:S01]  /*7010*/  ISETP.LT.OR P1, PT, R11, 0x7a, P1 ;  /* 0x0000007a0b00780c */ /* 0x000fe20000f21670 */
[----:B------:R-:W-:Y:S01]  /*7020*/  FFMA.FTZ R61, R77, UR33, -R4 ;  /* 0x000000214d3d7c23 */ /* 0x000fe20008010804 */
[----:B------:R-:W-:Y:S02]  /*7030*/  FSEL R86, R86, -INF , !P4 ;  /* 0xff80000056567808 */ /* 0x000fe40006000000 */
[----:B------:R-:W-:Y:S01]  /*7040*/  FMNMX.FTZ R11, R83, R10, !PT ;  /* 0x0000000a530b7209 */ /* 0x000fe20007810000 */
[----:B------:R-:W-:Y:S01]  /*7050*/  MUFU.EX2 R29, R29 ;  /* 0x0000001d001d7308 */ /* 0x000fe20000000800 */
[----:B------:R-:W-:-:S02]  /*7060*/  FSEL R87, R87, -INF , !P1 ;  /* 0xff80000057577808 */ /* 0x000fc40004800000 */
[----:B------:R-:W-:Y:S02]  /*7070*/  FMNMX.FTZ R10, R86, R11, !PT ;  /* 0x0000000b560a7209 */ /* 0x000fe40007810000 */
[----:B------:R-:W-:Y:S02]  /*7080*/  FSEL R69, R0, RZ, P6 ;  /* 0x000000ff00457208 */ /* 0x000fe40003000000 */
[----:B------:R-:W-:Y:S01]  /*7090*/  FMNMX.FTZ R10, R87, R10, !PT ;  /* 0x0000000a570a7209 */ /* 0x000fe20007810000 */
[----:B------:R-:W-:Y:S02]  /*70a0*/  MUFU.EX2 R33, R33 ;  /* 0x0000002100217308 */ /* 0x000fe40000000800 */
[----:B------:R-:W-:Y:S02]  /*70b0*/  FADD.FTZ R6, -R69, R6 ;  /* 0x0000000645067221 */ /* 0x000fe40000010100 */
[----:B------:R-:W0:Y:S02]  /*70c0*/  SHFL.BFLY PT, R11, R10, 0x2, 0x1f ;  /* 0x0c401f000a0b7f89 */ /* 0x000e2400000e0000 */
[----:B------:R-:W-:-:S02]  /*70d0*/  FMUL.FTZ R6, R6, UR33 ;  /* 0x0000002106067c20 */ /* 0x000fc40008410000 */
[----:B------:R-:W-:Y:S08]  /*70e0*/  MUFU.EX2 R69, R85 ;  /* 0x0000005500457308 */ /* 0x000ff00000000800 */
[----:B------:R-:W1:Y:S08]  /*70f0*/  MUFU.EX2 R6, R6 ;  /* 0x0000000600067308 */ /* 0x000e700000000800 */
[----:B------:R-:W-:Y:S01]  /*7100*/  MUFU.EX2 R37, R37 ;  /* 0x0000002500257308 */ /* 0x000fe20000000800 */
[----:B0-----:R-:W-:-:S07]  /*7110*/  FMNMX.FTZ R11, R10, R11, !PT ;  /* 0x0000000b0a0b7209 */ /* 0x001fce0007810000 */
[----:B------:R-:W-:Y:S01]  /*7120*/  MUFU.EX2 R41, R41 ;  /* 0x0000002900297308 */ /* 0x000fe20000000800 */
[----:B------:R-:W0:Y:S07]  /*7130*/  SHFL.BFLY PT, R10, R11, 0x1, 0x1f ;  /* 0x0c201f000b0a7f89 */ /* 0x000e2e00000e0000 */
[----:B------:R-:W-:Y:S08]  /*7140*/  MUFU.EX2 R44, R44 ;  /* 0x0000002c002c7308 */ /* 0x000ff00000000800 */
[----:B------:R-:W-:Y:S08]  /*7150*/  MUFU.EX2 R45, R45 ;  /* 0x0000002d002d7308 */ /* 0x000ff00000000800 */
[----:B------:R-:W-:Y:S01]  /*7160*/  MUFU.EX2 R48, R48 ;  /* 0x0000003000307308 */ /* 0x000fe20000000800 */
[----:B0-----:R-:W-:-:S04]  /*7170*/  FMNMX.FTZ R4, R11, R10, !PT ;  /* 0x0000000a0b047209 */ /* 0x001fc80007810000 */
[C---:B------:R-:W-:Y:S01]  /*7180*/  FSETP.NEU.FTZ.AND P1, PT, R4.reuse, -INF , PT ;  /* 0xff8000000400780b */ /* 0x040fe20003f3d000 */
[----:B------:R-:W-:Y:S02]  /*7190*/  FMUL.FTZ R72, R4, UR33 ;  /* 0x0000002104487c20 */ /* 0x000fe40008410000 */
[----:B------:R-:W-:Y:S03]  /*71a0*/  MUFU.EX2 R49, R49 ;  /* 0x0000003100317308 */ /* 0x000fe60000000800 */
[----:B------:R-:W-:-:S05]  /*71b0*/  FSEL R72, R72, RZ, P1 ;  /* 0x000000ff48487208 */ /* 0x000fca0000800000 */
[--C-:B------:R-:W-:Y:S01]  /*71c0*/  FFMA.FTZ R80, R27, UR33, -R72.reuse ;  /* 0x000000211b507c23 */ /* 0x100fe20008010848 */
[--C-:B------:R-:W-:Y:S01]  /*71d0*/  FFMA.FTZ R27, R46, UR33, -R72.reuse ;  /* 0x000000212e1b7c23 */ /* 0x100fe20008010848 */
[----:B------:R-:W-:Y:S01]  /*71e0*/  FSEL R46, R4, RZ, P1 ;  /* 0x000000ff042e7208 */ /* 0x000fe20000800000 */
[--C-:B------:R-:W-:Y:S01]  /*71f0*/  FFMA.FTZ R10, R26, UR33, -R72.reuse ;  /* 0x000000211a0a7c23 */ /* 0x100fe20008010848 */
[--C-:B------:R-:W-:Y:S01]  /*7200*/  FFMA.FTZ R11, R30, UR33, -R72.reuse ;  /* 0x000000211e0b7c23 */ /* 0x100fe20008010848 */
[--C-:B------:R-:W-:Y:S01]  /*7210*/  FFMA.FTZ R77, R31, UR33, -R72.reuse ;  /* 0x000000211f4d7c23 */ /* 0x100fe20008010848 */
[----:B------:R-:W-:Y:S01]  /*7220*/  MUFU.EX2 R80, R80 ;  /* 0x0000005000507308 */ /* 0x000fe20000000800 */
[----:B------:R-:W-:Y:S01]  /*7230*/  FADD.FTZ R46, -R46, R5 ;  /* 0x000000052e2e7221 */ /* 0x000fe20000010100 */
[--C-:B------:R-:W-:Y:S01]  /*7240*/  FFMA.FTZ R34, R34, UR33, -R72.reuse ;  /* 0x0000002122227c23 */ /* 0x100fe20008010848 */
[--C-:B------:R-:W-:Y:S01]  /*7250*/  FFMA.FTZ R76, R35, UR33, -R72.reuse ;  /* 0x00000021234c7c23 */ /* 0x100fe20008010848 */
[----:B------:R-:W-:Y:S01]  /*7260*/  FFMA.FTZ R30, R50, UR33, -R72 ;  /* 0x00000021321e7c23 */ /* 0x000fe20008010848 */
[----:B------:R-:W-:Y:S01]  /*7270*/  FMUL.FTZ R5, R46, UR33 ;  /* 0x000000212e057c20 */ /* 0x000fe20008410000 */
[----:B-1----:R-:W-:Y:S01]  /*7280*/  FFMA.FTZ R50, R6, R3, R8 ;  /* 0x0000000306327223 */ /* 0x002fe20000010008 */
[--C-:B------:R-:W-:Y:S01]  /*7290*/  FFMA.FTZ R31, R38, UR33, -R72.reuse ;  /* 0x00000021261f7c23 */ /* 0x100fe20008010848 */
[----:B------:R-:W-:Y:S01]  /*72a0*/  MUFU.EX2 R10, R10 ;  /* 0x0000000a000a7308 */ /* 0x000fe20000000800 */
[--C-:B------:R-:W-:Y:S01]  /*72b0*/  FFMA.FTZ R73, R39, UR33, -R72.reuse ;  /* 0x0000002127497c23 */ /* 0x100fe20008010848 */
[----:B------:R-:W-:Y:S01]  /*72c0*/  FFMA.FTZ R39, R47, UR33, -R72 ;  /* 0x000000212f277c23 */ /* 0x000fe20008010848 */
[----:B------:R-:W-:Y:S01]  /*72d0*/  FADD.FTZ R47, R9, R50 ;  /* 0x00000032092f7221 */ /* 0x000fe20000010000 */
[--C-:B------:R-:W-:Y:S01]  /*72e0*/  FFMA.FTZ R26, R42, UR33, -R72.reuse ;  /* 0x000000212a1a7c23 */ /* 0x100fe20008010848 */
[--C-:B------:R-:W-:Y:S01]  /*72f0*/  FFMA.FTZ R38, R51, UR33, -R72.reuse ;  /* 0x0000002133267c23 */ /* 0x100fe20008010848 */
[--C-:B------:R-:W-:Y:S01]  /*7300*/  FFMA.FTZ R42, R43, UR33, -R72.reuse ;  /* 0x000000212b2a7c23 */ /* 0x100fe20008010848 */
[----:B------:R-:W-:Y:S01]  /*7310*/  FADD.FTZ R50, R12, R47 ;  /* 0x0000002f0c327221 */ /* 0x000fe20000010000 */
        /* <DEDUP_REMOVED lines=9> */
[--C-:B------:R-:W-:Y:S01]  /*73b0*/  FFMA.FTZ R63, R71, UR33, -R72.reuse ;  /* 0x00000021473f7c23 */ /* 0x100fe20008010848 */
[--C-:B------:R-:W-:Y:S01]  /*73c0*/  FFMA.FTZ R62, R75, UR33, -R72.reuse ;  /* 0x000000214b3e7c23 */ /* 0x100fe20008010848 */
[----:B------:R-:W-:-:S05]  /*73d0*/  FFMA.FTZ R59, R79, UR33, -R72 ;  /* 0x000000214f3b7c23 */ /* 0x000fca0008010848 */
[----:B------:R-:W2:Y:S01]  /*73e0*/  MUFU.EX2 R77, R77 ;  /* 0x0000004d004d7308 */ /* 0x000ea20000000800 */
[----:B0-----:R-:W-:-:S04]  /*73f0*/  FFMA.FTZ R3, R5, R2, R10 ;  /* 0x0000000205037223 */ /* 0x001fc8000001000a */
[----:B------:R-:W-:Y:S01]  /*7400*/  FADD.FTZ R2, R80, R3 ;  /* 0x0000000350027221 */ /* 0x000fe20000010000 */
[----:B------:R-:W-:Y:S01]  /*7410*/  FADD.FTZ R3, R13, R50 ;  /* 0x000000320d037221 */ /* 0x000fe20000010000 */
[----:B------:R-:W-:Y:S01]  /*7420*/  FFMA.FTZ R50, R67, UR33, -R72 ;  /* 0x0000002143327c23 */ /* 0x000fe20008010848 */
[----:B------:R-:W0:Y:S01]  /*7430*/  MUFU.EX2 R34, R34 ;  /* 0x0000002200227308 */ /* 0x000e220000000800 */
[----:B-1----:R-:W-:-:S07]  /*7440*/  FADD.FTZ R2, R11, R2 ;  /* 0x000000020b027221 */ /* 0x002fce0000010000 */
[----:B------:R-:W1:Y:S01]  /*7450*/  MUFU.EX2 R76, R76 ;  /* 0x0000004c004c7308 */ /* 0x000e620000000800 */
[----:B--2---:R-:W-:Y:S01]  /*7460*/  FADD.FTZ R51, R77, R2 ;  /* 0x000000024d337221 */ /* 0x004fe20000010000 */
[----:B------:R-:W-:-:S04]  /*7470*/  FADD.FTZ R2, R14, R3 ;  /* 0x000000030e027221 */ /* 0x000fc80000010000 */
[----:B------:R-:W-:Y:S02]  /*7480*/  FADD.FTZ R3, R15, R2 ;  /* 0x000000020f037221 */ /* 0x000fe40000010000 */
[----:B------:R-:W2:Y:S01]  /*7490*/  MUFU.EX2 R31, R31 ;  /* 0x0000001f001f7308 */ /* 0x000ea20000000800 */
[----:B0-----:R-:W-:Y:S01]  /*74a0*/  FADD.FTZ R51, R34, R51 ;  /* 0x0000003322337221 */ /* 0x001fe20000010000 */
[----:B------:R-:W-:-:S04]  /*74b0*/  FADD.FTZ R54, R20, R3 ;  /* 0x0000000314367221 */ /* 0x000fc80000010000 */
[----:B------:R-:W-:Y:S02]  /*74c0*/  FADD.FTZ R3, R21, R54 ;  /* 0x0000003615037221 */ /* 0x000fe40000010000 */
[----:B------:R-:W0:Y:S01]  /*74d0*/  MUFU.EX2 R73, R73 ;  /* 0x0000004900497308 */ /* 0x000e220000000800 */
[----:B-1----:R-:W-:Y:S01]  /*74e0*/  FADD.FTZ R2, R76, R51 ;  /* 0x000000334c027221 */ /* 0x002fe20000010000 */
[----:B------:R-:W-:-:S06]  /*74f0*/  FFMA.FTZ R51, R70, UR33, -R72 ;  /* 0x0000002146337c23 */ /* 0x000fcc0008010848 */
[----:B------:R-:W1:Y:S01]  /*7500*/  MUFU.EX2 R26, R26 ;  /* 0x0000001a001a7308 */ /* 0x000e620000000800 */
[----:B--2---:R-:W-:-:S07]  /*7510*/  FADD.FTZ R2, R31, R2 ;  /* 0x000000021f027221 */ /* 0x004fce0000010000 */
[----:B------:R-:W2:Y:S01]  /*7520*/  MUFU.EX2 R42, R42 ;  /* 0x0000002a002a7308 */ /* 0x000ea20000000800 */
[----:B0-----:R-:W-:Y:S01]  /*7530*/  FADD.FTZ R55, R73, R2 ;  /* 0x0000000249377221 */ /* 0x001fe20000010000 */
[----:B------:R-:W-:-:S04]  /*7540*/  FADD.FTZ R2, R24, R3 ;  /* 0x0000000318027221 */ /* 0x000fc80000010000 */
[----:B------:R-:W-:Y:S02]  /*7550*/  FADD.FTZ R3, R25, R2 ;  /* 0x0000000219037221 */ /* 0x000fe40000010000 */
[----:B------:R-:W0:Y:S01]  /*7560*/  MUFU.EX2 R27, R27 ;  /* 0x0000001b001b7308 */ /* 0x000e220000000800 */
[----:B-1----:R-:W-:Y:S01]  /*7570*/  FADD.FTZ R55, R26, R55 ;  /* 0x000000371a377221 */ /* 0x002fe20000010000 */
[----:B------:R-:W-:-:S04]  /*7580*/  FADD.FTZ R54, R28, R3 ;  /* 0x000000031c367221 */ /* 0x000fc80000010000 */
[----:B------:R-:W-:Y:S01]  /*7590*/  FADD.FTZ R3, R29, R54 ;  /* 0x000000361d037221 */ /* 0x000fe20000010000 */
[----:B------:R-:W-:Y:S01]  /*75a0*/  FFMA.FTZ R54, R74, UR33, -R72 ;  /* 0x000000214a367c23 */ /* 0x000fe20008010848 */
[----:B------:R-:W1:Y:S01]  /*75b0*/  MUFU.EX2 R39, R39 ;  /* 0x0000002700277308 */ /* 0x000e620000000800 */
[----:B--2---:R-:W-:-:S07]  /*75c0*/  FADD.FTZ R2, R42, R55 ;  /* 0x000000372a027221 */ /* 0x004fce0000010000 */
[----:B------:R-:W2:Y:S01]  /*75d0*/  MUFU.EX2 R30, R30 ;  /* 0x0000001e001e7308 */ /* 0x000ea20000000800 */
[----:B0-----:R-:W-:-:S07]  /*75e0*/  FADD.FTZ R2, R27, R2 ;  /* 0x000000021b027221 */ /* 0x001fce0000010000 */
[----:B------:R-:W0:Y:S01]  /*75f0*/  MUFU.EX2 R38, R38 ;  /* 0x0000002600267308 */ /* 0x000e220000000800 */
[----:B-1----:R-:W-:Y:S01]  /*7600*/  FADD.FTZ R55, R39, R2 ;  /* 0x0000000227377221 */ /* 0x002fe20000010000 */
[----:B------:R-:W-:-:S04]  /*7610*/  FADD.FTZ R2, R32, R3 ;  /* 0x0000000320027221 */ /* 0x000fc80000010000 */
[----:B------:R-:W-:Y:S02]  /*7620*/  FADD.FTZ R3, R33, R2 ;  /* 0x0000000221037221 */ /* 0x000fe40000010000 */
[----:B------:R-:W1:Y:S01]  /*7630*/  MUFU.EX2 R35, R35 ;  /* 0x0000002300237308 */ /* 0x000e620000000800 */
[----:B--2---:R-:W-:Y:S01]  /*7640*/  FADD.FTZ R55, R30, R55 ;  /* 0x000000371e377221 */ /* 0x004fe20000010000 */
[----:B------:R-:W-:-:S04]  /*7650*/  FADD.FTZ R58, R36, R3 ;  /* 0x00000003243a7221 */ /* 0x000fc80000010000 */
[----:B------:R-:W-:Y:S02]  /*7660*/  FADD.FTZ R3, R37, R58 ;  /* 0x0000003a25037221 */ /* 0x000fe40000010000 */
[----:B------:R-:W2:Y:S01]  /*7670*/  MUFU.EX2 R85, R85 ;  /* 0x0000005500557308 */ /* 0x000ea20000000800 */
[----:B0-----:R-:W-:Y:S01]  /*7680*/  FADD.FTZ R2, R38, R55 ;  /* 0x0000003726027221 */ /* 0x001fe20000010000 */
[----:B------:R-:W-:Y:S01]  /*7690*/  FADD.FTZ R58, R40, R3 ;  /* 0x00000003283a7221 */ /* 0x000fe20000010000 */
[----:B------:R-:W-:-:S03]  /*76a0*/  FFMA.FTZ R55, R78, UR33, -R72 ;  /* 0x000000214e377c23 */ /* 0x000fc60008010848 */
[----:B------:R-:W-:Y:S02]  /*76b0*/  FADD.FTZ R67, R41, R58 ;  /* 0x0000003a29437221 */ /* 0x000fe40000010000 */
[----:B------:R-:W0:Y:S01]  /*76c0*/  MUFU.EX2 R43, R43 ;  /* 0x0000002b002b7308 */ /* 0x000e220000000800 */
[----:B-1----:R-:W-:-:S07]  /*76d0*/  FADD.FTZ R2, R35, R2 ;  /* 0x0000000223027221 */ /* 0x002fce0000010000 */
[----:B------:R-:W1:Y:S01]  /*76e0*/  MUFU.EX2 R84, R84 ;  /* 0x0000005400547308 */ /* 0x000e620000000800 */
[----:B--2---:R-:W-:-:S07]  /*76f0*/  FADD.FTZ R2, R85, R2 ;  /* 0x0000000255027221 */ /* 0x004fce0000010000 */
[----:B------:R-:W2:Y:S01]  /*7700*/  MUFU.EX2 R46, R46 ;  /* 0x0000002e002e7308 */ /* 0x000ea20000000800 */
[----:B0-----:R-:W-:Y:S01]  /*7710*/  FADD.FTZ R3, R43, R2 ;  /* 0x000000022b037221 */ /* 0x001fe20000010000 */
[----:B------:R-:W-:-:S06]  /*7720*/  FADD.FTZ R2, R44, R67 ;  /* 0x000000432c027221 */ /* 0x000fcc0000010000 */
        /* <DEDUP_REMOVED lines=8> */
[----:B------:R-:W-:Y:S01]  /*77b0*/  FADD.FTZ R67, R49, R66 ;  /* 0x0000004231437221 */ /* 0x000fe20000010000 */
[--C-:B------:R-:W-:Y:S01]  /*77c0*/  FFMA.FTZ R58, R82, UR33, -R72.reuse ;  /* 0x00000021523a7c23 */ /* 0x100fe20008010848 */
[----:B------:R-:W-:-:S04]  /*77d0*/  FFMA.FTZ R66, R83, UR33, -R72 ;  /* 0x0000002153427c23 */ /* 0x000fc80008010848 */
[----:B------:R-:W0:Y:S01]  /*77e0*/  MUFU.EX2 R52, R52 ;  /* 0x0000003400347308 */ /* 0x000e220000000800 */
[----:B-1----:R-:W-:-:S07]  /*77f0*/  FADD.FTZ R3, R47, R2 ;  /* 0x000000022f037221 */ /* 0x002fce0000010000 */
[----:B------:R-:W1:Y:S01]  /*7800*/  MUFU.EX2 R51, R51 ;  /* 0x0000003300337308 */ /* 0x000e620000000800 */
[----:B--2---:R-:W-:-:S07]  /*7810*/  FADD.FTZ R2, R50, R3 ;  /* 0x0000000332027221 */ /* 0x004fce0000010000 */
[----:B------:R-:W2:Y:S01]  /*7820*/  MUFU.EX2 R53, R53 ;  /* 0x0000003500357308 */ /* 0x000ea20000000800 */
[----:B0-----:R-:W-:Y:S01]  /*7830*/  FADD.FTZ R70, R52, R67 ;  /* 0x0000004334467221 */ /* 0x001fe20000010000 */
[----:B------:R-:W-:-:S06]  /*7840*/  FFMA.FTZ R67, R86, UR33, -R72 ;  /* 0x0000002156437c23 */ /* 0x000fcc0008010848 */
[----:B------:R-:W0:Y:S01]  /*7850*/  MUFU.EX2 R63, R63 ;  /* 0x0000003f003f7308 */ /* 0x000e220000000800 */
[----:B-1----:R-:W-:-:S07]  /*7860*/  FADD.FTZ R2, R51, R2 ;  /* 0x0000000233027221 */ /* 0x002fce0000010000 */
[----:B------:R-:W1:Y:S01]  /*7870*/  MUFU.EX2 R56, R56 ;  /* 0x0000003800387308 */ /* 0x000e620000000800 */
[----:B--2---:R-:W-:Y:S01]  /*7880*/  FADD.FTZ R3, R53, R70 ;  /* 0x0000004635037221 */ /* 0x004fe20000010000 */
[----:B------:R-:W-:-:S06]  /*7890*/  FFMA.FTZ R70, R87, UR33, -R72 ;  /* 0x0000002157467c23 */ /* 0x000fcc0008010848 */
        /* <DEDUP_REMOVED lines=27> */
[----:B-1----:R-:W-:-:S04]  /*7a50*/  FADD.FTZ R72, R68, R3 ;  /* 0x0000000344487221 */ /* 0x002fc80000010000 */
[----:B------:R-:W-:Y:S01]  /*7a60*/  FADD.FTZ R3, R69, R72 ;  /* 0x0000004845037221 */ /* 0x000fe20000010000 */
[----:B--2---:R-:W-:-:S04]  /*7a70*/  FADD.FTZ R71, R67, R2 ;  /* 0x0000000243477221 */ /* 0x004fc80000010000 */
[----:B0-----:R-:W-:Y:S01]  /*7a80*/  FADD.FTZ R2, R70, R71 ;  /* 0x0000004746027221 */ /* 0x001fe20000010000 */
[----:B------:R-:W-:Y:S06]  /*7a90*/  @!P0 BRA `(.L_x_857) ;  /* 0x0000000000048947 */ /* 0x000fec0003800000 */
[----:B------:R-:W-:Y:S01]  /*7aa0*/  BPT.TRAP 0x1 ;  /* 0x000000040000795c */ /* 0x000fe20000300000 */
.L_x_857:
        /* <DEDUP_REMOVED lines=12> */
[----:B------:R-:W-:Y:S01]  /*7b70*/  FMUL.FTZ R89, R89, R6 ;  /* 0x0000000659597220 */ /* 0x000fe20000410000 */
[----:B------:R-:W-:Y:S01]  /*7b80*/  F2FP.BF16.F32.PACK_AB R13, R76, R34 ;  /* 0x000000224c0d723e */ /* 0x000fe200000010ff */
[----:B------:R-:W-:Y:S01]  /*7b90*/  FMUL.FTZ R92, R92, R6 ;  /* 0x000000065c5c7220 */ /* 0x000fe20000410000 */
[----:B------:R-:W-:Y:S01]  /*7ba0*/  F2FP.BF16.F32.PACK_AB R14, R21, R20 ;  /* 0x00000014150e723e */ /* 0x000fe200000010ff */
[----:B------:R-:W-:Y:S01]  /*7bb0*/  FMUL.FTZ R93, R93, R6 ;  /* 0x000000065d5d7220 */ /* 0x000fe20000410000 */
[----:B------:R-:W-:Y:S01]  /*7bc0*/  F2FP.BF16.F32.PACK_AB R15, R73, R31 ;  /* 0x0000001f490f723e */ /* 0x000fe200000010ff */
[----:B------:R-:W-:Y:S01]  /*7bd0*/  SYNCS.ARRIVE.TRANS64.RED.A1T0 RZ, [UR6], RZ ;  /* 0x000000ffffff79a7 */ /* 0x000fe20008100406 */
[----:B------:R-:W-:Y:S01]  /*7be0*/  F2FP.BF16.F32.PACK_AB R25, R42, R26 ;  /* 0x0000001a2a19723e */ /* 0x000fe200000010ff */
[----:B------:R0:W-:Y:S01]  /*7bf0*/  STSM.16.M88.4 [R17+0x21800], R8 ;  /* 0x0218000811007844 */ /* 0x0001e20000000200 */
[----:B------:R-:W-:Y:S01]  /*7c00*/  F2FP.BF16.F32.PACK_AB R26, R29, R28 ;  /* 0x0000001c1d1a723e */ /* 0x000fe200000010ff */
[----:B------:R-:W-:Y:S01]  /*7c10*/  FMUL.FTZ R96, R96, R6 ;  /* 0x0000000660607220 */ /* 0x000fe20000410000 */
        /* <DEDUP_REMOVED lines=42> */
[----:B------:R-:W-:Y:S01]  /*7ec0*/  ISETP.GT.AND P1, PT, R7, UR56, PT ;  /* 0x0000003807007c0c */ /* 0x000fe2000bf24270 */
[-C--:B------:R-:W-:Y:S01]  /*7ed0*/  FMUL.FTZ R128, R128, R6.reuse ;  /* 0x0000000680807220 */ /* 0x080fe20000410000 */
        /* <DEDUP_REMOVED lines=10> */
[----:B-1----:R-:W1:Y:S01]  /*7f80*/  FENCE.VIEW.ASYNC.S ;  /* 0x00000000000073c6 */ /* 0x002e620000000000 */
        /* <DEDUP_REMOVED lines=25> */
[----:B------:R-:W-:Y:S01]  /*8120*/  IMAD.MOV.U32 R6, RZ, RZ, R0 ;  /* 0x000000ffff067224 */ /* 0x000fe200078e0000 */
[----:B-1----:R-:W-:Y:S01]  /*8130*/  NOP ;  /* 0x0000000000007918 */ /* 0x002fe20000000000 */
[----:B0-----:R-:W-:Y:S05]  /*8140*/  @P1 BRA `(.L_x_858) ;  /* 0xffffffcc007c1947 */ /* 0x001fea000383ffff */
.L_x_839:
[----:B------:R-:W-:Y:S01]  /*8150*/  UISETP.NE.AND UP1, UPT, UR51, URZ, UPT ;  /* 0x0000003f3300728c */ /* 0x000fe2000bf25270 */
[----:B------:R-:W-:Y:S01]  /*8160*/  IADD3 R139, -R139, 0x1, RZ ;  /* 0x000000018b8b7810 */ /* 0x000fe20007ffe1ff */
[----:B------:R-:W-:Y:S02]  /*8170*/  UISETP.NE.AND UP0, UPT, UR50, URZ, UPT ;  /* 0x0000003f3200728c */ /* 0x000fe4000bf05270 */
[----:B------:R-:W-:Y:S02]  /*8180*/  UIADD3 UR10, UR39, 0xbf, URZ ;  /* 0x000000bf270a7890 */ /* 0x000fe4000fffe03f */
[----:B------:R-:W-:Y:S02]  /*8190*/  IMAD R5, R138, UR44, R139 ;  /* 0x0000002c8a057c24 */ /* 0x000fe4000f8e028b */
[----:B------:R-:W-:-:S03]  /*81a0*/  PLOP3.LUT P1, PT, PT, PT, UP0, 0x40, 0x0 ;  /* 0x000000000000781c */ /* 0x000fc60003f2e808 */
[----:B------:R-:W-:Y:S01]  /*81b0*/  @UP1 ULDC UR6, c[0x0][0x44c] ;  /* 0x0001130000061ab9 */ /* 0x000fe20000000800 */
[----:B------:R-:W-:Y:S01]  /*81c0*/  @UP1 ULDC UR11, c[0x0][0x450] ;  /* 0x00011400000b1ab9 */ /* 0x000fe20000000800 */
[----:B------:R-:W-:-:S04]  /*81d0*/  UIMAD.WIDE.U32 UR6, UR10, UR6, URZ ;  /* 0x000000060a0672a5 */ /* 0x000fc8000f8e003f */
[----:B------:R-:W-:-:S06]  /*81e0*/  @UP1 USHF.R.U32.HI UR10, URZ, UR11, UR7 ;  /* 0x0000000b3f0a1299 */ /* 0x000fcc0008011607 */
[----:B------:R-:W-:-:S04]  /*81f0*/  VIADD R5, R5, UR10 ;  /* 0x0000000a05057c36 */ /* 0x000fc80008000000 */
[----:B------:R-:W-:Y:S01]  /*8200*/  VIADD R6, R5, -UR35 ;  /* 0x8000002305067c36 */ /* 0x000fe20008000000 */
[----:B------:R-:W-:Y:S06]  /*8210*/  @P1 BRA `(.L_x_859) ;  /* 0x0000000000441947 */ /* 0x000fec0003800000 */
[----:B------:R-:W-:-:S13]  /*8220*/  ISETP.GT.AND P1, PT, R5, -0x1, PT ;  /* 0xffffffff0500780c */ /* 0x000fda0003f24270 */
[----:B------:R-:W-:Y:S05]  /*8230*/  @P1 BRA `(.L_x_860) ;  /* 0x0000000000201947 */ /* 0x000fea0003800000 */
[----:B----4-:R-:W0:Y:S01]  /*8240*/  LDC R10, c[0x0][0x9e4] ;  /* 0x00027900ff0a7b82 */ /* 0x010e220000000800 */
[----:B------:R-:W-:Y:S02]  /*8250*/  LOP3.LUT R5, RZ, R5, RZ, 0x33, !PT ;  /* 0x00000005ff057212 */ /* 0x000fe400078e33ff */
[----:B0-----:R-:W-:-:S13]  /*8260*/  ISETP.NE.AND P1, PT, R10, 0x1, PT ;  /* 0x000000010a00780c */ /* 0x001fda0003f25270 */
[----:B------:R-:W0:Y:S02]  /*8270*/  @P1 LDC.64 R8, c[0x0][0x9e8] ;  /* 0x00027a00ff081b82 */ /* 0x000e240000000a00 */
[----:B0-----:R-:W-:-:S05]  /*8280*/  @P1 IMAD.HI.U32 R8, R5, R8, RZ ;  /* 0x0000000805081227 */ /* 0x001fca00078e00ff */
[----:B------:R-:W-:-:S04]  /*8290*/  @P1 SHF.R.U32.HI R5, RZ, R9, R8 ;  /* 0x00000009ff051219 */ /* 0x000fc80000011608 */
[----:B------:R-:W-:Y:S01]  /*82a0*/  LOP3.LUT R5, RZ, R5, RZ, 0x33, !PT ;  /* 0x00000005ff057212 */ /* 0x000fe200078e33ff */
[----:B------:R-:W-:Y:S06]  /*82b0*/  BRA `(.L_x_861) ;  /* 0x0000000000147947 */ /* 0x000fec0003800000 */
.L_x_860:
[----:B----4-:R-:W0:Y:S02]  /*82c0*/  LDC R10, c[0x0][0x9e4] ;  /* 0x00027900ff0a7b82 */ /* 0x010e240000000800 */
[----:B0-----:R-:W-:-:S13]  /*82d0*/  ISETP.NE.AND P1, PT, R10, 0x1, PT ;  /* 0x000000010a00780c */ /* 0x001fda0003f25270 */
[----:B------:R-:W0:Y:S02]  /*82e0*/  @P1 LDC.64 R8, c[0x0][0x9e8] ;  /* 0x00027a00ff081b82 */ /* 0x000e240000000a00 */
[----:B0-----:R-:W-:-:S05]  /*82f0*/  @P1 IMAD.HI.U32 R8, R5, R8, RZ ;  /* 0x0000000805081227 */ /* 0x001fca00078e00ff */
[----:B------:R-:W-:-:S07]  /*8300*/  @P1 SHF.R.U32.HI R5, RZ, R9, R8 ;  /* 0x00000009ff051219 */ /* 0x000fce0000011608 */
.L_x_861:
[----:B------:R-:W-:-:S05]  /*8310*/  IMAD R5, R5, R10, RZ ;  /* 0x0000000a05057224 */ /* 0x000fca00078e02ff */
[----:B------:R-:W-:-:S07]  /*8320*/  VIMNMX R6, R6, R5, !PT ;  /* 0x0000000506067248 */ /* 0x000fce0007fe0100 */
.L_x_859:
[----:B------:R-:W-:-:S05]  /*8330*/  VIADD R6, R6, 0x7f ;  /* 0x0000007f06067836 */ /* 0x000fca0000000000 */
[----:B------:R-:W-:-:S04]  /*8340*/  SHF.R.S32.HI R5, RZ, 0x1f, R6 ;  /* 0x0000001fff057819 */ /* 0x000fc80000011406 */
[----:B------:R-:W-:-:S04]  /*8350*/  LEA.HI R5, R5, R6, RZ, 0x7 ;  /* 0x0000000605057211 */ /* 0x000fc800078f38ff */
[----:B------:R-:W-:-:S04]  /*8360*/  SHF.R.S32.HI R5, RZ, 0x7, R5 ;  /* 0x00000007ff057819 */ /* 0x000fc80000011405 */
[----:B----4-:R-:W-:-:S04]  /*8370*/  VIMNMX R8, R5, UR37, !PT ;  /* 0x0000002505087c48 */ /* 0x010fc8000ffe0100 */
[----:B------:R-:W-:-:S13]  /*8380*/  ISETP.GE.AND P1, PT, R7, R8, PT ;  /* 0x000000080700720c */ /* 0x000fda0003f26270 */
[----:B------:R-:W-:Y:S05]  /*8390*/  @!P1 BRA `(.L_x_862) ;  /* 0x0000002000449947 */ /* 0x000fea0003800000 */
[----:B------:R-:W-:Y:S01]  /*83a0*/  IMAD.MOV.U32 R11, RZ, RZ, R4 ;  /* 0x000000ffff0b7224 */ /* 0x000fe200078e0004 */
[----:B------:R-:W-:Y:S01]  /*83b0*/  UMOV UR28, UR47 ;  /* 0x0000002f001c7c82 */ /* 0x000fe20008000000 */
[----:B------:R-:W-:Y:S01]  /*83c0*/  IMAD.MOV.U32 R9, RZ, RZ, R0 ;  /* 0x000000ffff097224 */ /* 0x000fe200078e0000 */
[----:B------:R-:W-:Y:S01]  /*83d0*/  UMOV UR34, UR46 ;  /* 0x0000002e00227c82 */ /* 0x000fe20008000000 */
[----:B------:R-:W-:Y:S01]  /*83e0*/  IMAD.MOV.U32 R5, RZ, RZ, R7 ;  /* 0x000000ffff057224 */ /* 0x000fe200078e0007 */
[----:B------:R-:W-:-:S06]  /*83f0*/  ULDC UR33, c[0x0][0x988] ;  /* 0x0002620000217ab9 */ /* 0x000fcc0000000800 */
.L_x_873:
[----:B------:R-:W-:Y:S01]  /*8400*/  ISETP.NE.AND P2, PT, RZ, UR43, PT ;  /* 0x0000002bff007c0c */ /* 0x000fe2000bf45270 */
[----:B------:R-:W-:-:S04]  /*8410*/  UISETP.NE.AND UP0, UPT, UR34, 0x1, UPT ;  /* 0x000000012200788c */ /* 0x000fc8000bf05270 */
[----:B------:R-:W-:-:S04]  /*8420*/  USEL UR47, URZ, 0x1, UP0 ;  /* 0x000000013f2f7887 */ /* 0x000fc80008000000 */
[----:B------:R-:W-:-:S04]  /*8430*/  ULOP3.LUT UR47, UR28, UR47, URZ, 0x3c, !UPT ;  /* 0x0000002f1c2f7292 */ /* 0x000fc8000f8e3c3f */
[----:B------:R-:W-:Y:S08]  /*8440*/  @P2 BRA `(.L_x_863) ;  /* 0x0000000000382947 */ /* 0x000ff00003800000 */
[----:B------:R-:W-:Y:S05]  /*8450*/  @!P0 BRA `(.L_x_864) ;  /* 0x0000000000048947 */ /* 0x000fea0003800000 */
[----:B------:R-:W-:Y:S01]  /*8460*/  BPT.TRAP 0x1 ;  /* 0x000000040000795c */ /* 0x000fe20000300000 */
.L_x_864:
        /* <DEDUP_REMOVED lines=9> */
.L_x_865:
[----:B-1----:R-:W-:Y:S05]  /*8500*/  @P1 BRA `(.L_x_863) ;  /* 0x0000000000081947 */ /* 0x002fea0003800000 */
[----:B------:R-:W1:Y:S02]  /*8510*/  SYNCS.PHASECHK.TRANS64.TRYWAIT P1, [UR6+0x2d830], R0 ;  /* 0x02d83000ff0075a7 */ /* 0x000e640008020146 */
[----:B-1----:R-:W-:Y:S05]  /*8520*/  @!P1 BRA `(.L_x_866) ;  /* 0x000000b800b49947 */ /* 0x002fea0003800000 */
.L_x_863:
        /* <DEDUP_REMOVED lines=40> */
.L_x_868:
[----:B------:R-:W-:Y:S01]  /*87b0*/  ULEA UR6, UR34, UR40, 0x3 ;  /* 0x0000002822067291 */ /* 0x000fe2000f8e183f */
[----:B------:R-:W-:-:S05]  /*87c0*/  IMAD.U32 R0, RZ, RZ, UR28 ;  /* 0x0000001cff007e24 */ /* 0x000fca000f8e00ff */
[----:B------:R-:W-:-:S04]  /*87d0*/  SHF.L.U32 R0, R0, 0x1f, RZ ;  /* 0x0000001f00007819 */ /* 0x000fc800000006ff */
[----:B------:R0:W1:Y:S01]  /*87e0*/  SYNCS.PHASECHK.TRANS64.TRYWAIT P1, [UR6+0x2d850], R0 ;  /* 0x02d85000ff0075a7 */ /* 0x0000620008020146 */
[----:B------:R-:W-:Y:S05]  /*87f0*/  @!P0 BRA `(.L_x_869) ;  /* 0x0000000000048947 */ /* 0x000fea0003800000 */
[----:B------:R-:W-:Y:S01]  /*8800*/  BPT.TRAP 0x1 ;  /* 0x000000040000795c */ /* 0x000fe20000300000 */
.L_x_869:
[----:B-1----:R-:W-:Y:S05]  /*8810*/  @P1 BRA `(.L_x_867) ;  /* 0x0000000000081947 */ /* 0x002fea0003800000 */
[----:B------:R-:W1:Y:S02]  /*8820*/  SYNCS.PHASECHK.TRANS64.TRYWAIT P1, [UR6+0x2d850], R0 ;  /* 0x02d85000ff0075a7 */ /* 0x000e640008020146 */
[----:B-1----:R-:W-:Y:S05]  /*8830*/  @!P1 BRA `(.L_x_870) ;  /* 0x000000b800089947 */ /* 0x002fea0003800000 */
.L_x_867:
[----:B------:R-:W-:Y:S01]  /*8840*/  UIADD3 UR6, UR40, 0x400, URZ ;  /* 0x0000040028067890 */ /* 0x000fe2000fffe03f */
[----:B------:R-:W-:Y:S01]  /*8850*/  WARPGROUP.ARRIVE ;  /* 0x00000000000079c5 */ /* 0x000fe20000000000 */
[----:B------:R-:W-:Y:S01]  /*8860*/  UMOV UR29, 0x40000040 ;  /* 0x40000040001d7882 */ /* 0x000fe20000000000 */
[----:B------:R-:W-:Y:S01]  /*8870*/  UMOV UR31, 0x80000020 ;  /* 0x80000020001f7882 */ /* 0x000fe20000000000 */
[----:B------:R-:W-:-:S03]  /*8880*/  USHF.R.U32.HI UR6, URZ, 0x4, UR6 ;  /* 0x000000043f067899 */ /* 0x000fc60008011606 */
[----:B------:R-:W2:Y:S01]  /*8890*/  S2R R6, SR_TID.X ;  /* 0x0000000000067919 */ /* 0x000ea20000002100 */
        /* <DEDUP_REMOVED lines=64> */
.L_x_871:
        /* <DEDUP_REMOVED lines=76> */
[----:B------:R-:W-:-:S04]  /*9160*/  FADD.FTZ R9, -R0, R9 ;  /* 0x0000000900097221 */ /* 0x000fc80000010100 */
[----:B------:R-:W-:Y:S01]  /*9170*/  FMUL.FTZ R14, R9, UR33 ;  /* 0x00000021090e7c20 */ /* 0x000fe20008410000 */
[----:B------:R-:W-:Y:S01]  /*9180*/  FMUL.FTZ R9, R0, UR33 ;  /* 0x0000002100097c20 */ /* 0x000fe20008410000 */
[----:B------:R-:W-:Y:S02]  /*9190*/  FADD.FTZ R6, -R4, R11 ;  /* 0x0000000b04067221 */ /* 0x000fe40000010100 */
[----:B------:R0:W-:Y:S01]  /*91a0*/  MUFU.EX2 R7, R14 ;  /* 0x0000000e00077308 */ /* 0x0001e20000000800 */
[--C-:B------:R-:W-:Y:S01]  /*91b0*/  FFMA.FTZ R10, R24, UR33, -R9.reuse ;  /* 0x00000021180a7c23 */ /* 0x100fe20008010809 */
[--C-:B------:R-:W-:Y:S01]  /*91c0*/  FFMA.FTZ R15, R33, UR33, -R9.reuse ;  /* 0x00000021210f7c23 */ /* 0x100fe20008010809 */
[----:B------:R-:W-:Y:S01]  /*91d0*/  FMUL.FTZ R6, R6, UR33 ;  /* 0x0000002106067c20 */ /* 0x000fe20008410000 */
[--C-:B------:R-:W-:Y:S01]  /*91e0*/  FFMA.FTZ R11, R25, UR33, -R9.reuse ;  /* 0x00000021190b7c23 */ /* 0x100fe20008010809 */
[--C-:B------:R-:W-:Y:S01]  /*91f0*/  FFMA.FTZ R12, R28, UR33, -R9.reuse ;  /* 0x000000211c0c7c23 */ /* 0x100fe20008010809 */
[--C-:B------:R-:W-:Y:S01]  /*9200*/  FFMA.FTZ R13, R29, UR33, -R9.reuse ;  /* 0x000000211d0d7c23 */ /* 0x100fe20008010809 */
[--C-:B------:R-:W-:Y:S01]  /*9210*/  FFMA.FTZ R20, R36, UR33, -R9.reuse ;  /* 0x0000002124147c23 */ /* 0x100fe20008010809 */
[----:B------:R-:W1:Y:S01]  /*9220*/  MUFU.EX2 R10, R10 ;  /* 0x0000000a000a7308 */ /* 0x000e620000000800 */
[--C-:B0-----:R-:W-:Y:S01]  /*9230*/  FFMA.FTZ R14, R32, UR33, -R9.reuse ;  /* 0x00000021200e7c23 */ /* 0x101fe20008010809 */
[----:B------:R-:W-:Y:S01]  /*9240*/  FMUL.FTZ R32, R4, UR33 ;  /* 0x0000002104207c20 */ /* 0x000fe20008410000 */
        /* <DEDUP_REMOVED lines=21> */
[----:B------:R-:W2:Y:S01]  /*93a0*/  MUFU.EX2 R11, R11 ;  /* 0x0000000b000b7308 */ /* 0x000ea20000000800 */
[--C-:B------:R-:W-:Y:S01]  /*93b0*/  FFMA.FTZ R53, R65, UR33, -R9.reuse ;  /* 0x0000002141357c23 */ /* 0x100fe20008010809 */
[--C-:B------:R-:W-:Y:S01]  /*93c0*/  FFMA.FTZ R56, R68, UR33, -R9.reuse ;  /* 0x0000002144387c23 */ /* 0x100fe20008010809 */
[--C-:B------:R-:W-:Y:S01]  /*93d0*/  FFMA.FTZ R57, R69, UR33, -R9.reuse ;  /* 0x0000002145397c23 */ /* 0x100fe20008010809 */
[--C-:B------:R-:W-:Y:S01]  /*93e0*/  FFMA.FTZ R60, R72, UR33, -R9.reuse ;  /* 0x00000021483c7c23 */ /* 0x100fe20008010809 */
[--C-:B------:R-:W-:Y:S01]  /*93f0*/  FFMA.FTZ R61, R73, UR33, -R9.reuse ;  /* 0x00000021493d7c23 */ /* 0x100fe20008010809 */
[--C-:B------:R-:W-:Y:S01]  /*9400*/  FFMA.FTZ R64, R76, UR33, -R9.reuse ;  /* 0x000000214c407c23 */ /* 0x100fe20008010809 */
[--C-:B------:R-:W-:Y:S01]  /*9410*/  FFMA.FTZ R65, R77, UR33, -R9.reuse ;  /* 0x000000214d417c23 */ /* 0x100fe20008010809 */
[----:B------:R-:W3:Y:S01]  /*9420*/  MUFU.EX2 R139, R139 ;  /* 0x0000008b008b7308 */ /* 0x000ee20000000800 */
[--C-:B------:R-:W-:Y:S01]  /*9430*/  FFMA.FTZ R68, R80, UR33, -R9.reuse ;  /* 0x0000002150447c23 */ /* 0x100fe20008010809 */
[--C-:B------:R-:W-:Y:S01]  /*9440*/  FFMA.FTZ R69, R81, UR33, -R9.reuse ;  /* 0x0000002151457c23 */ /* 0x100fe20008010809 */
[--C-:B------:R-:W-:Y:S01]  /*9450*/  FFMA.FTZ R72, R84, UR33, -R9.reuse ;  /* 0x0000002154487c23 */ /* 0x100fe20008010809 */
[----:B------:R-:W-:Y:S01]  /*9460*/  FFMA.FTZ R9, R85, UR33, -R9 ;  /* 0x0000002155097c23 */ /* 0x000fe20008010809 */
[----:B------:R-:W-:Y:S01]  /*9470*/  FFMA.FTZ R85, R35, UR33, -R32 ;  /* 0x0000002123557c23 */ /* 0x000fe20008010820 */
[----:B-1----:R-:W-:Y:S01]  /*9480*/  FFMA.FTZ R34, R7, R3, R10 ;  /* 0x0000000307227223 */ /* 0x002fe2000001000a */
[----:B0-----:R-:W-:Y:S01]  /*9490*/  FFMA.FTZ R2, R6, R2, R33 ;  /* 0x0000000206027223 */ /* 0x001fe20000010021 */
[----:B------:R-:W0:Y:S01]  /*94a0*/  MUFU.EX2 R12, R12 ;  /* 0x0000000c000c7308 */ /* 0x000e220000000800 */
[----:B------:R-:W-:Y:S01]  /*94b0*/  FFMA.FTZ R30, R38, UR33, -R32 ;  /* 0x00000021261e7c23 */ /* 0x000fe20008010820 */
[----:B--2---:R-:W-:Y:S01]  /*94c0*/  FADD.FTZ R3, R11, R34 ;  /* 0x000000220b037221 */ /* 0x004fe20000010000 */
[--C-:B------:R-:W-:Y:S01]  /*94d0*/  FFMA.FTZ R84, R39, UR33, -R32.reuse ;  /* 0x0000002127547c23 */ /* 0x100fe20008010820 */
[--C-:B------:R-:W-:Y:S01]  /*94e0*/  FFMA.FTZ R31, R42, UR33, -R32.reuse ;  /* 0x000000212a1f7c23 */ /* 0x100fe20008010820 */
[--C-:B------:R-:W-:Y:S01]  /*94f0*/  FFMA.FTZ R81, R43, UR33, -R32.reuse ;  /* 0x000000212b517c23 */ /* 0x100fe20008010820 */
[--C-:B------:R-:W-:Y:S01]  /*9500*/  FFMA.FTZ R38, R46, UR33, -R32.reuse ;  /* 0x000000212e267c23 */ /* 0x100fe20008010820 */
[----:B------:R-:W-:Y:S01]  /*9510*/  FFMA.FTZ R80, R47, UR33, -R32 ;  /* 0x000000212f507c23 */ /* 0x000fe20008010820 */
[----:B------:R-:W1:Y:S01]  /*9520*/  MUFU.EX2 R26, R26 ;  /* 0x0000001a001a7308 */ /* 0x000e620000000800 */
[----:B---3--:R-:W-:Y:S01]  /*9530*/  FADD.FTZ R35, R139, R2 ;  /* 0x000000028b237221 */ /* 0x008fe20000010000 */
[--C-:B------:R-:W-:Y:S01]  /*9540*/  FFMA.FTZ R39, R50, UR33, -R32.reuse ;  /* 0x0000002132277c23 */ /* 0x100fe20008010820 */
[--C-:B------:R-:W-:Y:S01]  /*9550*/  FFMA.FTZ R77, R51, UR33, -R32.reuse ;  /* 0x00000021334d7c23 */ /* 0x100fe20008010820 */
[--C-:B------:R-:W-:Y:S01]  /*9560*/  FFMA.FTZ R42, R54, UR33, -R32.reuse ;  /* 0x00000021362a7c23 */ /* 0x100fe20008010820 */
[--C-:B------:R-:W-:Y:S01]  /*9570*/  FFMA.FTZ R76, R55, UR33, -R32.reuse ;  /* 0x00000021374c7c23 */ /* 0x100fe20008010820 */
[--C-:B------:R-:W-:Y:S01]  /*9580*/  FFMA.FTZ R43, R58, UR33, -R32.reuse ;  /* 0x000000213a2b7c23 */ /* 0x100fe20008010820 */
[--C-:B------:R-:W-:Y:S01]  /*9590*/  FFMA.FTZ R46, R59, UR33, -R32.reuse ;  /* 0x000000213b2e7c23 */ /* 0x100fe20008010820 */
[----:B------:R-:W2:Y:S01]  /*95a0*/  MUFU.EX2 R13, R13 ;  /* 0x0000000d000d7308 */ /* 0x000ea20000000800 */
[----:B0-----:R-:W-:Y:S01]  /*95b0*/  FADD.FTZ R2, R12, R3 ;  /* 0x000000030c027221 */ /* 0x001fe20000010000 */
[--C-:B------:R-:W-:Y:S01]  /*95c0*/  FFMA.FTZ R47, R62, UR33, -R32.reuse ;  /* 0x000000213e2f7c23 */ /* 0x100fe20008010820 */
[--C-:B------:R-:W-:Y:S01]  /*95d0*/  FFMA.FTZ R73, R63, UR33, -R32.reuse ;  /* 0x000000213f497c23 */ /* 0x100fe20008010820 */
[--C-:B------:R-:W-:Y:S01]  /*95e0*/  FFMA.FTZ R50, R66, UR33, -R32.reuse ;  /* 0x0000002142327c23 */ /* 0x100fe20008010820 */
[--C-:B------:R-:W-:Y:S01]  /*95f0*/  FFMA.FTZ R54, R67, UR33, -R32.reuse ;  /* 0x0000002143367c23 */ /* 0x100fe20008010820 */
[--C-:B------:R-:W-:Y:S01]  /*9600*/  FFMA.FTZ R55, R70, UR33, -R32.reuse ;  /* 0x0000002146377c23 */ /* 0x100fe20008010820 */
[--C-:B------:R-:W-:Y:S01]  /*9610*/  FFMA.FTZ R66, R71, UR33, -R32.reuse ;  /* 0x0000002147427c23 */ /* 0x100fe20008010820 */
[----:B------:R-:W0:Y:S01]  /*9620*/  MUFU.EX2 R138, R138 ;  /* 0x0000008a008a7308 */ /* 0x000e220000000800 */
[----:B-1----:R-:W-:Y:S01]  /*9630*/  FADD.FTZ R35, R26, R35 ;  /* 0x000000231a237221 */ /* 0x002fe20000010000 */
[--C-:B------:R-:W-:Y:S01]  /*9640*/  FFMA.FTZ R51, R74, UR33, -R32.reuse ;  /* 0x000000214a337c23 */ /* 0x100fe20008010820 */
[--C-:B------:R-:W-:Y:S01]  /*9650*/  FFMA.FTZ R62, R75, UR33, -R32.reuse ;  /* 0x000000214b3e7c23 */ /* 0x100fe20008010820 */
[--C-:B------:R-:W-:Y:S01]  /*9660*/  FFMA.FTZ R58, R78, UR33, -R32.reuse ;  /* 0x000000214e3a7c23 */ /* 0x100fe20008010820 */
[--C-:B------:R-:W-:Y:S01]  /*9670*/  FFMA.FTZ R63, R79, UR33, -R32.reuse ;  /* 0x000000214f3f7c23 */ /* 0x100fe20008010820 */
[--C-:B------:R-:W-:Y:S01]  /*9680*/  FFMA.FTZ R59, R82, UR33, -R32.reuse ;  /* 0x00000021523b7c23 */ /* 0x100fe20008010820 */
[----:B------:R-:W-:Y:S01]  /*9690*/  FFMA.FTZ R67, R83, UR33, -R32 ;  /* 0x0000002153437c23 */ /* 0x000fe20008010820 */
[----:B------:R-:W1:Y:S01]  /*96a0*/  MUFU.EX2 R14, R14 ;  /* 0x0000000e000e7308 */ /* 0x000e620000000800 */
[----:B--2---:R-:W-:Y:S01]  /*96b0*/  FADD.FTZ R3, R13, R2 ;  /* 0x000000020d037221 */ /* 0x004fe20000010000 */
[--C-:B------:R-:W-:Y:S01]  /*96c0*/  FFMA.FTZ R70, R86, UR33, -R32.reuse ;  /* 0x0000002156467c23 */ /* 0x100fe20008010820 */
[----:B------:R-:W-:-:S05]  /*96d0*/  FFMA.FTZ R71, R87, UR33, -R32 ;  /* 0x0000002157477c23 */ /* 0x000fca0008010820 */
        /* <DEDUP_REMOVED lines=109> */
[----:B0-----:R-:W-:Y:S01]  /*9db0*/  FADD.FTZ R32, R70, R35 ;  /* 0x0000002346207221 */ /* 0x001fe20000010000 */
[----:B-1----:R-:W-:-:S03]  /*9dc0*/  FADD.FTZ R3, R9, R2 ;  /* 0x0000000209037221 */ /* 0x002fc60000010000 */
[----:B--2---:R-:W-:Y:S01]  /*9dd0*/  FADD.FTZ R2, R71, R32 ;  /* 0x0000002047027221 */ /* 0x004fe20000010000 */
[----:B------:R-:W-:Y:S06]  /*9de0*/  @!P0 BRA `(.L_x_872) ;  /* 0x0000000000048947 */ /* 0x000fec0003800000 */
[----:B------:R-:W-:Y:S01]  /*9df0*/  BPT.TRAP 0x1 ;  /* 0x000000040000795c */ /* 0x000fe20000300000 */
.L_x_872:
        /* <DEDUP_REMOVED lines=22> */
[-C--:B------:R-:W-:Y:S01]  /*9f60*/  FMUL.FTZ R96, R96, R7.reuse ;  /* 0x0000000760607220 */ /* 0x080fe20000410000 */
[----:B------:R-:W-:Y:S01]  /*9f70*/  F2FP.BF16.F32.PACK_AB R26, R29, R28 ;  /* 0x0000001c1d1a723e */ /* 0x000fe200000010ff */
[----:B------:R0:W-:Y:S01]  /*9f80*/  STSM.16.M88.4 [R23], R12 ;  /* 0x0000000c17007844 */ /* 0x0001e20000000200 */
[----:B------:R-:W-:Y:S01]  /*9f90*/  F2FP.BF16.F32.PACK_AB R27, R80, R38 ;  /* 0x00000026501b723e */ /* 0x000fe200000010ff */
[----:B------:R-:W-:Y:S01]  /*9fa0*/  FMUL.FTZ R97, R97, R7 ;  /* 0x0000000761617220 */ /* 0x000fe20000410000 */
[----:B------:R-:W-:Y:S01]  /*9fb0*/  F2FP.BF16.F32.PACK_AB R37, R77, R39 ;  /* 0x000000274d25723e */ /* 0x000fe200000010ff */
[-C--:B------:R-:W-:Y:S01]  /*9fc0*/  FMUL.FTZ R100, R100, R7.reuse ;  /* 0x0000000764647220 */ /* 0x080fe20000410000 */
[----:B------:R-:W-:Y:S01]  /*9fd0*/  F2FP.BF16.F32.PACK_AB R44, R45, R44 ;  /* 0x0000002c2d2c723e */ /* 0x000fe200000010ff */
[----:B------:R1:W-:Y:S01]  /*9fe0*/  STSM.16.M88.4 [R22], R24 ;  /* 0x0000001816007844 */ /* 0x0003e20000000200 */
[----:B------:R-:W-:Y:S01]  /*9ff0*/  F2FP.BF16.F32.PACK_AB R38, R41, R40 ;  /* 0x000000282926723e */ /* 0x000fe200000010ff */
[-C--:B------:R-:W-:Y:S01]  /*a000*/  FMUL.FTZ R101, R101, R7.reuse ;  /* 0x0000000765657220 */ /* 0x080fe20000410000 */
[----:B------:R-:W-:Y:S01]  /*a010*/  F2FP.BF16.F32.PACK_AB R39, R76, R42 ;  /* 0x0000002a4c27723e */ /* 0x000fe200000010ff */
[----:B------:R-:W-:Y:S01]  /*a020*/  FMUL.FTZ R104, R104, R7 ;  /* 0x0000000768687220 */ /* 0x000fe20000410000 */
        /* <DEDUP_REMOVED lines=9> */
[-C--:B------:R-:W-:Y:S01]  /*a0c0*/  FMUL.FTZ R112, R112, R7.reuse ;  /* 0x0000000770707220 */ /* 0x080fe20000410000 */
[----:B------:R-:W-:Y:S01]  /*a0d0*/  F2FP.BF16.F32.PACK_AB R60, R61, R60 ;  /* 0x0000003c3d3c723e */ /* 0x000fe200000010ff */
[----:B------:R1:W-:Y:S01]  /*a0e0*/  STSM.16.M88.4 [R17+0x27800], R44 ;  /* 0x0278002c11007844 */ /* 0x0003e20000000200 */
[----:B------:R-:W-:Y:S01]  /*a0f0*/  F2FP.BF16.F32.PACK_AB R54, R57, R56 ;  /* 0x000000383936723e */ /* 0x000fe200000010ff */
[----:B------:R-:W-:Y:S01]  /*a100*/  FMUL.FTZ R113, R113, R7 ;  /* 0x0000000771717220 */ /* 0x000fe20000410000 */
        /* <DEDUP_REMOVED lines=8> */
[----:B0-----:R-:W-:Y:S01]  /*a190*/  F2FP.BF16.F32.PACK_AB R12, R69, R68 ;  /* 0x00000044450c723e */ /* 0x001fe200000010ff */
[----:B------:R-:W-:Y:S01]  /*a1a0*/  FMUL.FTZ R121, R121, R7 ;  /* 0x0000000779797220 */ /* 0x000fe20000410000 */
[----:B------:R-:W-:Y:S01]  /*a1b0*/  F2FP.BF16.F32.PACK_AB R13, R67, R59 ;  /* 0x0000003b430d723e */ /* 0x000fe200000010ff */
[----:B------:R1:W-:Y:S01]  /*a1c0*/  STSM.16.M88.4 [R22+0x6000], R60 ;  /* 0x0060003c16007844 */ /* 0x0003e20000000200 */
[----:B------:R-:W-:Y:S01]  /*a1d0*/  F2FP.BF16.F32.PACK_AB R14, R9, R72 ;  /* 0x00000048090e723e */ /* 0x000fe200000010ff */
[-C--:B------:R-:W-:Y:S01]  /*a1e0*/  FMUL.FTZ R124, R124, R7.reuse ;  /* 0x000000077c7c7220 */ /* 0x080fe20000410000 */
[----:B------:R-:W-:Y:S01]  /*a1f0*/  F2FP.BF16.F32.PACK_AB R15, R71, R70 ;  /* 0x00000046470f723e */ /* 0x000fe200000010ff */
[-C--:B------:R-:W-:Y:S01]  /*a200*/  FMUL.FTZ R125, R125, R7.reuse ;  /* 0x000000077d7d7220 */ /* 0x080fe20000410000 */
[----:B------:R-:W-:Y:S01]  /*a210*/  ISETP.GT.AND P1, PT, R5, R8, PT ;  /* 0x000000080500720c */ /* 0x000fe20003f24270 */
        /* <DEDUP_REMOVED lines=38> */
[----:B0-----:R-:W-:Y:S01]  /*a480*/  NOP ;  /* 0x0000000000007918 */ /* 0x001fe20000000000 */
[----:B-1----:R-:W-:Y:S05]  /*a490*/  @P1 BRA `(.L_x_873) ;  /* 0xffffffdc00d81947 */ /* 0x002fea000383ffff */
[----:B------:R-:W-:-:S07]  /*a4a0*/  IMAD.MOV.U32 R7, RZ, RZ, R5 ;  /* 0x000000ffff077224 */ /* 0x000fce00078e0005 */
.L_x_862:
[----:B------:R-:W-:-:S13]  /*a4b0*/  ISETP.GE.AND P1, PT, R7, UR37, PT ;  /* 0x0000002507007c0c */ /* 0x000fda000bf26270 */
[----:B------:R-:W-:Y:S05]  /*a4c0*/  @!P1 BRA `(.L_x_874) ;  /* 0x0000003000949947 */ /* 0x000fea0003800000 */
[----:B------:R-:W-:Y:S01]  /*a4d0*/  IMAD.MOV.U32 R5, RZ, RZ, R4 ;  /* 0x000000ffff057224 */ /* 0x000fe200078e0004 */
[----:B------:R-:W-:Y:S01]  /*a4e0*/  UMOV UR28, UR47 ;  /* 0x0000002f001c7c82 */ /* 0x000fe20008000000 */
[----:B------:R-:W-:Y:S01]  /*a4f0*/  IMAD.MOV.U32 R6, RZ, RZ, R0 ;  /* 0x000000ffff067224 */ /* 0x000fe200078e0000 */
[----:B------:R-:W-:Y:S01]  /*a500*/  UMOV UR56, UR46 ;  /* 0x0000002e00387c82 */ /* 0x000fe20008000000 */
[----:B------:R-:W-:Y:S01]  /*a510*/  ULDC UR34, c[0x0][0x9e4] ;  /* 0x0002790000227ab9 */ /* 0x000fe20000000800 */
[----:B------:R-:W-:Y:S01]  /*a520*/  ULDC UR55, c[0x0][0x9dc] ;  /* 0x0002770000377ab9 */ /* 0x000fe20000000800 */
[----:B------:R-:W-:Y:S01]  /*a530*/  ULDC UR54, c[0x0][0x288] ;  /* 0x0000a20000367ab9 */ /* 0x000fe20000000800 */
[----:B------:R-:W-:Y:S01]  /*a540*/  ULDC UR33, c[0x0][0x988] ;  /* 0x0002620000217ab9 */ /* 0x000fe20000000800 */
[----:B------:R-:W-:-:S05]  /*a550*/  ULDC UR35, c[0x0][0x9e0] ;  /* 0x0002780000237ab9 */ /* 0x000fca0000000800 */
.L_x_893:
[----:B------:R-:W-:Y:S01]  /*a560*/  ISETP.NE.AND P2, PT, RZ, UR43, PT ;  /* 0x0000002bff007c0c */ /* 0x000fe2000bf45270 */
[----:B------:R-:W-:-:S04]  /*a570*/  UISETP.NE.AND UP0, UPT, UR56, 0x1, UPT ;  /* 0x000000013800788c */ /* 0x000fc8000bf05270 */
[----:B------:R-:W-:-:S04]  /*a580*/  USEL UR47, URZ, 0x1, UP0 ;  /* 0x000000013f2f7887 */ /* 0x000fc80008000000 */
[----:B------:R-:W-:-:S04]  /*a590*/  ULOP3.LUT UR47, UR28, UR47, URZ, 0x3c, !UPT ;  /* 0x0000002f1c2f7292 */ /* 0x000fc8000f8e3c3f */
[----:B------:R-:W-:Y:S08]  /*a5a0*/  @P2 BRA `(.L_x_875) ;  /* 0x0000000000382947 */ /* 0x000ff00003800000 */
[----:B------:R-:W-:Y:S05]  /*a5b0*/  @!P0 BRA `(.L_x_876) ;  /* 0x0000000000048947 */ /* 0x000fea0003800000 */
[----:B------:R-:W-:Y:S01]  /*a5c0*/  BPT.TRAP 0x1 ;  /* 0x000000040000795c */ /* 0x000fe20000300000 */
.L_x_876:
        /* <DEDUP_REMOVED lines=9> */
.L_x_877:
[----:B-1----:R-:W-:Y:S05]  /*a660*/  @P1 BRA `(.L_x_875) ;  /* 0x0000000000081947 */ /* 0x002fea0003800000 */
[----:B------:R-:W1:Y:S02]  /*a670*/  SYNCS.PHASECHK.TRANS64.TRYWAIT P1, [UR6+0x2d830], R0 ;  /* 0x02d83000ff0075a7 */ /* 0x000e640008020146 */
[----:B-1----:R-:W-:Y:S05]  /*a680*/  @!P1 BRA `(.L_x_878) ;  /* 0x00000098008c9947 */ /* 0x002fea0003800000 */
.L_x_875:
        /* <DEDUP_REMOVED lines=40> */
.L_x_880:
[----:B------:R-:W-:Y:S01]  /*a910*/  ULEA UR6, UR56, UR40, 0x3 ;  /* 0x0000002838067291 */ /* 0x000fe2000f8e183f */
[----:B------:R-:W-:-:S05]  /*a920*/  IMAD.U32 R0, RZ, RZ, UR28 ;  /* 0x0000001cff007e24 */ /* 0x000fca000f8e00ff */
[----:B------:R-:W-:-:S04]  /*a930*/  SHF.L.U32 R0, R0, 0x1f, RZ ;  /* 0x0000001f00007819 */ /* 0x000fc800000006ff */
[----:B------:R0:W1:Y:S01]  /*a940*/  SYNCS.PHASECHK.TRANS64.TRYWAIT P1, [UR6+0x2d850], R0 ;  /* 0x02d85000ff0075a7 */ /* 0x0000620008020146 */
[----:B------:R-:W-:Y:S05]  /*a950*/  @!P0 BRA `(.L_x_881) ;  /* 0x0000000000048947 */ /* 0x000fea0003800000 */
[----:B------:R-:W-:Y:S01]  /*a960*/  BPT.TRAP 0x1 ;  /* 0x000000040000795c */ /* 0x000fe20000300000 */
.L_x_881:
[----:B-1----:R-:W-:Y:S05]  /*a970*/  @P1 BRA `(.L_x_879) ;  /* 0x0000000000081947 */ /* 0x002fea0003800000 */
[----:B------:R-:W1:Y:S02]  /*a980*/  SYNCS.PHASECHK.TRANS64.TRYWAIT P1, [UR6+0x2d850], R0 ;  /* 0x02d85000ff0075a7 */ /* 0x000e640008020146 */
[----:B-1----:R-:W-:Y:S05]  /*a990*/  @!P1 BRA `(.L_x_882) ;  /* 0x0000009400e09947 */ /* 0x002fea0003800000 */
.L_x_879:
        /* <DEDUP_REMOVED lines=70> */
.L_x_883:
[----:B------:R-:W-:Y:S01]  /*ae00*/  UISETP.NE.AND UP1, UPT, UR51, URZ, UPT ;  /* 0x0000003f3300728c */ /* 0x000fe2000bf25270 */
[----:B------:R-:W-:Y:S01]  /*ae10*/  VIADD R4, R137, UR39 ;  /* 0x0000002789047c36 */ /* 0x000fe20008000000 */
[----:B------:R-:W1:Y:S01]  /*ae20*/  LDC R12, c[0x0][0x2f0] ;  /* 0x0000bc00ff0c7b82 */ /* 0x000e620000000800 */
[----:B------:R-:W-:Y:S02]  /*ae30*/  ULEA UR6, UR46, UR40, 0x3 ;  /* 0x000000282e067291 */ /* 0x000fe4000f8e183f */
[----:B------:R-:W-:Y:S01]  /*ae40*/  UISETP.NE.AND UP0, UPT, UR50, URZ, UPT ;  /* 0x0000003f3200728c */ /* 0x000fe2000bf05270 */
[----:B------:R-:W-:Y:S01]  /*ae50*/  PLOP3.LUT P1, PT, PT, PT, UP1, 0x80, 0x0 ;  /* 0x000000000000781c */ /* 0x000fe20003f2f018 */
[----:B------:R-:W-:Y:S01]  /*ae60*/  UIADD3 UR6, UR6, 0x2d840, URZ ;  /* 0x0002d84006067890 */ /* 0x000fe2000fffe03f */
[----:B------:R-:W-:-:S03]  /*ae70*/  PLOP3.LUT P2, PT, PT, PT, UP1, 0x80, 0x0 ;  /* 0x000000000000781c */ /* 0x000fc60003f4f018 */
        /* <DEDUP_REMOVED lines=13> */
[----:B------:R-:W-:-:S04]  /*af50*/  VIADD R9, R9, -UR54 ;  /* 0x8000003609097c36 */ /* 0x000fc80008000000 */
[C---:B------:R-:W-:Y:S02]  /*af60*/  VIADD R11, R9.reuse, UR35 ;  /* 0x00000023090b7c36 */ /* 0x040fe40008000000 */
[----:B------:R-:W-:Y:S02]  /*af70*/  VIADD R10, R9, UR6 ;  /* 0x00000006090a7c36 */ /* 0x000fe40008000000 */
[----:B0-----:R-:W-:Y:S02]  /*af80*/  IMAD.IADD R9, R11, 0x1, R13 ;  /* 0x000000010b097824 */ /* 0x001fe400078e020d */
[----:B------:R-:W-:Y:S01]  /*af90*/  IMAD.IADD R8, R13, 0x1, R10 ;  /* 0x000000010d087824 */ /* 0x000fe200078e020a */
[----:B------:R-:W-:Y:S06]  /*afa0*/  @P1 BRA `(.L_x_884) ;  /* 0x00000000005c1947 */ /* 0x000fec0003800000 */
[----:B------:R-:W-:Y:S01]  /*afb0*/  IMAD R13, R12, UR44, R13 ;  /* 0x0000002c0c0d7c24 */ /* 0x000fe2000f8e020d */
[----:B------:R-:W-:Y:S03]  /*afc0*/  BSSY B0, `(.L_x_885) ;  /* 0x0000011000007945 */ /* 0x000fe60003800000 */
[----:B------:R-:W-:-:S05]  /*afd0*/  VIADD R13, R13, -UR54 ;  /* 0x800000360d0d7c36 */ /* 0x000fca0008000000 */
        /* <DEDUP_REMOVED lines=10> */
.L_x_886:
[----:B------:R-:W-:-:S05]  /*b080*/  IMAD.U32 R20, RZ, RZ, UR34 ;  /* 0x00000022ff147e24 */ /* 0x000fca000f8e00ff */
[----:B------:R-:W-:-:S13]  /*b090*/  ISETP.NE.AND P1, PT, R20, 0x1, PT ;  /* 0x000000011400780c */ /* 0x000fda0003f25270 */
[----:B------:R-:W0:Y:S02]  /*b0a0*/  @P1 LDC.64 R14, c[0x0][0x9e8] ;  /* 0x00027a00ff0e1b82 */ /* 0x000e240000000a00 */
[----:B0-----:R-:W-:-:S05]  /*b0b0*/  @P1 IMAD.HI.U32 R14, R13, R14, RZ ;  /* 0x0000000e0d0e1227 */ /* 0x001fca00078e00ff */
[----:B------:R-:W-:-:S07]  /*b0c0*/  @P1 SHF.R.U32.HI R13, RZ, R15, R14 ;  /* 0x0000000fff0d1219 */ /* 0x000fce000001160e */
.L_x_887:
[----:B------:R-:W-:Y:S05]  /*b0d0*/  BSYNC B0 ;  /* 0x0000000000007941 */ /* 0x000fea0003800000 */
.L_x_885:
[----:B------:R-:W-:-:S04]  /*b0e0*/  IMAD R13, R13, R20, -R0 ;  /* 0x000000140d0d7224 */ /* 0x000fc800078e0a00 */
[----:B------:R-:W-:-:S05]  /*b0f0*/  IMAD R13, R16, -0x2, R13 ;  /* 0xfffffffe100d7824 */ /* 0x000fca00078e020d */
[----:B------:R-:W-:Y:S02]  /*b100*/  VIADDMNMX R9, R13, R20, R9, PT ;  /* 0x000000140d097246 */ /* 0x000fe40003800109 */
[----:B------:R-:W-:-:S07]  /*b110*/  VIMNMX R8, R8, R13, !PT ;  /* 0x0000000d08087248 */ /* 0x000fce0007fe0100 */
.L_x_884:
        /* <DEDUP_REMOVED lines=116> */
.L_x_890:
[----:B------:R-:W-:-:S05]  /*b860*/  IMAD.U32 R4, RZ, RZ, UR34 ;  /* 0x00000022ff047e24 */ /* 0x000fca000f8e00ff */
[----:B------:R-:W-:-:S13]  /*b870*/  ISETP.NE.AND P2, PT, R4, 0x1, PT ;  /* 0x000000010400780c */ /* 0x000fda0003f45270 */
[----:B------:R-:W0:Y:S02]  /*b880*/  @P2 LDC.64 R8, c[0x0][0x9e8] ;  /* 0x00027a00ff082b82 */ /* 0x000e240000000a00 */
[----:B0-----:R-:W-:-:S05]  /*b890*/  @P2 IMAD.HI.U32 R8, R13, R8, RZ ;  /* 0x000000080d082227 */ /* 0x001fca00078e00ff */
[----:B------:R-:W-:-:S07]  /*b8a0*/  @P2 SHF.R.U32.HI R13, RZ, R9, R8 ;  /* 0x00000009ff0d2219 */ /* 0x000fce0000011608 */
.L_x_891:
[----:B------:R-:W-:Y:S05]  /*b8b0*/  BSYNC B0 ;  /* 0x0000000000007941 */ /* 0x000fea0003800000 */
.L_x_889:
[----:B------:R-:W-:-:S04]  /*b8c0*/  IMAD R13, R13, R4, -R0 ;  /* 0x000000040d0d7224 */ /* 0x000fc800078e0a00 */
[----:B------:R-:W-:-:S05]  /*b8d0*/  IMAD R13, R16, -0x2, R13 ;  /* 0xfffffffe100d7824 */ /* 0x000fca00078e020d */
[----:B------:R-:W-:Y:S02]  /*b8e0*/  VIADDMNMX R11, R13, R4, R11, PT ;  /* 0x000000040d0b7246 */ /* 0x000fe4000380010b */
[----:B------:R-:W-:-:S07]  /*b8f0*/  VIMNMX R10, R10, R13, !PT ;  /* 0x0000000d0a0a7248 */ /* 0x000fce0007fe0100 */
.L_x_888:
        /* <DEDUP_REMOVED lines=115> */
[----:B------:R0:W-:Y:S01]  /*c030*/  MUFU.EX2 R20, R36 ;  /* 0x0000002400147308 */ /* 0x0001e20000000800 */
        /* <DEDUP_REMOVED lines=23> */
[----:B------:R-:W-:Y:S01]  /*c1b0*/  MUFU.EX2 R28, R44 ;  /* 0x0000002c001c7308 */ /* 0x000fe20000000800 */
[----:B------:R-:W-:Y:S02]  /*c1c0*/  ISETP.LT.OR P5, PT, R11, 0x59, P5 ;  /* 0x000000590b00780c */ /* 0x000fe40002fa1670 */
[----:B------:R-:W-:Y:S02]  /*c1d0*/  FMNMX.FTZ R32, R54, R33, !PT ;  /* 0x0000002136207209 */ /* 0x000fe40007810000 */
[----:B------:R-:W-:-:S02]  /*c1e0*/  FSEL R67, R67, -INF , !P3 ;  /* 0xff80000043437808 */ /* 0x000fc40005800000 */
[----:B------:R-:W-:Y:S01]  /*c1f0*/  FMNMX.FTZ R33, R55, R32, !PT ;  /* 0x0000002037217209 */ /* 0x000fe20007810000 */
[----:B------:R-:W-:Y:S01]  /*c200*/  MUFU.EX2 R9, R9 ;  /* 0x0000000900097308 */ /* 0x000fe20000000800 */
[----:B------:R-:W-:Y:S02]  /*c210*/  ISETP.GT.AND P2, PT, R10, 0x60, P1 ;  /* 0x000000600a00780c */ /* 0x000fe40000f44270 */
[----:B0-----:R-:W-:Y:S01]  /*c220*/  FMNMX.FTZ R36, R58, R33, !PT ;  /* 0x000000213a247209 */ /* 0x001fe20007810000 */
[--C-:B------:R-:W-:Y:S01]  /*c230*/  FFMA.FTZ R33, R49, UR33, -R4.reuse ;  /* 0x0000002131217c23 */ /* 0x100fe20008010804 */
[----:B------:R-:W-:Y:S01]  /*c240*/  FSEL R70, R70, -INF , !P5 ;  /* 0xff80000046467808 */ /* 0x000fe20006800000 */
[--C-:B------:R-:W-:Y:S01]  /*c250*/  FFMA.FTZ R49, R65, UR33, -R4.reuse ;  /* 0x0000002141317c23 */ /* 0x100fe20008010804 */
[----:B------:R-:W-:Y:S01]  /*c260*/  FMNMX.FTZ R37, R59, R36, !PT ;  /* 0x000000243b257209 */ /* 0x000fe20007810000 */
[----:B------:R0:W-:Y:S01]  /*c270*/  MUFU.EX2 R32, R48 ;  /* 0x0000003000207308 */ /* 0x0001e20000000800 */
[----:B------:R-:W-:Y:S01]  /*c280*/  ISETP.LT.OR P4, PT, R11, 0x5a, P4 ;  /* 0x0000005a0b00780c */ /* 0x000fe20002781670 */
[----:B------:R-:W-:Y:S01]  /*c290*/  FFMA.FTZ R65, R81, UR33, -R4 ;  /* 0x0000002151417c23 */ /* 0x000fe20008010804 */
[----:B------:R-:W-:-:S02]  /*c2a0*/  FMNMX.FTZ R36, R62, R37, !PT ;  /* 0x000000253e247209 */ /* 0x000fc40007810000 */
[----:B------:R-:W-:Y:S02]  /*c2b0*/  ISETP.GT.AND P3, PT, R10, 0x61, P1 ;  /* 0x000000610a00780c */ /* 0x000fe40000f64270 */
[----:B------:R-:W-:Y:S01]  /*c2c0*/  FMNMX.FTZ R37, R63, R36, !PT ;  /* 0x000000243f257209 */ /* 0x000fe20007810000 */
[----:B------:R-:W-:Y:S01]  /*c2d0*/  MUFU.EX2 R12, R12 ;  /* 0x0000000c000c7308 */ /* 0x000fe20000000800 */
[----:B------:R-:W-:Y:S01]  /*c2e0*/  ISETP.LT.OR P2, PT, R11, 0x61, P2 ;  /* 0x000000610b00780c */ /* 0x000fe20001741670 */
[--C-:B0-----:R-:W-:Y:S01]  /*c2f0*/  FFMA.FTZ R48, R64, UR33, -R4.reuse ;  /* 0x0000002140307c23 */ /* 0x101fe20008010804 */
[----:B------:R-:W-:Y:S01]  /*c300*/  FMNMX.FTZ R40, R66, R37, !PT ;  /* 0x0000002542287209 */ /* 0x000fe20007810000 */
[--C-:B------:R-:W-:Y:S01]  /*c310*/  FFMA.FTZ R37, R53, UR33, -R4.reuse ;  /* 0x0000002135257c23 */ /* 0x100fe20008010804 */
[----:B------:R-:W-:Y:S01]  /*c320*/  FSEL R71, R71, -INF , !P4 ;  /* 0xff80000047477808 */ /* 0x000fe20006000000 */
[--C-:B------:R-:W-:Y:S01]  /*c330*/  FFMA.FTZ R53, R69, UR33, -R4.reuse ;  /* 0x0000002145357c23 */ /* 0x100fe20008010804 */
[----:B------:R-:W-:Y:S01]  /*c340*/  FMNMX.FTZ R41, R67, R40, !PT ;  /* 0x0000002843297209 */ /* 0x000fe20007810000 */
[----:B------:R0:W-:Y:S01]  /*c350*/  MUFU.EX2 R36, R52 ;  /* 0x0000003400247308 */ /* 0x0001e20000000800 */
[----:B------:R-:W-:Y:S01]  /*c360*/  ISETP.GT.AND P5, PT, R10, 0x68, P1 ;  /* 0x000000680a00780c */ /* 0x000fe20000fa4270 */
[----:B------:R-:W-:Y:S01]  /*c370*/  FFMA.FTZ R64, R80, UR33, -R4 ;  /* 0x0000002150407c23 */ /* 0x000fe20008010804 */
[----:B------:R-:W-:-:S02]  /*c380*/  FMNMX.FTZ R40, R70, R41, !PT ;  /* 0x0000002946287209 */ /* 0x000fc40007810000 */
[----:B------:R-:W-:Y:S02]  /*c390*/  FSEL R74, R74, -INF , !P2 ;  /* 0xff8000004a4a7808 */ /* 0x000fe40005000000 */
[----:B------:R-:W-:Y:S01]  /*c3a0*/  ISETP.LT.OR P3, PT, R11, 0x62, P3 ;  /* 0x000000620b00780c */ /* 0x000fe20001f61670 */
[----:B------:R-:W-:Y:S01]  /*c3b0*/  MUFU.EX2 R13, R13 ;  /* 0x0000000d000d7308 */ /* 0x000fe20000000800 */
[----:B------:R-:W-:Y:S01]  /*c3c0*/  FMNMX.FTZ R41, R71, R40, !PT ;  /* 0x0000002847297209 */ /* 0x000fe20007810000 */
[--C-:B0-----:R-:W-:Y:S01]  /*c3d0*/  FFMA.FTZ R52, R68, UR33, -R4.reuse ;  /* 0x0000002144347c23 */ /* 0x101fe20008010804 */
[----:B------:R-:W-:Y:S01]  /*c3e0*/  ISETP.GT.AND P4, PT, R10, 0x69, P1 ;  /* 0x000000690a00780c */ /* 0x000fe20000f84270 */
[--C-:B------:R-:W-:Y:S01]  /*c3f0*/  FFMA.FTZ R68, R84, UR33, -R4.reuse ;  /* 0x0000002154447c23 */ /* 0x100fe20008010804 */
[----:B------:R-:W-:Y:S02]  /*c400*/  ISETP.LT.OR P5, PT, R11, 0x69, P5 ;  /* 0x000000690b00780c */ /* 0x000fe40002fa1670 */
[----:B------:R-:W-:Y:S01]  /*c410*/  FSEL R75, R75, -INF , !P3 ;  /* 0xff8000004b4b7808 */ /* 0x000fe20005800000 */
[----:B------:R0:W-:Y:S01]  /*c420*/  MUFU.EX2 R40, R56 ;  /* 0x0000003800287308 */ /* 0x0001e20000000800 */
[----:B------:R-:W-:Y:S01]  /*c430*/  FMNMX.FTZ R44, R74, R41, !PT ;  /* 0x000000294a2c7209 */ /* 0x000fe20007810000 */
[--C-:B------:R-:W-:Y:S01]  /*c440*/  FFMA.FTZ R41, R57, UR33, -R4.reuse ;  /* 0x0000002139297c23 */ /* 0x100fe20008010804 */
[----:B------:R-:W-:Y:S01]  /*c450*/  ISETP.GT.AND P2, PT, R10, 0x70, P1 ;  /* 0x000000700a00780c */ /* 0x000fe20000f44270 */
[----:B------:R-:W-:Y:S01]  /*c460*/  FFMA.FTZ R57, R73, UR33, -R4 ;  /* 0x0000002149397c23 */ /* 0x000fe20008010804 */
[----:B------:R-:W-:-:S02]  /*c470*/  FSEL R78, R78, -INF , !P5 ;  /* 0xff8000004e4e7808 */ /* 0x000fc40006800000 */
[----:B------:R-:W-:Y:S01]  /*c480*/  ISETP.LT.OR P4, PT, R11, 0x6a, P4 ;  /* 0x0000006a0b00780c */ /* 0x000fe20002781670 */
[----:B------:R-:W-:Y:S01]  /*c490*/  MUFU.EX2 R14, R14 ;  /* 0x0000000e000e7308 */ /* 0x000fe20000000800 */
[----:B------:R-:W-:Y:S01]  /*c4a0*/  FMNMX.FTZ R45, R75, R44, !PT ;  /* 0x0000002c4b2d7209 */ /* 0x000fe20007810000 */
[--C-:B------:R-:W-:Y:S01]  /*c4b0*/  FFMA.FTZ R44, R60, UR33, -R4.reuse ;  /* 0x000000213c2c7c23 */ /* 0x100fe20008010804 */
[----:B------:R-:W-:Y:S01]  /*c4c0*/  ISETP.GT.AND P3, PT, R10, 0x71, P1 ;  /* 0x000000710a00780c */ /* 0x000fe20000f64270 */
[--C-:B0-----:R-:W-:Y:S01]  /*c4d0*/  FFMA.FTZ R56, R72, UR33, -R4.reuse ;  /* 0x0000002148387c23 */ /* 0x101fe20008010804 */
[----:B------:R-:W-:Y:S01]  /*c4e0*/  ISETP.GT.AND P5, PT, R10, 0x78, P1 ;  /* 0x000000780a00780c */ /* 0x000fe20000fa4270 */
[----:B------:R-:W-:Y:S01]  /*c4f0*/  FFMA.FTZ R60, R76, UR33, -R4 ;  /* 0x000000214c3c7c23 */ /* 0x000fe20008010804 */
[----:B------:R-:W-:Y:S01]  /*c500*/  ISETP.GT.AND P1, PT, R10, 0x79, P1 ;  /* 0x000000790a00780c */ /* 0x000fe20000f24270 */
        /* <DEDUP_REMOVED lines=183> */
.L_x_892:
        /* <DEDUP_REMOVED lines=106> */
.L_x_874:
[----:B------:R-:W-:Y:S06]  /*d720*/  BAR.ARV 0x8, 0x200 ;  /* 0x0208000000007b1d */ /* 0x000fec0000002000 */
[----:B------:R-:W-:Y:S05]  /*d730*/  @!P0 BRA `(.L_x_894) ;  /* 0x0000000000048947 */ /* 0x000fea0003800000 */
[----:B------:R-:W-:Y:S01]  /*d740*/  BPT.TRAP 0x1 ;  /* 0x000000040000795c */ /* 0x000fe20000300000 */
.L_x_894:
[----:B------:R-:W-:Y:S01]  /*d750*/  ULEA UR8, UR46, UR40, 0x3 ;  /* 0x000000282e087291 */ /* 0x000fe2000f8e183f */
[----:B------:R-:W-:-:S05]  /*d760*/  IMAD.U32 R5, RZ, RZ, UR47 ;  /* 0x0000002fff057e24 */ /* 0x000fca000f8e00ff */
[----:B------:R-:W-:-:S04]  /*d770*/  SHF.L.U32 R5, R5, 0x1f, RZ ;  /* 0x0000001f05057819 */ /* 0x000fc800000006ff */
[----:B------:R0:W1:Y:S01]  /*d780*/  SYNCS.PHASECHK.TRANS64.TRYWAIT P1, [UR8+0x2d850], R5 ;  /* 0x02d85005ff0075a7 */ /* 0x0000620008020148 */
[----:B------:R-:W-:Y:S05]  /*d790*/  @!P0 BRA `(.L_x_895) ;  /* 0x0000000000048947 */ /* 0x000fea0003800000 */
[----:B------:R-:W-:Y:S01]  /*d7a0*/  BPT.TRAP 0x1 ;  /* 0x000000040000795c */ /* 0x000fe20000300000 */
.L_x_895:
[----:B-1----:R-:W-:Y:S05]  /*d7b0*/  @P1 BRA `(.L_x_896) ;  /* 0x0000000000081947 */ /* 0x002fea0003800000 */
[----:B------:R-:W1:Y:S02]  /*d7c0*/  SYNCS.PHASECHK.TRANS64.TRYWAIT P1, [UR8+0x2d850], R5 ;  /* 0x02d85005ff0075a7 */ /* 0x000e640008020148 */
[----:B-1----:R-:W-:Y:S05]  /*d7d0*/  @!P1 BRA `(.L_x_897) ;  /* 0x0000006800689947 */ /* 0x002fea0003800000 */
.L_x_896:
        /* <DEDUP_REMOVED lines=11> */
[----:B------:R-:W-:Y:S01]  /*d890*/  IMAD.U32 R12, RZ, RZ, UR33 ;  /* 0x00000021ff0c7e24 */ /* 0x000fe2000f8e00ff */
[----:B------:R-:W-:Y:S01]  /*d8a0*/  ULOP3.LUT UR9, UR40, 0x2000000, URZ, 0xfc, !UPT ;  /* 0x0200000028097892 */ /* 0x000fe2000f8efc3f */
[----:B------:R-:W-:-:S02]  /*d8b0*/  IMAD.MOV.U32 R36, RZ, RZ, -0x800000 ;  /* 0xff800000ff247424 */ /* 0x000fc400078e00ff */
[----:B------:R-:W-:Y:S01]  /*d8c0*/  IMAD.MOV.U32 R37, RZ, RZ, -0x800000 ;  /* 0xff800000ff257424 */ /* 0x000fe200078e00ff */
[----:B------:R-:W-:-:S07]  /*d8d0*/  UIMAD UR9, UR46, 0x600, UR9 ;  /* 0x000006002e0978a4 */ /* 0x000fce000f8e0209 */
[----:B------:R-:W-:Y:S02]  /*d8e0*/  UMOV UR6, UR9 ;  /* 0x0000000900067c82 */ /* 0x000fe40008000000 */
[----:B------:R-:W-:Y:S01]  /*d8f0*/  HGMMA.64x96x16.F32.BF16 R88, gdesc[UR4].tnspB, R88, gsb0 ;  /* 0x41600000045879f0 */ /* 0x000fe20008001858 */
[----:B------:R-:W-:Y:S01]  /*d900*/  UIADD3 UR4, UR36, 0x2, URZ ;  /* 0x0000000224047890 */ /* 0x000fe2000fffe03f */
[----:B-1----:R-:W-:Y:S01]  /*d910*/  FADD.FTZ R6, R6, R3 ;  /* 0x0000000306067221 */ /* 0x002fe20000010000 */
[----:B------:R-:W-:Y:S01]  /*d920*/  UIADD3 UR6, UR9, 0x40, URZ ;  /* 0x0000004009067890 */ /* 0x000fe2000fffe03f */
[----:B------:R-:W-:Y:S01]  /*d930*/  IMAD.U32 R3, RZ, RZ, UR33 ;  /* 0x00000021ff037e24 */ /* 0x000fe2000f8e00ff */
[----:B------:R-:W-:Y:S01]  /*d940*/  UMOV UR5, 0x40000040 ;  /* 0x4000004000057882 */ /* 0x000fe20000000000 */
[----:B------:R-:W-:Y:S01]  /*d950*/  UMOV UR7, 0x80000020 ;  /* 0x8000002000077882 */ /* 0x000fe20000000000 */
[----:B0-----:R-:W-:Y:S01]  /*d960*/  FADD.FTZ R7, R5, R2 ;  /* 0x0000000205077221 */ /* 0x001fe20000010000 */
[----:B------:R-:W-:Y:S01]  /*d970*/  IMAD.MOV.U32 R2, RZ, RZ, RZ ;  /* 0x000000ffff027224 */ /* 0x000fe200078e00ff */
[----:B------:R-:W0:Y:S04]  /*d980*/  SHFL.BFLY PT, R5, R6, 0x1, 0x1f ;  /* 0x0c201f0006057f89 */ /* 0x000e2800000e0000 */
[----:B------:R-:W1:Y:S01]  /*d990*/  SHFL.BFLY PT, R8, R7, 0x1, 0x1f ;  /* 0x0c201f0007087f89 */ /* 0x000e6200000e0000 */
[----:B0-----:R-:W-:Y:S01]  /*d9a0*/  FADD.FTZ R9, R6, R5 ;  /* 0x0000000506097221 */ /* 0x001fe20000010000 */
[----:B-1----:R-:W-:-:S04]  /*d9b0*/  FADD.FTZ R10, R7, R8 ;  /* 0x00000008070a7221 */ /* 0x002fc80000010000 */
[----:B------:R-:W-:Y:S02]  /*d9c0*/  FSETP.NE.FTZ.AND P1, PT, R9, RZ, PT ;  /* 0x000000ff0900720b */ /* 0x000fe40003f35000 */
[----:B------:R-:W-:-:S11]  /*d9d0*/  FSETP.NE.FTZ.AND P2, PT, R10, RZ, PT ;  /* 0x000000ff0a00720b */ /* 0x000fd60003f55000 */
[----:B------:R-:W0:Y:S01]  /*d9e0*/  @P1 MUFU.LG2 R5, R9 ;  /* 0x0000000900051308 */ /* 0x000e220000000c00 */
[----:B------:R-:W-:Y:S01]  /*d9f0*/  @P1 FMUL.FTZ R3, R3, 0.69314718246459960938 ;  /* 0x3f31721803031820 */ /* 0x000fe20000410000 */
[----:B------:R-:W-:-:S06]  /*da00*/  @P2 FMUL.FTZ R12, R12, 0.69314718246459960938 ;  /* 0x3f3172180c0c2820 */ /* 0x000fcc0000410000 */
        /* <DEDUP_REMOVED lines=55> */
.L_x_898:
        /* <DEDUP_REMOVED lines=23> */
[----:B------:R-:W-:Y:S01]  /*def0*/  USEL UR4, URZ, 0x1, UP0 ;  /* 0x000000013f047887 */ /* 0x000fe20008000000 */
        /* <DEDUP_REMOVED lines=29> */
[----:B------:R-:W-:Y:S01]  /*e0d0*/  PLOP3.LUT P0, PT, PT, PT, PT, 0x8, 0x0 ;  /* 0x000000000000781c */ /* 0x000fe20003f0e170 */
[----:B------:R-:W-:Y:S01]  /*e0e0*/  FMUL.FTZ R48, R135, R48 ;  /* 0x0000003087307220 */ /* 0x000fe20000410000 */
[----:B------:R-:W-:-:S02]  /*e0f0*/  UIADD3 UR48, UR48, 0x1, URZ ;  /* 0x0000000130307890 */ /* 0x000fc4000fffe03f */
[----:B------:R-:W-:Y:S02]  /*e100*/  USEL UR46, UR46, URZ, UP0 ;  /* 0x0000003f2e2e7287 */ /* 0x000fe40008000000 */
[----:B------:R-:W-:-:S12]  /*e110*/  ULOP3.LUT UR47, UR47, UR4, URZ, 0x3c, !UPT ;  /* 0x000000042f2f7292 */ /* 0x000fd8000f8e3c3f */
.L_x_820:
[----:B------:R-:W0:Y:S08]  /*e120*/  S2UR UR41, SR_CgaCtaId ;  /* 0x00000000002979c3 */ /* 0x000e300000008800 */
[----:B------:R-:W-:Y:S06]  /*e130*/  BAR.SYNC.DEFER_BLOCKING 0x5, 0x200 ;  /* 0x0148000000007b1d */ /* 0x000fec0000010000 */
[----:B------:R-:W-:Y:S01]  /*e140*/  UMOV UR40, 0x400 ;  /* 0x0000040000287882 */ /* 0x000fe20000000000 */
[----:B------:R-:W-:Y:S01]  /*e150*/  BSSY B0, `(.L_x_899) ;  /* 0x0000170000007945 */ /* 0x000fe20003800000 */
[----:B0-----:R-:W-:-:S09]  /*e160*/  ULEA UR40, UR41, UR40, 0x18 ;  /* 0x0000002829287291 */ /* 0x001fd2000f8ec03f */
[----:B------:R-:W0:Y:S02]  /*e170*/  LDS R0, [UR40+0x2d8d0] ;  /* 0x02d8d028ff007984 */ /* 0x000e240008000800 */
[----:B0-----:R-:W-:Y:S01]  /*e180*/  R2UR UR4, R0 ;  /* 0x00000000000472ca */ /* 0x001fe200000e0000 */
[----:B------:R-:W-:Y:S06]  /*e190*/  BAR.ARV 0x4, 0x200 ;  /* 0x0108000000007b1d */ /* 0x000fec0000002000 */
[----:B------:R-:W-:Y:S08]  /*e1a0*/  @P0 BRA `(.L_x_900) ;  /* 0x0000000c00bc0947 */ /* 0x000ff00003800000 */
[----:B------:R-:W0:Y:S01]  /*e1b0*/  S2UR UR5, SR_SWINHI ;  /* 0x00000000000579c3 */ /* 0x000e220000002f00 */
[----:B------:R-:W-:-:S07]  /*e1c0*/  IMAD R3, R144, 0x20, R140 ;  /* 0x0000002090037824 */ /* 0x000fce00078e028c */
[----:B------:R-:W-:Y:S01]  /*e1d0*/  BAR.SYNC.DEFER_BLOCKING 0x1, 0x180 ;  /* 0x0046000000007b1d */ /* 0x000fe20000010000 */
[----:B------:R-:W-:Y:S01]  /*e1e0*/  USHF.R.S32.HI UR10, URZ, 0x1f, UR38 ;  /* 0x0000001f3f0a7899 */ /* 0x000fe20008011426 */
[----:B------:R-:W-:Y:S01]  /*e1f0*/  VIADD R52, R137, UR39 ;  /* 0x0000002789347c36 */ /* 0x000fe20008000000 */
[----:B------:R-:W-:Y:S01]  /*e200*/  USHF.R.S32.HI UR12, URZ, 0x1f, UR45 ;  /* 0x0000001f3f0c7899 */ /* 0x000fe2000801142d */
[----:B------:R-:W-:-:S04]  /*e210*/  F2FP.BF16.F32.PACK_AB R6, R93, R6 ;  /* 0x000000065d06723e */ /* 0x000fc800000010ff */
[----:B------:R-:W1:Y:S01]  /*e220*/  LDC R0, c[0x0][0xbe8] ;  /* 0x0002fa00ff007b82 */ /* 0x000e620000000800 */
[----:B------:R-:W-:Y:S01]  /*e230*/  ULDC.64 UR8, c[0x0][0xb90] ;  /* 0x0002e40000087ab9 */ /* 0x000fe20000000a00 */
[----:B------:R-:W-:Y:S02]  /*e240*/  F2FP.BF16.F32.PACK_AB R26, R125, R26 ;  /* 0x0000001a7d1a723e */ /* 0x000fe400000010ff */
[----:B------:R-:W-:Y:S02]  /*e250*/  F2FP.BF16.F32.PACK_AB R27, R46, R27 ;  /* 0x0000001b2e1b723e */ /* 0x000fe400000010ff */
[----:B------:R-:W-:Y:S02]  /*e260*/  F2FP.BF16.F32.PACK_AB R28, R129, R28 ;  /* 0x0000001c811c723e */ /* 0x000fe400000010ff */
[----:B------:R-:W-:Y:S02]  /*e270*/  F2FP.BF16.F32.PACK_AB R29, R44, R29 ;  /* 0x0000001d2c1d723e */ /* 0x000fe400000010ff */
[----:B------:R-:W-:-:S02]  /*e280*/  F2FP.BF16.F32.PACK_AB R30, R133, R30 ;  /* 0x0000001e851e723e */ /* 0x000fc400000010ff */
[----:B------:R-:W-:Y:S01]  /*e290*/  F2FP.BF16.F32.PACK_AB R31, R48, R31 ;  /* 0x0000001f301f723e */ /* 0x000fe200000010ff */
[----:B------:R-:W-:Y:S01]  /*e2a0*/  UMOV UR6, UR40 ;  /* 0x0000002800067c82 */ /* 0x000fe20008000000 */
[----:B0-----:R-:W-:Y:S01]  /*e2b0*/  UMOV UR7, UR5 ;  /* 0x0000000500077c82 */ /* 0x001fe20008000000 */
[----:B------:R-:W-:Y:S01]  /*e2c0*/  UIMAD UR5, UR10, UR8, URZ ;  /* 0x000000080a0572a4 */ /* 0x000fe2000f8e023f */
[----:B------:R-:W-:Y:S02]  /*e2d0*/  IMAD.U32 R40, RZ, RZ, UR6 ;  /* 0x00000006ff287e24 */ /* 0x000fe4000f8e00ff */
[----:B------:R-:W-:Y:S01]  /*e2e0*/  IMAD.U32 R41, RZ, RZ, UR7 ;  /* 0x00000007ff297e24 */ /* 0x000fe2000f8e00ff */
[----:B------:R-:W-:Y:S02]  /*e2f0*/  UIMAD.WIDE.U32 UR6, UR38, UR8, URZ ;  /* 0x00000008260672a5 */ /* 0x000fe4000f8e003f */
[----:B------:R-:W-:Y:S01]  /*e300*/  UIMAD UR5, UR38, UR9, UR5 ;  /* 0x00000009260572a4 */ /* 0x000fe2000f8e0205 */
[----:B------:R-:W-:-:S02]  /*e310*/  IMAD.WIDE R4, R148, 0x2, R40 ;  /* 0x0000000294047825 */ /* 0x000fc400078e0228 */
[----:B------:R-:W-:Y:S01]  /*e320*/  ULDC.64 UR8, c[0x0][0xb98] ;  /* 0x0002e60000087ab9 */ /* 0x000fe20000000a00 */
[----:B------:R-:W-:Y:S01]  /*e330*/  UIADD3 UR7, UR7, UR5, URZ ;  /* 0x0000000507077290 */ /* 0x000fe2000fffe03f */
[----:B------:R-:W-:Y:S01]  /*e340*/  IMAD.WIDE R40, R3, 0x2, R40 ;  /* 0x0000000203287825 */ /* 0x000fe200078e0228 */
[C---:B------:R-:W-:Y:S01]  /*e350*/  IADD3 R35, P1, R4.reuse, 0x6000, RZ ;  /* 0x0000600004237810 */ /* 0x040fe20007f3e0ff */
[----:B------:R-:W-:Y:S01]  /*e360*/  UIMAD UR5, UR12, UR8, URZ ;  /* 0x000000080c0572a4 */ /* 0x000fe2000f8e023f */
[C---:B------:R-:W-:Y:S01]  /*e370*/  LOP3.LUT R3, R4.reuse, 0x180, RZ, 0xc0, !PT ;  /* 0x0000018004037812 */ /* 0x040fe200078ec0ff */
[----:B------:R-:W-:Y:S01]  /*e380*/  UIMAD.WIDE.U32 UR6, UR45, UR8, UR6 ;  /* 0x000000082d0672a5 */ /* 0x000fe2000f8e0006 */
[----:B------:R-:W-:Y:S01]  /*e390*/  IADD3 R8, P3, R4, 0x3000, RZ ;  /* 0x0000300004087810 */ /* 0x000fe20007f7e0ff */
[--C-:B------:R-:W-:Y:S01]  /*e3a0*/  IMAD.X R25, RZ, RZ, R5.reuse, P1 ;  /* 0x000000ffff197224 */ /* 0x100fe200008e0605 */
[----:B-1----:R-:W-:Y:S01]  /*e3b0*/  ISETP.NE.AND P1, PT, R0, 0x1, PT ;  /* 0x000000010000780c */ /* 0x002fe20003f25270 */
[----:B------:R-:W-:Y:S01]  /*e3c0*/  UIMAD UR5, UR45, UR9, UR5 ;  /* 0x000000092d0572a4 */ /* 0x000fe2000f8e0205 */
[----:B------:R-:W-:Y:S01]  /*e3d0*/  SHF.R.U64 R3, R3, 0x3, RZ ;  /* 0x0000000303037819 */ /* 0x000fe200000012ff */
[----:B------:R-:W-:Y:S01]  /*e3e0*/  IMAD.X R13, RZ, RZ, R5, P3 ;  /* 0x000000ffff0d7224 */ /* 0x000fe200018e0605 */
[C---:B------:R-:W-:Y:S01]  /*e3f0*/  IADD3 R21, P4, R4.reuse, 0x20, RZ ;  /* 0x0000002004157810 */ /* 0x040fe20007f9e0ff */
[----:B------:R-:W-:Y:S01]  /*e400*/  ULDC.64 UR8, c[0x0][0xae8] ;  /* 0x0002ba0000087ab9 */ /* 0x000fe20000000a00 */
[----:B------:R-:W-:-:S02]  /*e410*/  IADD3 R15, P0, R4, 0x6020, RZ ;  /* 0x00006020040f7810 */ /* 0x000fc40007f1e0ff */
[----:B------:R-:W-:Y:S01]  /*e420*/  IADD3 R33, P2, R4, 0x3020, RZ ;  /* 0x0000302004217810 */ /* 0x000fe20007f5e0ff */
[--C-:B------:R-:W-:Y:S01]  /*e430*/  IMAD.X R9, RZ, RZ, R5.reuse, P4 ;  /* 0x000000ffff097224 */ /* 0x100fe200020e0605 */
[----:B------:R-:W-:Y:S02]  /*e440*/  LOP3.LUT R4, R3, R4, RZ, 0x3c, !PT ;  /* 0x0000000403047212 */ /* 0x000fe400078e3cff */
[----:B------:R-:W-:Y:S01]  /*e450*/  LOP3.LUT R12, R35, 0x180, RZ, 0xc0, !PT ;  /* 0x00000180230c7812 */ /* 0x000fe200078ec0ff */
[----:B------:R-:W0:Y:S01]  /*e460*/  @P1 LDC R45, c[0x0][0xbec] ;  /* 0x0002fb00ff2d1b82 */ /* 0x000e220000000800 */
[----:B------:R-:W-:Y:S01]  /*e470*/  LOP3.LUT R3, R8, 0x180, RZ, 0xc0, !PT ;  /* 0x0000018008037812 */ /* 0x000fe200078ec0ff */
[----:B------:R-:W-:Y:S01]  /*e480*/  IMAD.X R11, RZ, RZ, R5, P2 ;  /* 0x000000ffff0b7224 */ /* 0x000fe200010e0605 */
[----:B------:R-:W-:Y:S02]  /*e490*/  LOP3.LUT R2, R21, 0x180, RZ, 0xc0, !PT ;  /* 0x0000018015027812 */ /* 0x000fe400078ec0ff */
[----:B------:R-:W-:-:S02]  /*e4a0*/  SHF.R.U64 R12, R12, 0x3, RZ ;  /* 0x000000030c0c7819 */ /* 0x000fc400000012ff */
[----:B------:R-:W-:Y:S01]  /*e4b0*/  SHF.R.U64 R3, R3, 0x3, RZ ;  /* 0x0000000303037819 */ /* 0x000fe200000012ff */
[----:B------:R-:W1:Y:S01]  /*e4c0*/  @P1 LDC R50, c[0x0][0xbf0] ;  /* 0x0002fc00ff321b82 */ /* 0x000e620000000800 */
[----:B------:R-:W-:Y:S02]  /*e4d0*/  SHF.R.U64 R2, R2, 0x3, RZ ;  /* 0x0000000302027819 */ /* 0x000fe400000012ff */
[----:B------:R-:W-:Y:S02]  /*e4e0*/  IADD3 R43, P5, R40, 0x7800, RZ ;  /* 0x00007800282b7810 */ /* 0x000fe40007fbe0ff */
[----:B------:R-:W-:Y:S02]  /*e4f0*/  LOP3.LUT R24, R12, R35, RZ, 0x3c, !PT ;  /* 0x000000230c187212 */ /* 0x000fe400078e3cff */
[----:B------:R-:W-:Y:S02]  /*e500*/  LOP3.LUT R14, R15, 0x180, RZ, 0xc0, !PT ;  /* 0x000001800f0e7812 */ /* 0x000fe400078ec0ff */
[----:B------:R-:W-:-:S02]  /*e510*/  LOP3.LUT R12, R3, R8, RZ, 0x3c, !PT ;  /* 0x00000008030c7212 */ /* 0x000fc400078e3cff */
[----:B------:R-:W-:Y:S02]  /*e520*/  LOP3.LUT R8, R2, R21, RZ, 0x3c, !PT ;  /* 0x0000001502087212 */ /* 0x000fe400078e3cff */
[----:B------:R-:W-:Y:S02]  /*e530*/  LOP3.LUT R2, R43, 0x180, RZ, 0xc0, !PT ;  /* 0x000001802b027812 */ /* 0x000fe400078ec0ff */
[----:B------:R-:W-:Y:S01]  /*e540*/  SHF.R.U64 R14, R14, 0x3, RZ ;  /* 0x000000030e0e7819 */ /* 0x000fe200000012ff */
[----:B0-----:R-:W-:Y:S01]  /*e550*/  @P1 IMAD.HI.U32 R45, R52, R45, RZ ;  /* 0x0000002d342d1227 */ /* 0x001fe200078e00ff */
[----:B------:R-:W-:Y:S02]  /*e560*/  SHF.R.U64 R2, R2, 0x3, RZ ;  /* 0x0000000302027819 */ /* 0x000fe400000012ff */
[----:B------:R-:W-:Y:S01]  /*e570*/  LOP3.LUT R14, R14, R15, RZ, 0x3c, !PT ;  /* 0x0000000f0e0e7212 */ /* 0x000fe200078e3cff */
[----:B------:R-:W-:Y:S01]  /*e580*/  IMAD.X R15, RZ, RZ, R5, P0 ;  /* 0x000000ffff0f7224 */ /* 0x000fe200000e0605 */
[----:B------:R-:W-:-:S02]  /*e590*/  IADD3 R39, P0, R40, 0x1800, RZ ;  /* 0x0000180028277810 */ /* 0x000fc40007f1e0ff */
[----:B------:R-:W-:Y:S01]  /*e5a0*/  LOP3.LUT R2, R2, R43, RZ, 0x3c, !PT ;  /* 0x0000002b02027212 */ /* 0x000fe200078e3cff */
[----:B------:R-:W-:Y:S01]  /*e5b0*/  IMAD.MOV.U32 R43, RZ, RZ, R52 ;  /* 0x000000ffff2b7224 */ /* 0x000fe200078e0034 */
[----:B-1----:R-:W-:Y:S02]  /*e5c0*/  @P1 SHF.R.U32.HI R43, RZ, R50, R45 ;  /* 0x00000032ff2b1219 */ /* 0x002fe4000001162d */
[----:B------:R-:W-:Y:S02]  /*e5d0*/  LOP3.LUT R38, R39, 0x180, RZ, 0xc0, !PT ;  /* 0x0000018027267812 */ /* 0x000fe400078ec0ff */
[----:B------:R-:W-:Y:S01]  /*e5e0*/  MOV R47, R4 ;  /* 0x00000004002f7202 */ /* 0x000fe20000000f00 */
[----:B------:R-:W-:Y:S01]  /*e5f0*/  IMAD.MOV R45, RZ, RZ, -R43 ;  /* 0x000000ffff2d7224 */ /* 0x000fe200078e0a2b */
[----:B------:R-:W-:Y:S02]  /*e600*/  LOP3.LUT R10, R33, 0x180, RZ, 0xc0, !PT ;  /* 0x00000180210a7812 */ /* 0x000fe400078ec0ff */
[----:B------:R-:W-:-:S02]  /*e610*/  F2FP.BF16.F32.PACK_AB R4, R42, R7 ;  /* 0x000000072a04723e */ /* 0x000fc400000010ff */
[----:B------:R-:W-:Y:S02]  /*e620*/  SHF.R.U64 R38, R38, 0x3, RZ ;  /* 0x0000000326267819 */ /* 0x000fe400000012ff */
[----:B------:R-:W-:Y:S02]  /*e630*/  F2FP.BF16.F32.PACK_AB R5, R91, R90 ;  /* 0x0000005a5b05723e */ /* 0x000fe400000010ff */
[----:B------:R-:W-:Y:S02]  /*e640*/  F2FP.BF16.F32.PACK_AB R7, R95, R94 ;  /* 0x0000005e5f07723e */ /* 0x000fe400000010ff */
[----:B------:R-:W-:Y:S01]  /*e650*/  MOV R57, R14 ;  /* 0x0000000e00397202 */ /* 0x000fe20000000f00 */
[----:B------:R-:W-:Y:S01]  /*e660*/  IMAD R15, R0, R45, R52 ;  /* 0x0000002d000f7224 */ /* 0x000fe200078e0234 */
[----:B------:R-:W-:Y:S01]  /*e670*/  SHF.R.U64 R10, R10, 0x3, RZ ;  /* 0x000000030a0a7819 */ /* 0x000fe200000012ff */
[----:B------:R0:W-:Y:S01]  /*e680*/  STSM.16.M88.4 [R47], R4 ;  /* 0x000000042f007844 */ /* 0x0001e20000000200 */
[----:B------:R-:W-:Y:S01]  /*e690*/  LOP3.LUT R38, R38, R39, RZ, 0x3c, !PT ;  /* 0x0000002726267212 */ /* 0x000fe200078e3cff */
[----:B------:R-:W-:Y:S01]  /*e6a0*/  IMAD.X R39, RZ, RZ, R41, P0 ;  /* 0x000000ffff277224 */ /* 0x000fe200000e0629 */
[----:B------:R-:W-:Y:S01]  /*e6b0*/  MOV R62, R24 ;  /* 0x00000018003e7202 */ /* 0x000fe20000000f00 */
[----:B------:R-:W-:Y:S01]  /*e6c0*/  IMAD.U32 R25, RZ, RZ, UR5 ;  /* 0x00000005ff197e24 */ /* 0x000fe2000f8e00ff */
[----:B------:R-:W-:Y:S01]  /*e6d0*/  SHF.R.S32.HI R14, RZ, 0x1f, R43 ;  /* 0x0000001fff0e7819 */ /* 0x000fe2000001142b */
[----:B------:R-:W-:Y:S01]  /*e6e0*/  ULDC UR5, c[0x0][0xa88] ;  /* 0x0002a20000057ab9 */ /* 0x000fe20000000800 */
[----:B------:R-:W-:Y:S01]  /*e6f0*/  LOP3.LUT R10, R10, R33, RZ, 0x3c, !PT ;  /* 0x000000210a0a7212 */ /* 0x000fe200078e3cff */
[----:B------:R-:W-:Y:S01]  /*e700*/  IMAD R56, R0, UR5, RZ ;  /* 0x0000000500387c24 */ /* 0x000fe2000f8e02ff */
[----:B------:R-:W-:-:S02]  /*e710*/  IADD3 R33, P3, R40, 0x4800, RZ ;  /* 0x0000480028217810 */ /* 0x000fc40007f7e0ff */
[----:B------:R-:W-:Y:S02]  /*e720*/  IADD3 R35, P2, R40, 0x3000, RZ ;  /* 0x0000300028237810 */ /* 0x000fe40007f5e0ff */
[----:B------:R-:W-:Y:S02]  /*e730*/  LOP3.LUT R32, R33, 0x180, RZ, 0xc0, !PT ;  /* 0x0000018021207812 */ /* 0x000fe400078ec0ff */
[----:B------:R-:W-:Y:S02]  /*e740*/  LOP3.LUT R34, R35, 0x180, RZ, 0xc0, !PT ;  /* 0x0000018023227812 */ /* 0x000fe400078ec0ff */
[----:B0-----:R-:W-:Y:S02]  /*e750*/  IADD3 R4, P0, R43, UR6, RZ ;  /* 0x000000062b047c10 */ /* 0x001fe4000ff1e0ff */
[----:B------:R-:W-:Y:S02]  /*e760*/  SHF.R.S32.HI R6, RZ, 0x1f, R15 ;  /* 0x0000001fff067819 */ /* 0x000fe4000001140f */
[----:B------:R-:W-:Y:S01]  /*e770*/  IADD3.X R5, R14, UR7, R25, P0, !PT ;  /* 0x000000070e057c10 */ /* 0x000fe200087fe419 */
[----:B------:R-:W-:Y:S01]  /*e780*/  ULDC.64 UR6, c[0x0][0xb88] ;  /* 0x0002e20000067ab9 */ /* 0x000fe20000000a00 */
[----:B------:R-:W-:Y:S01]  /*e790*/  SHF.R.U64 R32, R32, 0x3, RZ ;  /* 0x0000000320207819 */ /* 0x000fe200000012ff */
[----:B------:R-:W-:Y:S01]  /*e7a0*/  IMAD R6, R6, UR6, RZ ;  /* 0x0000000606067c24 */ /* 0x000fe2000f8e02ff */
[----:B------:R-:W-:Y:S01]  /*e7b0*/  MOV R63, R10 ;  /* 0x0000000a003f7202 */ /* 0x000fe20000000f00 */
[----:B------:R-:W-:Y:S01]  /*e7c0*/  IMAD.WIDE.U32 R4, R15, UR6, R4 ;  /* 0x000000060f047c25 */ /* 0x000fe2000f8e0004 */
[----:B------:R-:W-:-:S02]  /*e7d0*/  SHF.R.U64 R34, R34, 0x3, RZ ;  /* 0x0000000322227819 */ /* 0x000fc400000012ff */
[----:B------:R-:W-:Y:S01]  /*e7e0*/  LOP3.LUT R32, R32, R33, RZ, 0x3c, !PT ;  /* 0x0000002120207212 */ /* 0x000fe200078e3cff */
[----:B------:R-:W-:Y:S01]  /*e7f0*/  IMAD R15, R15, UR7, R6 ;  /* 0x000000070f0f7c24 */ /* 0x000fe2000f8e0206 */
[----:B------:R-:W-:Y:S01]  /*e800*/  ULDC.64 UR6, c[0x0][0xb50] ;  /* 0x0002d40000067ab9 */ /* 0x000fe20000000a00 */
[----:B------:R-:W-:Y:S01]  /*e810*/  VIADD R11, R147, UR39 ;  /* 0x00000027930b7c36 */ /* 0x000fe20008000000 */
[----:B------:R-:W-:Y:S01]  /*e820*/  LOP3.LUT P0, RZ, R145, 0x3, RZ, 0xc0, !PT ;  /* 0x0000000391ff7812 */ /* 0x000fe2000780c0ff */
[----:B------:R-:W-:Y:S01]  /*e830*/  IMAD.X R33, RZ, RZ, R41, P3 ;  /* 0x000000ffff217224 */ /* 0x000fe200018e0629 */
[----:B------:R-:W-:Y:S01]  /*e840*/  LEA R42, P3, R4, UR6, 0x2 ;  /* 0x00000006042a7c11 */ /* 0x000fe2000f8610ff */
[----:B------:R-:W-:Y:S01]  /*e850*/  VIADD R7, R11, 0x8 ;  /* 0x000000080b077836 */ /* 0x000fe20000000000 */
[----:B------:R-:W-:Y:S01]  /*e860*/  LOP3.LUT R34, R34, R35, RZ, 0x3c, !PT ;  /* 0x0000002322227212 */ /* 0x000fe200078e3cff */
[----:B------:R-:W-:Y:S01]  /*e870*/  IMAD.IADD R5, R5, 0x1, R15 ;  /* 0x0000000105057824 */ /* 0x000fe200078e020f */
[----:B------:R-:W-:Y:S01]  /*e880*/  MOV R53, R8 ;  /* 0x0000000800357202 */ /* 0x000fe20000000f00 */
[----:B------:R-:W-:Y:S01]  /*e890*/  IMAD.X R35, RZ, RZ, R41, P2 ;  /* 0x000000ffff237224 */ /* 0x000fe200010e0629 */
[-C--:B------:R-:W-:Y:S01]  /*e8a0*/  ISETP.GE.OR P2, PT, R11, R56.reuse, P0 ;  /* 0x000000380b00720c */ /* 0x080fe20000746670 */
[----:B------:R-:W-:Y:S01]  /*e8b0*/  SHFL.IDX PT, R58, R42, RZ, 0x1c1f ;  /* 0x001c1fff2a3a7589 */ /* 0x000fe200000e0000 */
[----:B------:R-:W-:-:S02]  /*e8c0*/  ISETP.GE.OR P0, PT, R7, R56, P0 ;  /* 0x000000380700720c */ /* 0x000fc40000706670 */
[----:B------:R-:W-:Y:S01]  /*e8d0*/  LEA.HI.X R43, R4, UR7, R5, 0x2, P3 ;  /* 0x00000007042b7c11 */ /* 0x000fe200098f1405 */
[----:B------:R-:W-:Y:S01]  /*e8e0*/  SHFL.IDX PT, R60, R42, 0x1, 0x1c1f ;  /* 0x003c1f002a3c7f89 */ /* 0x000fe200000e0000 */
[----:B------:R-:W-:Y:S02]  /*e8f0*/  F2FP.BF16.F32.PACK_AB R4, R97, R96 ;  /* 0x000000606104723e */ /* 0x000fe400000010ff */
[----:B------:R-:W-:Y:S01]  /*e900*/  F2FP.BF16.F32.PACK_AB R5, R99, R98 ;  /* 0x000000626305723e */ /* 0x000fe200000010ff */
[----:B------:R-:W0:Y:S01]  /*e910*/  SHFL.IDX PT, R59, R43, RZ, 0x1c1f ;  /* 0x001c1fff2b3b7589 */ /* 0x000e2200000e0000 */
[----:B------:R-:W-:Y:S02]  /*e920*/  F2FP.BF16.F32.PACK_AB R6, R101, R100 ;  /* 0x000000646506723e */ /* 0x000fe400000010ff */
[----:B------:R-:W-:Y:S01]  /*e930*/  F2FP.BF16.F32.PACK_AB R7, R103, R102 ;  /* 0x000000666707723e */ /* 0x000fe200000010ff */
[----:B------:R-:W1:Y:S01]  /*e940*/  SHFL.IDX PT, R61, R43, 0x1, 0x1c1f ;  /* 0x003c1f002b3d7f89 */ /* 0x000e6200000e0000 */
[----:B------:R-:W-:-:S02]  /*e950*/  MOV R52, R12 ;  /* 0x0000000c00347202 */ /* 0x000fc40000000f00 */
[----:B------:R-:W-:Y:S01]  /*e960*/  F2FP.BF16.F32.PACK_AB R8, R105, R104 ;  /* 0x000000686908723e */ /* 0x000fe200000010ff */
[----:B------:R-:W-:Y:S01]  /*e970*/  STSM.16.M88.4 [R53], R4 ;  /* 0x0000000435007844 */ /* 0x000fe20000000200 */
[----:B------:R-:W-:Y:S02]  /*e980*/  F2FP.BF16.F32.PACK_AB R9, R107, R106 ;  /* 0x0000006a6b09723e */ /* 0x000fe400000010ff */
[----:B------:R-:W-:Y:S02]  /*e990*/  F2FP.BF16.F32.PACK_AB R10, R109, R108 ;  /* 0x0000006c6d0a723e */ /* 0x000fe400000010ff */
[----:B------:R-:W-:Y:S02]  /*e9a0*/  F2FP.BF16.F32.PACK_AB R11, R111, R110 ;  /* 0x0000006e6f0b723e */ /* 0x000fe400000010ff */
[----:B------:R-:W-:Y:S02]  /*e9b0*/  F2FP.BF16.F32.PACK_AB R12, R113, R112 ;  /* 0x00000070710c723e */ /* 0x000fe400000010ff */
[----:B------:R-:W-:Y:S01]  /*e9c0*/  F2FP.BF16.F32.PACK_AB R13, R115, R114 ;  /* 0x00000072730d723e */ /* 0x000fe200000010ff */
[----:B------:R-:W-:Y:S01]  /*e9d0*/  STSM.16.M88.4 [R52], R8 ;  /* 0x0000000834007844 */ /* 0x000fe20000000200 */
[----:B------:R-:W-:-:S02]  /*e9e0*/  F2FP.BF16.F32.PACK_AB R14, R117, R116 ;  /* 0x00000074750e723e */ /* 0x000fc400000010ff */
[----:B------:R-:W-:Y:S02]  /*e9f0*/  F2FP.BF16.F32.PACK_AB R15, R119, R118 ;  /* 0x00000076770f723e */ /* 0x000fe400000010ff */
[----:B------:R-:W-:Y:S02]  /*ea00*/  F2FP.BF16.F32.PACK_AB R24, R121, R120 ;  /* 0x000000787918723e */ /* 0x000fe400000010ff */
[----:B------:R-:W-:Y:S01]  /*ea10*/  F2FP.BF16.F32.PACK_AB R25, R123, R122 ;  /* 0x0000007a7b19723e */ /* 0x000fe200000010ff */
[----:B------:R2:W-:Y:S01]  /*ea20*/  STSM.16.M88.4 [R63], R12 ;  /* 0x0000000c3f007844 */ /* 0x0005e20000000200 */
[C---:B------:R-:W-:Y:S02]  /*ea30*/  LOP3.LUT R3, R40.reuse, 0x180, RZ, 0xc0, !PT ;  /* 0x0000018028037812 */ /* 0x040fe400078ec0ff */
[----:B------:R-:W-:Y:S01]  /*ea40*/  IADD3 R21, P4, R40, 0x6000, RZ ;  /* 0x0000600028157810 */ /* 0x000fe20007f9e0ff */
[----:B------:R3:W-:Y:S01]  /*ea50*/  STSM.16.M88.4 [R62], R24 ;  /* 0x000000183e007844 */ /* 0x0007e20000000200 */
[----:B------:R-:W-:Y:S01]  /*ea60*/  SHF.R.U64 R3, R3, 0x3, RZ ;  /* 0x0000000303037819 */ /* 0x000fe200000012ff */
[----:B------:R-:W-:Y:S01]  /*ea70*/  UIMAD UR5, UR10, UR8, URZ ;  /* 0x000000080a0572a4 */ /* 0x000fe2000f8e023f */
[----:B------:R-:W-:Y:S01]  /*ea80*/  LOP3.LUT R20, R21, 0x180, RZ, 0xc0, !PT ;  /* 0x0000018015147812 */ /* 0x000fe200078ec0ff */
[----:B------:R4:W-:Y:S01]  /*ea90*/  STSM.16.M88.4 [R57], R28 ;  /* 0x0000001c39007844 */ /* 0x0009e20000000200 */
[----:B------:R-:W-:Y:S01]  /*eaa0*/  LOP3.LUT R40, R3, R40, RZ, 0x3c, !PT ;  /* 0x0000002803287212 */ /* 0x000fe200078e3cff */
[--C-:B------:R-:W-:Y:S01]  /*eab0*/  IMAD.X R3, RZ, RZ, R41.reuse, P5 ;  /* 0x000000ffff037224 */ /* 0x100fe200028e0629 */
[----:B--2---:R-:W2:Y:S08]  /*eac0*/  @P1 LDC R15, c[0x0][0xbec] ;  /* 0x0002fb00ff0f1b82 */ /* 0x004eb00000000800 */
[----:B------:R-:W-:Y:S08]  /*ead0*/  BAR.SYNC.DEFER_BLOCKING 0x1, 0x180 ;  /* 0x0046000000007b1d */ /* 0x000ff00000010000 */
[----:B---3--:R-:W3:Y:S01]  /*eae0*/  @P1 LDC R25, c[0x0][0xbf0] ;  /* 0x0002fc00ff191b82 */ /* 0x008ee20000000800 */
[----:B------:R-:W-:Y:S01]  /*eaf0*/  IMAD R12, R143, 0x60, R144 ;  /* 0x000000608f0c7824 */ /* 0x000fe200078e0290 */
[----:B------:R-:W-:Y:S01]  /*eb00*/  UIMAD.WIDE.U32 UR6, UR38, UR8, URZ ;  /* 0x00000008260672a5 */ /* 0x000fe2000f8e003f */
[----:B------:R-:W-:Y:S01]  /*eb10*/  SHF.R.U64 R20, R20, 0x3, RZ ;  /* 0x0000000314147819 */ /* 0x000fe200000012ff */
[----:B------:R-:W-:Y:S01]  /*eb20*/  ULDC.64 UR10, c[0x0][0xaf0] ;  /* 0x0002bc00000a7ab9 */ /* 0x000fe20000000a00 */
[----:B------:R-:W-:Y:S01]  /*eb30*/  VIADD R14, R12, UR39 ;  /* 0x000000270c0e7c36 */ /* 0x000fe20008000000 */
[----:B------:R-:W-:Y:S01]  /*eb40*/  UIMAD UR5, UR38, UR9, UR5 ;  /* 0x00000009260572a4 */ /* 0x000fe2000f8e0205 */
[----:B------:R-:W-:Y:S01]  /*eb50*/  LOP3.LUT R20, R20, R21, RZ, 0x3c, !PT ;  /* 0x0000001514147212 */ /* 0x000fe200078e3cff */
[----:B------:R-:W-:Y:S01]  /*eb60*/  UIMAD UR8, UR12, UR10, URZ ;  /* 0x0000000a0c0872a4 */ /* 0x000fe2000f8e023f */
[----:B------:R-:W-:Y:S01]  /*eb70*/  IMAD.MOV.U32 R13, RZ, RZ, R14 ;  /* 0x000000ffff0d7224 */ /* 0x000fe200078e000e */
[----:B------:R-:W-:Y:S01]  /*eb80*/  UIADD3 UR7, UR7, UR5, URZ ;  /* 0x0000000507077290 */ /* 0x000fe2000fffe03f */
[----:B------:R-:W-:Y:S01]  /*eb90*/  IMAD.X R21, RZ, RZ, R41, P4 ;  /* 0x000000ffff157224 */ /* 0x000fe200020e0629 */
[----:B0-----:R4:W-:Y:S04]  /*eba0*/  @!P2 ST.E desc[UR52][R58.64], R36 ;  /* 0x000000243a00a985 */ /* 0x0019e8000c101934 */
[----:B-1----:R4:W-:Y:S04]  /*ebb0*/  @!P0 ST.E desc[UR52][R60.64], R37 ;  /* 0x000000253c008985 */ /* 0x0029e8000c101934 */
[----:B------:R2:W5:Y:S01]  /*ebc0*/  LD.E.128 R8, desc[UR52][R2.64] ;  /* 0x0000003402087980 */ /* 0x000562000c101d00 */
[----:B------:R-:W-:-:S02]  /*ebd0*/  UIMAD UR5, UR45, UR11, UR8 ;  /* 0x0000000b2d0572a4 */ /* 0x000fc4000f8e0208 */
[----:B------:R-:W-:Y:S01]  /*ebe0*/  UIMAD.WIDE.U32 UR6, UR45, UR10, UR6 ;  /* 0x0000000a2d0672a5 */ /* 0x000fe2000f8e0006 */
[----:B------:R-:W5:Y:S01]  /*ebf0*/  LD.E.128 R40, desc[UR52][R40.64] ;  /* 0x0000003428287980 */ /* 0x000f62000c101d00 */
[----:B------:R-:W-:-:S03]  /*ec00*/  ULDC.64 UR8, c[0x0][0xae0] ;  /* 0x0002b80000087ab9 */ /* 0x000fc60000000a00 */
[----:B------:R-:W5:Y:S01]  /*ec10*/  LD.E.128 R44, desc[UR52][R38.64] ;  /* 0x00000034262c7980 */ /* 0x000f62000c101d00 */
[----:B--2---:R-:W-:-:S03]  /*ec20*/  @P1 IMAD.HI.U32 R2, R14, R15, RZ ;  /* 0x0000000f0e021227 */ /* 0x004fc600078e00ff */
[----:B------:R-:W5:Y:S02]  /*ec30*/  LD.E.128 R48, desc[UR52][R34.64] ;  /* 0x0000003422307980 */ /* 0x000f64000c101d00 */
[----:B---3--:R-:W-:Y:S01]  /*ec40*/  @P1 SHF.R.U32.HI R13, RZ, R25, R2 ;  /* 0x00000019ff0d1219 */ /* 0x008fe20000011602 */
[----:B------:R-:W-:Y:S01]  /*ec50*/  UIADD3 UR5, UR7, UR5, URZ ;  /* 0x0000000507057290 */ /* 0x000fe2000fffe03f */
[----:B------:R-:W5:Y:S02]  /*ec60*/  LD.E.128 R4, desc[UR52][R32.64] ;  /* 0x0000003420047980 */ /* 0x000f64000c101d00 */
[--C-:B------:R-:W-:Y:S01]  /*ec70*/  SHF.R.S32.HI R12, RZ, 0x1f, R13.reuse ;  /* 0x0000001fff0c7819 */ /* 0x100fe2000001140d */
[----:B------:R-:W-:Y:S01]  /*ec80*/  IMAD.MOV R15, RZ, RZ, -R13 ;  /* 0x000000ffff0f7224 */ /* 0x000fe200078e0a0d */
[----:B------:R0:W5:Y:S01]  /*ec90*/  LD.E.128 R52, desc[UR52][R20.64] ;  /* 0x0000003414347980 */ /* 0x000162000c101d00 */
[----:B------:R-:W-:Y:S02]  /*eca0*/  IMAD.U32 R3, RZ, RZ, UR7 ;  /* 0x00000007ff037e24 */ /* 0x000fe4000f8e00ff */
[----:B------:R-:W-:Y:S01]  /*ecb0*/  IMAD R15, R0, R15, R14 ;  /* 0x0000000f000f7224 */ /* 0x000fe200078e020e */
[----:B------:R-:W-:Y:S01]  /*ecc0*/  @!PT LDS RZ, [RZ] ;  /* 0x00000000fffff984 */ /* 0x000fe20000000800 */
[----:B------:R-:W-:Y:S01]  /*ecd0*/  @!PT LDS RZ, [RZ] ;  /* 0x00000000fffff984 */ /* 0x000fe20000000800 */
[----:B------:R-:W-:Y:S01]  /*ece0*/  @!PT LDS RZ, [RZ] ;  /* 0x00000000fffff984 */ /* 0x000fe20000000800 */
[----:B------:R-:W-:Y:S01]  /*ecf0*/  @!PT LDS RZ, [RZ] ;  /* 0x00000000fffff984 */ /* 0x000fe20000000800 */
[----:B------:R1:W-:Y:S06]  /*ed00*/  MEMBAR.ALL.CTA ;  /* 0x0000000000007992 */ /* 0x0003ec0000008000 */
[----:B-1----:R-:W1:Y:S01]  /*ed10*/  FENCE.VIEW.ASYNC.S ;  /* 0x00000000000073c6 */ /* 0x002e620000000000 */
[----:B------:R-:W-:Y:S01]  /*ed20*/  IMAD.U32 R2, RZ, RZ, UR6 ;  /* 0x00000006ff027e24 */ /* 0x000fe2000f8e00ff */
[----:B------:R-:W-:Y:S01]  /*ed30*/  ULDC.64 UR6, c[0x0][0xad8] ;  /* 0x0002b60000067ab9 */ /* 0x000fe20000000a00 */
[----:B------:R-:W-:-:S02]  /*ed40*/  IMAD.U32 R3, RZ, RZ, UR5 ;  /* 0x00000005ff037e24 */ /* 0x000fc4000f8e00ff */
[----:B------:R-:W-:Y:S01]  /*ed50*/  IMAD R12, R12, UR8, RZ ;  /* 0x000000080c0c7c24 */ /* 0x000fe2000f8e02ff */
[----:B------:R-:W-:Y:S01]  /*ed60*/  SHF.R.S32.HI R0, RZ, 0x1f, R15 ;  /* 0x0000001fff007819 */ /* 0x000fe2000001140f */
[----:B------:R-:W-:-:S04]  /*ed70*/  IMAD.WIDE.U32 R2, R13, UR8, R2 ;  /* 0x000000080d027c25 */ /* 0x000fc8000f8e0002 */
[----:B0-----:R-:W-:Y:S02]  /*ed80*/  IMAD R21, R13, UR9, R12 ;  /* 0x000000090d157c24 */ /* 0x001fe4000f8e020c */
[----:B------:R-:W-:Y:S02]  /*ed90*/  IMAD R0, R0, UR6, RZ ;  /* 0x0000000600007c24 */ /* 0x000fe4000f8e02ff */
[----:B------:R-:W-:Y:S02]  /*eda0*/  IMAD.IADD R3, R3, 0x1, R21 ;  /* 0x0000000103037824 */ /* 0x000fe400078e0215 */
[----:B------:R-:W-:Y:S01]  /*edb0*/  VIADD R25, R144, UR39 ;  /* 0x0000002790197c36 */ /* 0x000fe20008000000 */
[----:B------:R-:W-:Y:S01]  /*edc0*/  UIADD3 UR5, UR40, 0x2d820, URZ ;  /* 0x0002d82028057890 */ /* 0x000fe2000fffe03f */
[C---:B------:R-:W-:Y:S02]  /*edd0*/  IMAD R13, R15.reuse, UR7, R0 ;  /* 0x000000070f0d7c24 */ /* 0x040fe4000f8e0200 */
[----:B------:R-:W-:Y:S01]  /*ede0*/  IMAD.WIDE.U32 R2, R15, UR6, R2 ;  /* 0x000000060f027c25 */ /* 0x000fe2000f8e0002 */
[----:B------:R-:W-:Y:S01]  /*edf0*/  ISETP.GE.AND P0, PT, R25, R56, PT ;  /* 0x000000381900720c */ /* 0x000fe20003f06270 */
[----:B------:R-:W-:Y:S01]  /*ee00*/  ULDC.64 UR6, c[0x0][0xa80] ;  /* 0x0002a00000067ab9 */ /* 0x000fe20000000a00 */
[----:B------:R-:W-:Y:S01]  /*ee10*/  UPRMT UR5, URZ, 0x654, UR5 ;  /* 0x000006543f057896 */ /* 0x000fe20008000005 */
[----:B------:R-:W-:Y:S01]  /*ee20*/  IMAD.IADD R3, R3, 0x1, R13 ;  /* 0x0000000103037824 */ /* 0x000fe200078e020d */
[----:B------:R-:W-:-:S04]  /*ee30*/  LEA R0, P1, R2, UR6, 0x1 ;  /* 0x0000000602007c11 */ /* 0x000fc8000f8208ff */
[----:B------:R-:W-:Y:S01]  /*ee40*/  LEA.HI.X R24, R2, UR7, R3, 0x1, P1 ;  /* 0x0000000702187c11 */ /* 0x000fe200088f0c03 */
[----:B-1----:R4:W0:Y:S01]  /*ee50*/  SHFL.IDX PT, R12, R0, RZ, 0x1c1f ;  /* 0x001c1fff000c7589 */ /* 0x00282200000e0000 */
[----:B------:R-:W-:Y:S01]  /*ee60*/  BSSY B1, `(.L_x_901) ;  /* 0x0000010000017945 */ /* 0x000fe20003800000 */
[----:B------:R-:W-:Y:S02]  /*ee70*/  SYNCS.ARRIVE.TRANS64.RED.A1T0 RZ, [UR5], RZ ;  /* 0x000000ffffff79a7 */ /* 0x000fe40008100405 */
[----:B------:R4:W1:Y:S01]  /*ee80*/  SHFL.IDX PT, R13, R24, RZ, 0x1c1f ;  /* 0x001c1fff180d7589 */ /* 0x00086200000e0000 */
[----:B------:R-:W-:Y:S05]  /*ee90*/  @P0 BRA `(.L_x_902) ;  /* 0x0000000000300947 */ /* 0x000fea0003800000 */
[----:B------:R-:W-:Y:S02]  /*eea0*/  ULDC UR5, c[0x0][0xac8] ;  /* 0x0002b20000057ab9 */ /* 0x000fe40000000800 */
[----:B------:R-:W-:Y:S02]  /*eeb0*/  ISETP.GE.AND P1, PT, R141, UR5, PT ;  /* 0x000000058d007c0c */ /* 0x000fe4000bf26270 */
[----:B------:R-:W-:Y:S02]  /*eec0*/  ISETP.GE.AND P2, PT, R142, UR5, PT ;  /* 0x000000058e007c0c */ /* 0x000fe4000bf46270 */
[----:B------:R-:W-:-:S09]  /*eed0*/  ISETP.GE.AND P0, PT, R140, UR5, PT ;  /* 0x000000058c007c0c */ /* 0x000fd2000bf06270 */
[CC--:B0-----:R-:W-:Y:S02]  /*eee0*/  @!P1 LEA R14, P3, R141.reuse, R12.reuse, 0x1 ;  /* 0x0000000c8d0e9211 */ /* 0x0c1fe400078608ff */
[----:B------:R-:W-:Y:S02]  /*eef0*/  @!P2 LEA R20, P4, R142, R12, 0x1 ;  /* 0x0000000c8e14a211 */ /* 0x000fe400078808ff */
[----:B-1----:R-:W-:Y:S01]  /*ef00*/  @!P0 IMAD.WIDE R2, R140, 0x2, R12 ;  /* 0x000000028c028825 */ /* 0x002fe200078e020c */
[-C--:B------:R-:W-:Y:S02]  /*ef10*/  @!P1 LEA.HI.X R15, R141, R13.reuse, R150, 0x1, P3 ;  /* 0x0000000d8d0f9211 */ /* 0x080fe400018f0c96 */
[----:B------:R-:W-:Y:S02]  /*ef20*/  @!P2 LEA.HI.X R21, R142, R13, R149, 0x1, P4 ;  /* 0x0000000d8e15a211 */ /* 0x000fe400020f0c95 */
[----:B-----5:R2:W-:Y:S04]  /*ef30*/  @!P0 ST.E.128 desc[UR52][R2.64], R40 ;  /* 0x0000002802008985 */ /* 0x0205e8000c101d34 */
[----:B------:R2:W-:Y:S04]  /*ef40*/  @!P1 ST.E.128 desc[UR52][R14.64], R48 ;  /* 0x000000300e009985 */ /* 0x0005e8000c101d34 */
[----:B------:R2:W-:Y:S02]  /*ef50*/  @!P2 ST.E.128 desc[UR52][R20.64], R52 ;  /* 0x000000341400a985 */ /* 0x0005e4000c101d34 */
.L_x_902:
[----:B------:R-:W-:Y:S05]  /*ef60*/  BSYNC B1 ;  /* 0x0000000000017941 */ /* 0x000fea0003800000 */
.L_x_901:
[----:B--2---:R-:W-:Y:S01]  /*ef70*/  VIADD R3, R25, 0x60 ;  /* 0x0000006019037836 */ /* 0x004fe20000000000 */
[----:B-1----:R1:W2:Y:S04]  /*ef80*/  SHFL.IDX PT, R13, R24, 0x1, 0x1c1f ;  /* 0x003c1f00180d7f89 */ /* 0x0022a800000e0000 */
[----:B------:R-:W-:Y:S01]  /*ef90*/  ISETP.GE.AND P0, PT, R3, R56, PT ;  /* 0x000000380300720c */ /* 0x000fe20003f06270 */
[----:B0-----:R1:W0:-:S12]  /*efa0*/  SHFL.IDX PT, R12, R0, 0x1, 0x1c1f ;  /* 0x003c1f00000c7f89 */ /* 0x00121800000e0000 */
[----:B-1----:R-:W-:Y:S05]  /*efb0*/  @P0 BRA `(.L_x_903) ;  /* 0x0000000800240947 */ /* 0x002fea0003800000 */
[----:B------:R-:W-:Y:S02]  /*efc0*/  ULDC UR5, c[0x0][0xac8] ;  /* 0x0002b20000057ab9 */ /* 0x000fe40000000800 */
[----:B------:R-:W-:Y:S02]  /*efd0*/  ISETP.GE.AND P2, PT, R141, UR5, PT ;  /* 0x000000058d007c0c */ /* 0x000fe4000bf46270 */
[----:B------:R-:W-:-:S11]  /*efe0*/  ISETP.GE.AND P1, PT, R140, UR5, PT ;  /* 0x000000058c007c0c */ /* 0x000fd6000bf26270 */
[C---:B0-----:R-:W-:Y:S02]  /*eff0*/  @!P2 LEA R14, P0, R141.reuse, R12, 0x1 ;  /* 0x0000000c8d0ea211 */ /* 0x041fe400078008ff */
[----:B--2---:R-:W-:Y:S02]  /*f000*/  @!P1 IMAD.WIDE R2, R140, 0x2, R12 ;  /* 0x000000028c029825 */ /* 0x004fe400078e020c */
[----:B------:R-:W-:Y:S02]  /*f010*/  @!P2 LEA.HI.X R15, R141, R13, R150, 0x1, P0 ;  /* 0x0000000d8d0fa211 */ /* 0x000fe400000f0c96 */
[----:B------:R-:W-:Y:S01]  /*f020*/  ISETP.GE.AND P0, PT, R142, UR5, PT ;  /* 0x000000058e007c0c */ /* 0x000fe2000bf06270 */
[----:B-----5:R1:W-:Y:S04]  /*f030*/  @!P1 ST.E.128 desc[UR52][R2.64], R44 ;  /* 0x0000002c02009985 */ /* 0x0203e8000c101d34 */
[----:B------:R1:W-:Y:S08]  /*f040*/  @!P2 ST.E.128 desc[UR52][R14.64], R4 ;  /* 0x000000040e00a985 */ /* 0x0003f0000c101d34 */
[----:B------:R-:W-:Y:S05]  /*f050*/  @P0 BRA `(.L_x_903) ;  /* 0x0000000400fc0947 */ /* 0x000fea0003800000 */
[----:B-1----:R-:W-:-:S04]  /*f060*/  LEA R2, P0, R142, R12, 0x1 ;  /* 0x0000000c8e027211 */ /* 0x002fc800078008ff */
[----:B------:R-:W-:-:S05]  /*f070*/  LEA.HI.X R3, R142, R13, R149, 0x1, P0 ;  /* 0x0000000d8e037211 */ /* 0x000fca00000f0c95 */
[----:B------:R3:W-:Y:S01]  /*f080*/  ST.E.128 desc[UR52][R2.64], R8 ;  /* 0x0000000802007985 */ /* 0x0007e2000c101d34 */
[----:B------:R-:W-:Y:S05]  /*f090*/  BRA `(.L_x_903) ;  /* 0x0000000400ec7947 */ /* 0x000fea0003800000 */
.L_x_900:
[----:B------:R-:W0:Y:S01]  /*f0a0*/  LDC R8, c[0x0][0xbe8] ;  /* 0x0002fa00ff087b82 */ /* 0x000e220000000800 */
[----:B------:R-:W-:Y:S01]  /*f0b0*/  ISETP.GE.AND P0, PT, R151, 0xc0, PT ;  /* 0x000000c09700780c */ /* 0x000fe20003f06270 */
[----:B------:R-:W-:Y:S01]  /*f0c0*/  USHF.R.S32.HI UR8, URZ, 0x1f, UR38 ;  /* 0x0000001f3f087899 */ /* 0x000fe20008011426 */
[----:B------:R-:W-:Y:S01]  /*f0d0*/  BSSY B1, `(.L_x_904) ;  /* 0x000002f000017945 */ /* 0x000fe20003800000 */
[----:B------:R-:W-:Y:S01]  /*f0e0*/  USHF.R.S32.HI UR9, URZ, 0x1f, UR45 ;  /* 0x0000001f3f097899 */ /* 0x000fe2000801142d */
[----:B------:R-:W-:Y:S01]  /*f0f0*/  IMAD R6, R143, 0x60, R144 ;  /* 0x000000608f067824 */ /* 0x000fe200078e0290 */
[----:B0-----:R-:W-:-:S13]  /*f100*/  ISETP.NE.AND P1, PT, R8, 0x1, PT ;  /* 0x000000010800780c */ /* 0x001fda0003f25270 */
[----:B------:R-:W0:Y:S08]  /*f110*/  @P1 LDC R9, c[0x0][0xbec] ;  /* 0x0002fb00ff091b82 */ /* 0x000e300000000800 */
[----:B------:R-:W1:Y:S01]  /*f120*/  @P1 LDC R11, c[0x0][0xbf0] ;  /* 0x0002fc00ff0b1b82 */ /* 0x000e620000000800 */
[----:B------:R-:W-:Y:S05]  /*f130*/  @P0 BRA `(.L_x_905) ;  /* 0x0000000000a00947 */ /* 0x000fea0003800000 */
[----:B------:R-:W2:Y:S01]  /*f140*/  S2R R0, SR_TID.X ;  /* 0x0000000000007919 */ /* 0x000ea20000002100 */
[----:B------:R-:W3:Y:S01]  /*f150*/  LDC R3, c[0x0][0xbe8] ;  /* 0x0002fa00ff037b82 */ /* 0x000ee20000000800 */
[----:B------:R-:W-:Y:S01]  /*f160*/  IMAD.U32 R4, RZ, RZ, UR39 ;  /* 0x00000027ff047e24 */ /* 0x000fe2000f8e00ff */
[----:B------:R-:W-:Y:S02]  /*f170*/  ULDC UR5, c[0x0][0xa88] ;  /* 0x0002a20000057ab9 */ /* 0x000fe40000000800 */
[----:B---3--:R-:W-:Y:S02]  /*f180*/  IMAD R5, R3, UR5, RZ ;  /* 0x0000000503057c24 */ /* 0x008fe4000f8e02ff */
[----:B--2---:R-:W-:-:S04]  /*f190*/  IADD3 R4, R4, -0x80, R0 ;  /* 0xffffff8004047810 */ /* 0x004fc80007ffe000 */
[----:B------:R-:W-:-:S13]  /*f1a0*/  ISETP.GE.AND P0, PT, R4, R5, PT ;  /* 0x000000050400720c */ /* 0x000fda0003f06270 */
[----:B------:R-:W-:Y:S05]  /*f1b0*/  @P0 BRA `(.L_x_905) ;  /* 0x0000000000800947 */ /* 0x000fea0003800000 */
[----:B------:R-:W-:Y:S01]  /*f1c0*/  ISETP.NE.AND P0, PT, R3, 0x1, PT ;  /* 0x000000010300780c */ /* 0x000fe20003f05270 */
[----:B------:R-:W-:Y:S01]  /*f1d0*/  ULDC.64 UR10, c[0x0][0xb90] ;  /* 0x0002e400000a7ab9 */ /* 0x000fe20000000a00 */
[----:B------:R-:W-:Y:S01]  /*f1e0*/  IMAD.MOV.U32 R2, RZ, RZ, R4 ;  /* 0x000000ffff027224 */ /* 0x000fe200078e0004 */
[----:B------:R-:W-:Y:S02]  /*f1f0*/  UIMAD UR5, UR8, UR10, URZ ;  /* 0x0000000a080572a4 */ /* 0x000fe4000f8e023f */
[----:B------:R-:W-:Y:S02]  /*f200*/  UIMAD.WIDE.U32 UR6, UR38, UR10, URZ ;  /* 0x0000000a260672a5 */ /* 0x000fe4000f8e003f */
[----:B------:R-:W-:-:S03]  /*f210*/  UIMAD UR5, UR38, UR11, UR5 ;  /* 0x0000000b260572a4 */ /* 0x000fc6000f8e0205 */
[----:B------:R-:W-:Y:S01]  /*f220*/  ULDC.64 UR10, c[0x0][0xb98] ;  /* 0x0002e600000a7ab9 */ /* 0x000fe20000000a00 */
[----:B------:R-:W-:Y:S02]  /*f230*/  UIADD3 UR7, UR7, UR5, URZ ;  /* 0x0000000507077290 */ /* 0x000fe4000fffe03f */
[----:B------:R-:W2:Y:S01]  /*f240*/  @P0 LDC R5, c[0x0][0xbec] ;  /* 0x0002fb00ff050b82 */ /* 0x000ea20000000800 */
[----:B------:R-:W-:Y:S02]  /*f250*/  UIMAD UR5, UR9, UR10, URZ ;  /* 0x0000000a090572a4 */ /* 0x000fe4000f8e023f */
[----:B------:R-:W-:Y:S02]  /*f260*/  UIMAD.WIDE.U32 UR6, UR45, UR10, UR6 ;  /* 0x0000000a2d0672a5 */ /* 0x000fe4000f8e0006 */
[----:B------:R-:W-:-:S03]  /*f270*/  UIMAD UR5, UR45, UR11, UR5 ;  /* 0x0000000b2d0572a4 */ /* 0x000fc6000f8e0205 */
[----:B------:R-:W3:Y:S01]  /*f280*/  @P0 LDC R7, c[0x0][0xbf0] ;  /* 0x0002fc00ff070b82 */ /* 0x000ee20000000800 */
[----:B------:R-:W-:Y:S01]  /*f290*/  ULDC.64 UR10, c[0x0][0xb88] ;  /* 0x0002e200000a7ab9 */ /* 0x000fe20000000a00 */
[----:B--2---:R-:W-:-:S05]  /*f2a0*/  @P0 IMAD.HI.U32 R0, R4, R5, RZ ;  /* 0x0000000504000227 */ /* 0x004fca00078e00ff */
[----:B---3--:R-:W-:-:S05]  /*f2b0*/  @P0 SHF.R.U32.HI R2, RZ, R7, R0 ;  /* 0x00000007ff020219 */ /* 0x008fca0000011600 */
[----:B------:R-:W-:-:S04]  /*f2c0*/  IMAD.MOV R5, RZ, RZ, -R2 ;  /* 0x000000ffff057224 */ /* 0x000fc800078e0a02 */
[----:B------:R-:W-:Y:S01]  /*f2d0*/  IMAD R5, R3, R5, R4 ;  /* 0x0000000503057224 */ /* 0x000fe200078e0204 */
[----:B------:R-:W-:Y:S01]  /*f2e0*/  SHF.R.S32.HI R3, RZ, 0x1f, R2 ;  /* 0x0000001fff037819 */ /* 0x000fe20000011402 */
[----:B------:R-:W-:Y:S01]  /*f2f0*/  IMAD.U32 R4, RZ, RZ, UR5 ;  /* 0x00000005ff047e24 */ /* 0x000fe2000f8e00ff */
[----:B------:R-:W-:Y:S02]  /*f300*/  IADD3 R2, P0, R2, UR6, RZ ;  /* 0x0000000602027c10 */ /* 0x000fe4000ff1e0ff */
[----:B------:R-:W-:Y:S02]  /*f310*/  SHF.R.S32.HI R0, RZ, 0x1f, R5 ;  /* 0x0000001fff007819 */ /* 0x000fe40000011405 */
[----:B------:R-:W-:Y:S01]  /*f320*/  IADD3.X R3, R3, UR7, R4, P0, !PT ;  /* 0x0000000703037c10 */ /* 0x000fe200087fe404 */
[----:B------:R-:W-:Y:S02]  /*f330*/  ULDC.64 UR6, c[0x0][0xb50] ;  /* 0x0002d40000067ab9 */ /* 0x000fe40000000a00 */
[----:B------:R-:W-:-:S02]  /*f340*/  IMAD R0, R0, UR10, RZ ;  /* 0x0000000a00007c24 */ /* 0x000fc4000f8e02ff */
[----:B------:R-:W-:-:S04]  /*f350*/  IMAD.WIDE.U32 R2, R5, UR10, R2 ;  /* 0x0000000a05027c25 */ /* 0x000fc8000f8e0002 */
[----:B------:R-:W-:Y:S01]  /*f360*/  IMAD R7, R5, UR11, R0 ;  /* 0x0000000b05077c24 */ /* 0x000fe2000f8e0200 */
[----:B------:R-:W-:-:S03]  /*f370*/  LEA R4, P0, R2, UR6, 0x2 ;  /* 0x0000000602047c11 */ /* 0x000fc6000f8010ff */
[----:B------:R-:W-:-:S05]  /*f380*/  IMAD.IADD R3, R3, 0x1, R7 ;  /* 0x0000000103037824 */ /* 0x000fca00078e0207 */
[----:B------:R-:W-:Y:S01]  /*f390*/  LEA.HI.X R5, R2, UR7, R3, 0x2, P0 ;  /* 0x0000000702057c11 */ /* 0x000fe200080f1403 */
[----:B------:R-:W-:-:S05]  /*f3a0*/  IMAD.MOV.U32 R3, RZ, RZ, -0x800000 ;  /* 0xff800000ff037424 */ /* 0x000fca00078e00ff */
[----:B------:R2:W-:Y:S02]  /*f3b0*/  STG.E desc[UR52][R4.64], R3 ;  /* 0x0000000304007986 */ /* 0x0005e4000c101934 */
.L_x_905:
[----:B------:R-:W-:Y:S05]  /*f3c0*/  BSYNC B1 ;  /* 0x0000000000017941 */ /* 0x000fea0003800000 */
.L_x_904:
[----:B------:R-:W-:Y:S01]  /*f3d0*/  ULDC.64 UR10, c[0x0][0xae8] ;  /* 0x0002ba00000a7ab9 */ /* 0x000fe20000000a00 */
[----:B------:R-:W-:Y:S01]  /*f3e0*/  VIADD R6, R6, UR39 ;  /* 0x0000002706067c36 */ /* 0x000fe20008000000 */
[----:B------:R-:W-:Y:S01]  /*f3f0*/  UIMAD UR5, UR8, UR10, URZ ;  /* 0x0000000a080572a4 */ /* 0x000fe2000f8e023f */
[----:B------:R-:W-:Y:S01]  /*f400*/  BSSY B1, `(.L_x_906) ;  /* 0x0000033000017945 */ /* 0x000fe20003800000 */
[----:B------:R-:W-:Y:S01]  /*f410*/  UIMAD.WIDE.U32 UR6, UR38, UR10, URZ ;  /* 0x0000000a260672a5 */ /* 0x000fe2000f8e003f */
[----:B0-----:R-:W-:Y:S01]  /*f420*/  @P1 IMAD.HI.U32 R0, R6, R9, RZ ;  /* 0x0000000906001227 */ /* 0x001fe200078e00ff */
[----:B------:R-:W-:-:S03]  /*f430*/  UIMAD UR5, UR38, UR11, UR5 ;  /* 0x0000000b260572a4 */ /* 0x000fc6000f8e0205 */
[----:B------:R-:W-:Y:S01]  /*f440*/  ULDC.64 UR10, c[0x0][0xaf0] ;  /* 0x0002bc00000a7ab9 */ /* 0x000fe20000000a00 */
[----:B------:R-:W-:Y:S01]  /*f450*/  UIADD3 UR7, UR7, UR5, URZ ;  /* 0x0000000507077290 */ /* 0x000fe2000fffe03f */
[----:B--2---:R-:W-:Y:S01]  /*f460*/  IMAD.MOV.U32 R5, RZ, RZ, R6 ;  /* 0x000000ffff057224 */ /* 0x004fe200078e0006 */
[----:B------:R-:W-:Y:S01]  /*f470*/  UIMAD UR5, UR9, UR10, URZ ;  /* 0x0000000a090572a4 */ /* 0x000fe2000f8e023f */
[----:B-1----:R-:W-:Y:S01]  /*f480*/  @P1 SHF.R.U32.HI R5, RZ, R11, R0 ;  /* 0x0000000bff051219 */ /* 0x002fe20000011600 */
[----:B------:R-:W-:Y:S02]  /*f490*/  UIMAD.WIDE.U32 UR6, UR45, UR10, UR6 ;  /* 0x0000000a2d0672a5 */ /* 0x000fe4000f8e0006 */
[----:B------:R-:W-:Y:S01]  /*f4a0*/  UIMAD UR5, UR45, UR11, UR5 ;  /* 0x0000000b2d0572a4 */ /* 0x000fe2000f8e0205 */
[--C-:B------:R-:W-:Y:S01]  /*f4b0*/  SHF.R.S32.HI R0, RZ, 0x1f, R5.reuse ;  /* 0x0000001fff007819 */ /* 0x100fe20000011405 */
[----:B------:R-:W-:Y:S01]  /*f4c0*/  IMAD.MOV R7, RZ, RZ, -R5 ;  /* 0x000000ffff077224 */ /* 0x000fe200078e0a05 */
[----:B------:R-:W-:Y:S01]  /*f4d0*/  ULDC.64 UR8, c[0x0][0xae0] ;  /* 0x0002b80000087ab9 */ /* 0x000fe20000000a00 */
[----:B------:R-:W-:-:S02]  /*f4e0*/  UIADD3 UR5, UR7, UR5, URZ ;  /* 0x0000000507057290 */ /* 0x000fc4000fffe03f */
[----:B------:R-:W-:Y:S02]  /*f4f0*/  IMAD.U32 R3, RZ, RZ, UR7 ;  /* 0x00000007ff037e24 */ /* 0x000fe4000f8e00ff */
[----:B------:R-:W-:Y:S02]  /*f500*/  IMAD R7, R8, R7, R6 ;  /* 0x0000000708077224 */ /* 0x000fe400078e0206 */
[----:B------:R-:W-:Y:S02]  /*f510*/  IMAD R0, R0, UR8, RZ ;  /* 0x0000000800007c24 */ /* 0x000fe4000f8e02ff */
[----:B------:R-:W-:Y:S01]  /*f520*/  IMAD.U32 R2, RZ, RZ, UR6 ;  /* 0x00000006ff027e24 */ /* 0x000fe2000f8e00ff */
[----:B------:R-:W-:Y:S01]  /*f530*/  ULDC.64 UR6, c[0x0][0xad8] ;  /* 0x0002b60000067ab9 */ /* 0x000fe20000000a00 */
[----:B------:R-:W-:Y:S01]  /*f540*/  IMAD.U32 R3, RZ, RZ, UR5 ;  /* 0x00000005ff037e24 */ /* 0x000fe2000f8e00ff */
[----:B------:R-:W-:Y:S01]  /*f550*/  ULDC UR5, c[0x0][0xa88] ;  /* 0x0002a20000057ab9 */ /* 0x000fe20000000800 */
[C---:B------:R-:W-:Y:S01]  /*f560*/  IMAD R9, R5.reuse, UR9, R0 ;  /* 0x0000000905097c24 */ /* 0x040fe2000f8e0200 */
[----:B------:R-:W-:Y:S01]  /*f570*/  SHF.R.S32.HI R0, RZ, 0x1f, R7 ;  /* 0x0000001fff007819 */ /* 0x000fe20000011407 */
[----:B------:R-:W-:-:S04]  /*f580*/  IMAD.WIDE.U32 R2, R5, UR8, R2 ;  /* 0x0000000805027c25 */ /* 0x000fc8000f8e0002 */
[----:B------:R-:W-:Y:S02]  /*f590*/  IMAD R0, R0, UR6, RZ ;  /* 0x0000000600007c24 */ /* 0x000fe4000f8e02ff */
[----:B------:R-:W-:Y:S02]  /*f5a0*/  IMAD.IADD R3, R3, 0x1, R9 ;  /* 0x0000000103037824 */ /* 0x000fe400078e0209 */
[C---:B------:R-:W-:Y:S02]  /*f5b0*/  IMAD R5, R7.reuse, UR7, R0 ;  /* 0x0000000707057c24 */ /* 0x040fe4000f8e0200 */
[----:B------:R-:W-:Y:S01]  /*f5c0*/  IMAD.WIDE.U32 R2, R7, UR6, R2 ;  /* 0x0000000607027c25 */ /* 0x000fe2000f8e0002 */
[----:B------:R-:W-:-:S03]  /*f5d0*/  ULDC.64 UR6, c[0x0][0xa80] ;  /* 0x0002a00000067ab9 */ /* 0x000fc60000000a00 */
[----:B------:R-:W-:Y:S01]  /*f5e0*/  IMAD R7, R8, UR5, RZ ;  /* 0x0000000508077c24 */ /* 0x000fe2000f8e02ff */
[----:B------:R-:W-:Y:S01]  /*f5f0*/  LEA R4, P1, R2, UR6, 0x1 ;  /* 0x0000000602047c11 */ /* 0x000fe2000f8208ff */
[----:B------:R-:W-:Y:S02]  /*f600*/  VIADD R0, R144, UR39 ;  /* 0x0000002790007c36 */ /* 0x000fe40008000000 */
[----:B------:R-:W-:-:S03]  /*f610*/  IMAD.IADD R3, R3, 0x1, R5 ;  /* 0x0000000103037824 */ /* 0x000fc600078e0205 */
[----:B------:R-:W-:Y:S02]  /*f620*/  ISETP.GE.AND P0, PT, R0, R7, PT ;  /* 0x000000070000720c */ /* 0x000fe40003f06270 */
[----:B------:R-:W-:Y:S02]  /*f630*/  LEA.HI.X R5, R2, UR7, R3, 0x1, P1 ;  /* 0x0000000702057c11 */ /* 0x000fe400088f0c03 */
[----:B------:R0:W1:Y:S04]  /*f640*/  SHFL.IDX PT, R2, R4, RZ, 0x1c1f ;  /* 0x001c1fff04027589 */ /* 0x00006800000e0000 */
[----:B------:R0:W2:Y:S05]  /*f650*/  SHFL.IDX PT, R3, R5, RZ, 0x1c1f ;  /* 0x001c1fff05037589 */ /* 0x0000aa00000e0000 */
[----:B------:R-:W-:Y:S05]  /*f660*/  @P0 BRA `(.L_x_907) ;  /* 0x0000000000300947 */ /* 0x000fea0003800000 */
[----:B------:R-:W-:Y:S02]  /*f670*/  ULDC UR5, c[0x0][0xac8] ;  /* 0x0002b20000057ab9 */ /* 0x000fe40000000800 */
[----:B------:R-:W-:Y:S02]  /*f680*/  ISETP.GE.AND P3, PT, R141, UR5, PT ;  /* 0x000000058d007c0c */ /* 0x000fe4000bf66270 */
[----:B------:R-:W-:Y:S02]  /*f690*/  ISETP.GE.AND P4, PT, R142, UR5, PT ;  /* 0x000000058e007c0c */ /* 0x000fe4000bf86270 */
[----:B------:R-:W-:-:S09]  /*f6a0*/  ISETP.GE.AND P2, PT, R140, UR5, PT ;  /* 0x000000058c007c0c */ /* 0x000fd2000bf46270 */
[CC--:B-1----:R-:W-:Y:S02]  /*f6b0*/  @!P3 LEA R10, P0, R141.reuse, R2.reuse, 0x1 ;  /* 0x000000028d0ab211 */ /* 0x0c2fe400078008ff */
[----:B------:R-:W-:Y:S02]  /*f6c0*/  @!P4 LEA R12, P1, R142, R2, 0x1 ;  /* 0x000000028e0cc211 */ /* 0x000fe400078208ff */
[----:B--2---:R-:W-:Y:S01]  /*f6d0*/  @!P2 IMAD.WIDE R8, R140, 0x2, R2 ;  /* 0x000000028c08a825 */ /* 0x004fe200078e0202 */
[-C--:B------:R-:W-:Y:S02]  /*f6e0*/  @!P3 LEA.HI.X R11, R141, R3.reuse, R150, 0x1, P0 ;  /* 0x000000038d0bb211 */ /* 0x080fe400000f0c96 */
[----:B------:R-:W-:Y:S02]  /*f6f0*/  @!P4 LEA.HI.X R13, R142, R3, R149, 0x1, P1 ;  /* 0x000000038e0dc211 */ /* 0x000fe400008f0c95 */
[----:B------:R3:W-:Y:S04]  /*f700*/  @!P2 ST.E.128 desc[UR52][R8.64], RZ ;  /* 0x000000ff0800a985 */ /* 0x0007e8000c101d34 */
[----:B------:R3:W-:Y:S04]  /*f710*/  @!P3 ST.E.128 desc[UR52][R10.64], RZ ;  /* 0x000000ff0a00b985 */ /* 0x0007e8000c101d34 */
[----:B------:R3:W-:Y:S02]  /*f720*/  @!P4 ST.E.128 desc[UR52][R12.64], RZ ;  /* 0x000000ff0c00c985 */ /* 0x0007e4000c101d34 */
.L_x_907:
[----:B------:R-:W-:Y:S05]  /*f730*/  BSYNC B1 ;  /* 0x0000000000017941 */ /* 0x000fea0003800000 */
.L_x_906:
[----:B------:R-:W-:Y:S01]  /*f740*/  VIADD R0, R0, 0x60 ;  /* 0x0000006000007836 */ /* 0x000fe20000000000 */
[----:B--2---:R2:W4:Y:S04]  /*f750*/  SHFL.IDX PT, R3, R5, 0x1, 0x1c1f ;  /* 0x003c1f0005037f89 */ /* 0x00452800000e0000 */
[----:B------:R-:W-:Y:S01]  /*f760*/  ISETP.GE.AND P0, PT, R0, R7, PT ;  /* 0x000000070000720c */ /* 0x000fe20003f06270 */
[----:B-1----:R2:W1:-:S12]  /*f770*/  SHFL.IDX PT, R2, R4, 0x1, 0x1c1f ;  /* 0x003c1f0004027f89 */ /* 0x00245800000e0000 */
[----:B--2---:R-:W-:Y:S05]  /*f780*/  @P0 BRA `(.L_x_903) ;  /* 0x0000000000300947 */ /* 0x004fea0003800000 */
[----:B------:R-:W-:Y:S02]  /*f790*/  ULDC UR5, c[0x0][0xac8] ;  /* 0x0002b20000057ab9 */ /* 0x000fe40000000800 */
[----:B------:R-:W-:Y:S02]  /*f7a0*/  ISETP.GE.AND P3, PT, R141, UR5, PT ;  /* 0x000000058d007c0c */ /* 0x000fe4000bf66270 */
[----:B------:R-:W-:Y:S02]  /*f7b0*/  ISETP.GE.AND P4, PT, R142, UR5, PT ;  /* 0x000000058e007c0c */ /* 0x000fe4000bf86270 */
[----:B------:R-:W-:-:S09]  /*f7c0*/  ISETP.GE.AND P2, PT, R140, UR5, PT ;  /* 0x000000058c007c0c */ /* 0x000fd2000bf46270 */
[CC--:B-1----:R-:W-:Y:S02]  /*f7d0*/  @!P3 LEA R6, P0, R141.reuse, R2.reuse, 0x1 ;  /* 0x000000028d06b211 */ /* 0x0c2fe400078008ff */
[----:B---3--:R-:W-:Y:S02]  /*f7e0*/  @!P4 LEA R8, P1, R142, R2, 0x1 ;  /* 0x000000028e08c211 */ /* 0x008fe400078208ff */
[----:B0---4-:R-:W-:Y:S01]  /*f7f0*/  @!P2 IMAD.WIDE R4, R140, 0x2, R2 ;  /* 0x000000028c04a825 */ /* 0x011fe200078e0202 */
[-C--:B------:R-:W-:Y:S02]  /*f800*/  @!P3 LEA.HI.X R7, R141, R3.reuse, R150, 0x1, P0 ;  /* 0x000000038d07b211 */ /* 0x080fe400000f0c96 */
[----:B------:R-:W-:Y:S02]  /*f810*/  @!P4 LEA.HI.X R9, R142, R3, R149, 0x1, P1 ;  /* 0x000000038e09c211 */ /* 0x000fe400008f0c95 */
[----:B------:R0:W-:Y:S04]  /*f820*/  @!P2 ST.E.128 desc[UR52][R4.64], RZ ;  /* 0x000000ff0400a985 */ /* 0x0001e8000c101d34 */
[----:B------:R0:W-:Y:S04]  /*f830*/  @!P3 ST.E.128 desc[UR52][R6.64], RZ ;  /* 0x000000ff0600b985 */ /* 0x0001e8000c101d34 */
[----:B------:R0:W-:Y:S02]  /*f840*/  @!P4 ST.E.128 desc[UR52][R8.64], RZ ;  /* 0x000000ff0800c985 */ /* 0x0001e4000c101d34 */
.L_x_903:
[----:B------:R-:W-:Y:S05]  /*f850*/  BSYNC B0 ;  /* 0x0000000000007941 */ /* 0x000fea0003800000 */
.L_x_899:
[----:B------:R-:W-:Y:S02]  /*f860*/  ULDC UR5, c[0x0][0xc38] ;  /* 0x00030e0000057ab9 */ /* 0x000fe40000000800 */
[----:B------:R-:W-:-:S06]  /*f870*/  UISETP.GE.AND UP0, UPT, UR4, UR5, UPT ;  /* 0x000000050400728c */ /* 0x000fcc000bf06270 */
[----:B------:R-:W-:-:S13]  /*f880*/  PLOP3.LUT P0, PT, PT, PT, UP0, 0x80, 0x0 ;  /* 0x000000000000781c */ /* 0x000fda0003f0f008 */
[----:B------:R-:W-:Y:S05]  /*f890*/  @!P0 BRA `(.L_x_908) ;  /* 0xffffff14006c8947 */ /* 0x000fea000383ffff */
[----:B------:R-:W-:Y:S05]  /*f8a0*/  EXIT ;  /* 0x000000000000794d */ /* 0x000fea0003800000 */
.L_x_810:
[----:B------:R-:W-:-:S08]  /*f8b0*/  NOP ;  /* 0x0000000000007918 */ /* 0x000fd00000000000 */
[----:B------:R-:W0:-:S00]  /*f8c0*/  USETMAXREG.DEALLOC.CTAPOOL 0x20 ;  /* 0x00000020000079c8 */ /* 0x000e0000080e0500 */
[----:B0-----:R-:W-:-:S06]  /*f8d0*/  LOP3.LUT R0, R0, 0x3, RZ, 0xc0, !PT ;  /* 0x0000000300007812 */ /* 0x001fcc00078ec0ff */
[----:B------:R-:W0:Y:S01]  /*f8e0*/  S2UR UR10, SR_CTAID.X ;  /* 0x00000000000a79c3 */ /* 0x000e220000002500 */
[----:B------:R-:W-:Y:S01]  /*f8f0*/  LOP3.LUT R19, R19, 0xfffff7ff, RZ, 0xc0, !PT ;  /* 0xfffff7ff13137812 */ /* 0x000fe200078ec0ff */
[----:B------:R-:W-:Y:S01]  /*f900*/  STL [R1+0x14], RZ ;  /* 0x000014ff01007387 */ /* 0x000fe20000100800 */
[----:B------:R-:W-:Y:S02]  /*f910*/  IMAD.MOV.U32 R23, RZ, RZ, RZ ;  /* 0x000000ffff177224 */ /* 0x000fe400078e00ff */
[----:B------:R-:W-:Y:S01]  /*f920*/  IMAD.MOV.U32 R26, RZ, RZ, 0x1 ;  /* 0x00000001ff1a7424 */ /* 0x000fe200078e00ff */
[----:B------:R1:W2:Y:S02]  /*f930*/  SHFL.IDX PT, R2, R0, RZ, 0x1f ;  /* 0x00001fff00027589 */ /* 0x0002a400000e0000 */
[----:B-1----:R-:W0:Y:S01]  /*f940*/  LDC R0, c[0x0][0xc38] ;  /* 0x00030e00ff007b82 */ /* 0x002e220000000800 */
[----:B--2---:R-:W-:-:S13]  /*f950*/  ISETP.NE.AND P0, PT, R2, RZ, PT ;  /* 0x000000ff0200720c */ /* 0x004fda0003f05270 */
[----:B------:R-:W-:Y:S01]  /*f960*/  @P0 LOP3.LUT R19, R19, 0x800, RZ, 0xfc, !PT ;  /* 0x0000080013130812 */ /* 0x000fe200078efcff */
[----:B------:R-:W-:Y:S06]  /*f970*/  @P0 BAR.ARV 0x4, 0x200 ;  /* 0x0108000000000b1d */ /* 0x000fec0000002000 */
[----:B0-----:R-:W-:-:S13]  /*f980*/  ISETP.LE.AND P0, PT, R0, UR10, PT ;  /* 0x0000000a00007c0c */ /* 0x001fda000bf03270 */
[----:B------:R-:W-:Y:S05]  /*f990*/  @P0 BRA `(.L_x_909) ;  /* 0x0000004000540947 */ /* 0x000fea0003800000 */
[----:B------:R-:W0:Y:S01]  /*f9a0*/  S2R R7, SR_TID.X ;  /* 0x0000000000077919 */ /* 0x000e220000002100 */
[----:B------:R-:W-:Y:S01]  /*f9b0*/  ULDC.64 UR6, c[0x0][0x2f0] ;  /* 0x0000bc0000067ab9 */ /* 0x000fe20000000a00 */
[----:B------:R-:W-:Y:S01]  /*f9c0*/  ULDC UR9, c[0x0][0x2b8] ;  /* 0x0000ae0000097ab9 */ /* 0x000fe20000000800 */
[----:B------:R-:W-:Y:S01]  /*f9d0*/  LOP3.LUT R19, R19, 0xfffffffd, RZ, 0xc0, !PT ;  /* 0xfffffffd13137812 */ /* 0x000fe200078ec0ff */
[----:B------:R-:W1:Y:S01]  /*f9e0*/  S2UR UR8, SR_CgaCtaId ;  /* 0x00000000000879c3 */ /* 0x000e620000008800 */
[----:B------:R-:W-:Y:S01]  /*f9f0*/  ULDC.64 UR4, c[0x0][0x418] ;  /* 0x0001060000047ab9 */ /* 0x000fe20000000a00 */
[----:B------:R-:W-:Y:S01]  /*fa00*/  ULDC UR38, c[0x0][0x288] ;  /* 0x0000a20000267ab9 */ /* 0x000fe20000000800 */
[----:B------:R-:W-:Y:S01]  /*fa10*/  UISETP.NE.U32.AND UP0, UPT, UR4, URZ, UPT ;  /* 0x0000003f0400728c */ /* 0x000fe2000bf05070 */
[----:B------:R-:W-:Y:S01]  /*fa20*/  IMAD.MOV.U32 R26, RZ, RZ, 0x1 ;  /* 0x00000001ff1a7424 */ /* 0x000fe200078e00ff */
[----:B------:R-:W-:Y:S01]  /*fa30*/  ULDC UR37, c[0x0][0x448] ;  /* 0x0001120000257ab9 */ /* 0x000fe20000000800 */
[----:B------:R-:W-:Y:S01]  /*fa40*/  ULDC UR4, c[0x0][0x424] ;  /* 0x0001090000047ab9 */ /* 0x000fe20000000800 */
[----:B------:R-:W-:Y:S01]  /*fa50*/  UISETP.NE.AND.EX UP0, UPT, UR5, URZ, UPT, UP0 ;  /* 0x0000003f0500728c */ /* 0x000fe2000bf05300 */
[----:B------:R-:W-:Y:S01]  /*fa60*/  IMAD.MOV.U32 R23, RZ, RZ, RZ ;  /* 0x000000ffff177224 */ /* 0x000fe200078e00ff */
[----:B------:R-:W-:Y:S01]  /*fa70*/  UIMAD UR37, UR37, UR38, URZ ;  /* 0x00000026252572a4 */ /* 0x000fe2000f8e023f */
[----:B------:R-:W-:Y:S01]  /*fa80*/  UMOV UR5, 0x400 ;  /* 0x0000040000057882 */ /* 0x000fe20000000000 */
[----:B------:R-:W-:Y:S01]  /*fa90*/  USEL UR4, UR4, 0x1, UP0 ;  /* 0x0000000104047887 */ /* 0x000fe20008000000 */
[----:B------:R-:W-:Y:S01]  /*faa0*/  ULDC UR46, c[0x0][0xc] ;  /* 0x00000300002e7ab9 */ /* 0x000fe20000000800 */
[----:B------:R-:W-:-:S02]  /*fab0*/  ULOP3.LUT UR47, UR42, 0x2, URZ, 0xfc, !UPT ;  /* 0x000000022a2f7892 */ /* 0x000fc4000f8efc3f */
[----:B------:R-:W-:-:S04]  /*fac0*/  UIMAD UR36, UR4, UR6, URZ ;  /* 0x00000006042472a4 */ /* 0x000fc8000f8e023f */
[----:B------:R-:W-:Y:S02]  /*fad0*/  UIADD3 UR4, UR36, 0x7f, URZ ;  /* 0x0000007f24047890 */ /* 0x000fe4000fffe03f */
[----:B------:R-:W-:Y:S02]  /*fae0*/  UIADD3 UR48, UR36, 0x1, -UR38 ;  /* 0x0000000124307890 */ /* 0x000fe4000fffe826 */
[----:B-1----:R-:W-:Y:S02]  /*faf0*/  ULEA UR8, UR8, UR5, 0x18 ;  /* 0x0000000508087291 */ /* 0x002fe4000f8ec03f */
[----:B------:R-:W-:Y:S01]  /*fb00*/  USHF.R.S32.HI UR5, URZ, 0x1f, UR4 ;  /* 0x0000001f3f057899 */ /* 0x000fe20008011404 */
[C---:B0-----:R-:W-:Y:S01]  /*fb10*/  IMAD.SHL.U32 R0, R7.reuse, 0x8, RZ ;  /* 0x0000000807007824 */ /* 0x041fe200078e00ff */
[----:B------:R-:W-:Y:S01]  /*fb20*/  LOP3.LUT R6, R7, 0x7f, RZ, 0xc0, !PT ;  /* 0x0000007f07067812 */ /* 0x000fe200078ec0ff */
[----:B------:R-:W-:Y:S01]  /*fb30*/  UIADD3 UR38, UR36, -UR38, URZ ;  /* 0x8000002624267290 */ /* 0x000fe2000fffe03f */
[----:B------:R-:W-:Y:S01]  /*fb40*/  IMAD.U32 R16, RZ, RZ, UR8 ;  /* 0x00000008ff107e24 */ /* 0x000fe2000f8e00ff */
[----:B------:R-:W-:Y:S01]  /*fb50*/  ULEA.HI UR5, UR5, UR4, URZ, 0x7 ;  /* 0x0000000405057291 */ /* 0x000fe2000f8f383f */
[----:B------:R-:W-:-:S02]  /*fb60*/  LOP3.LUT R2, R0, 0xd8, RZ, 0xc0, !PT ;  /* 0x000000d800027812 */ /* 0x000fc400078ec0ff */
[----:B------:R-:W-:Y:S01]  /*fb70*/  LOP3.LUT R4, R0, 0x18, RZ, 0xc0, !PT ;  /* 0x0000001800047812 */ /* 0x000fe200078ec0ff */
[----:B------:R-:W-:Y:S01]  /*fb80*/  USHF.R.S32.HI UR39, URZ, 0x7, UR5 ;  /* 0x000000073f277899 */ /* 0x000fe20008011405 */
[----:B------:R-:W-:Y:S01]  /*fb90*/  LOP3.LUT R3, R2, 0x18, R7, 0x78, !PT ;  /* 0x0000001802037812 */ /* 0x000fe200078e7807 */
[----:B------:R-:W-:-:S03]  /*fba0*/  IMAD.U32 R2, RZ, RZ, UR10 ;  /* 0x0000000aff027e24 */ /* 0x000fc6000f8e00ff */
[----:B------:R-:W-:Y:S02]  /*fbb0*/  LOP3.LUT R5, R3, 0x320, R0, 0xf8, !PT ;  /* 0x0000032003057812 */ /* 0x000fe400078ef800 */
[----:B------:R-:W-:Y:S01]  /*fbc0*/  LOP3.LUT R0, R4, 0x20, RZ, 0xfc, !PT ;  /* 0x0000002004007812 */ /* 0x000fe200078efcff */
[----:B------:R0:W-:Y:S03]  /*fbd0*/  STL [R1+0x10], R2 ;  /* 0x0000100201007387 */ /* 0x0001e60000100800 */
[C---:B------:R-:W-:Y:S01]  /*fbe0*/  ISETP.GE.AND P0, PT, R0.reuse, UR7, PT ;  /* 0x0000000700007c0c */ /* 0x040fe2000bf06270 */
[----:B------:R1:W-:Y:S01]  /*fbf0*/  STL [R1+0x14], RZ ;  /* 0x000014ff01007387 */ /* 0x0003e20000100800 */
[----:B------:R-:W-:Y:S02]  /*fc00*/  ISETP.GE.AND P1, PT, R0, UR9, PT ;  /* 0x0000000900007c0c */ /* 0x000fe4000bf26270 */
[----:B0-----:R-:W-:-:S09]  /*fc10*/  SHF.R.U32.HI R2, RZ, 0x2, R6 ;  /* 0x00000002ff027819 */ /* 0x001fd20000011606 */
[----:B------:R-:W-:Y:S02]  /*fc20*/  @P0 LOP3.LUT R19, R19, 0x2, RZ, 0xfc, !PT ;  /* 0x0000000213130812 */ /* 0x000fe400078efcff */
[----:B------:R-:W-:Y:S02]  /*fc30*/  ISETP.GE.AND P0, PT, R0, UR7, PT ;  /* 0x0000000700007c0c */ /* 0x000fe4000bf06270 */
[----:B------:R-:W-:Y:S02]  /*fc40*/  LOP3.LUT R19, R19, 0xfffffdff, RZ, 0xc0, !PT ;  /* 0xfffffdff13137812 */ /* 0x000fe400078ec0ff */
[----:B------:R-:W-:Y:S02]  /*fc50*/  LOP3.LUT R0, R4, 0x40, RZ, 0xfc, !PT ;  /* 0x0000004004007812 */ /* 0x000fe400078efcff */
[----:B------:R-:W-:Y:S02]  /*fc60*/  @P1 LOP3.LUT R19, R19, 0x200, RZ, 0xfc, !PT ;  /* 0x0000020013131812 */ /* 0x000fe400078efcff */
[----:B------:R-:W-:-:S02]  /*fc70*/  ISETP.GE.AND P2, PT, R0, UR7, PT ;  /* 0x0000000700007c0c */ /* 0x000fc4000bf46270 */
[----:B------:R-:W-:Y:S02]  /*fc80*/  LOP3.LUT R19, R19, 0xffffffef, RZ, 0xc0, !PT ;  /* 0xffffffef13137812 */ /* 0x000fe400078ec0ff */
[C---:B------:R-:W-:Y:S02]  /*fc90*/  ISETP.GE.AND P1, PT, R0.reuse, UR9, PT ;  /* 0x0000000900007c0c */ /* 0x040fe4000bf26270 */
[----:B------:R-:W-:Y:S02]  /*fca0*/  @P0 LOP3.LUT R19, R19, 0x10, RZ, 0xfc, !PT ;  /* 0x0000001013130812 */ /* 0x000fe400078efcff */
[----:B------:R-:W-:Y:S01]  /*fcb0*/  ISETP.GE.AND P0, PT, R0, UR7, PT ;  /* 0x0000000700007c0c */ /* 0x000fe2000bf06270 */
[----:B------:R-:W-:Y:S01]  /*fcc0*/  IMAD.SHL.U32 R0, R7, 0x20, RZ ;  /* 0x0000002007007824 */ /* 0x000fe200078e00ff */
[----:B------:R-:W-:-:S04]  /*fcd0*/  LOP3.LUT R19, R19, 0xfffffffe, RZ, 0xc0, !PT ;  /* 0xfffffffe13137812 */ /* 0x000fc800078ec0ff */
[----:B------:R-:W-:Y:S02]  /*fce0*/  @P2 LOP3.LUT R19, R19, 0x1, RZ, 0xfc, !PT ;  /* 0x0000000113132812 */ /* 0x000fe400078efcff */
[----:B------:R-:W-:Y:S02]  /*fcf0*/  LOP3.LUT R0, R0, 0x60, RZ, 0xc0, !PT ;  /* 0x0000006000007812 */ /* 0x000fe400078ec0ff */
[----:B------:R-:W-:Y:S02]  /*fd00*/  LOP3.LUT R19, R19, 0xfffffeff, RZ, 0xc0, !PT ;  /* 0xfffffeff13137812 */ /* 0x000fe400078ec0ff */
[----:B------:R-:W-:Y:S02]  /*fd10*/  ISETP.GE.AND P2, PT, R4, UR7, PT ;  /* 0x0000000704007c0c */ /* 0x000fe4000bf46270 */
[----:B------:R-:W-:Y:S02]  /*fd20*/  @P1 LOP3.LUT R19, R19, 0x100, RZ, 0xfc, !PT ;  /* 0x0000010013131812 */ /* 0x000fe400078efcff */
[----:B------:R-:W-:Y:S01]  /*fd30*/  LOP3.LUT R2, R2, R0, RZ, 0xfc, !PT ;  /* 0x0000000002027212 */ /* 0x000fe200078efcff */
[----:B------:R-:W-:Y:S01]  /*fd40*/  IMAD R0, R5, 0x2, R16 ;  /* 0x0000000205007824 */ /* 0x000fe200078e0210 */
[----:B------:R-:W-:-:S02]  /*fd50*/  LOP3.LUT R19, R19, 0xfffffff7, RZ, 0xc0, !PT ;  /* 0xfffffff713137812 */ /* 0x000fc400078ec0ff */
[C---:B------:R-:W-:Y:S02]  /*fd60*/  ISETP.GE.AND P1, PT, R4.reuse, UR7, PT ;  /* 0x0000000704007c0c */ /* 0x040fe4000bf26270 */
[----:B------:R-:W-:Y:S01]  /*fd70*/  @P0 LOP3.LUT R19, R19, 0x8, RZ, 0xfc, !PT ;  /* 0x0000000813130812 */ /* 0x000fe200078efcff */
[----:B------:R1:W-:Y:S01]  /*fd80*/  STL [R1+0xc], R0 ;  /* 0x00000c0001007387 */ /* 0x0003e20000100800 */
[----:B------:R-:W-:Y:S02]  /*fd90*/  ISETP.GE.AND P0, PT, R4, UR9, PT ;  /* 0x0000000904007c0c */ /* 0x000fe4000bf06270 */
[----:B------:R-:W-:-:S04]  /*fda0*/  LOP3.LUT R19, R19, 0xfffffffb, RZ, 0xc0, !PT ;  /* 0xfffffffb13137812 */ /* 0x000fc800078ec0ff */
[----:B------:R-:W-:-:S04]  /*fdb0*/  @P2 LOP3.LUT R19, R19, 0x4, RZ, 0xfc, !PT ;  /* 0x0000000413132812 */ /* 0x000fc800078efcff */
[----:B------:R-:W-:-:S04]  /*fdc0*/  LOP3.LUT R19, R19, 0xfffffbff, RZ, 0xc0, !PT ;  /* 0xfffffbff13137812 */ /* 0x000fc800078ec0ff */
[----:B------:R-:W-:-:S04]  /*fdd0*/  LOP3.LUT R19, R19, 0xffffffdf, RZ, 0xc0, !PT ;  /* 0xffffffdf13137812 */ /* 0x000fc800078ec0ff */
[----:B------:R-:W-:-:S04]  /*fde0*/  @P1 LOP3.LUT R19, R19, 0x20, RZ, 0xfc, !PT ;  /* 0x0000002013131812 */ /* 0x000fc800078efcff */
[----:B-1----:R-:W-:-:S07]  /*fdf0*/  @P0 LOP3.LUT R19, R19, 0x400, RZ, 0xfc, !PT ;  /* 0x0000040013130812 */ /* 0x002fce00078efcff */
.L_x_964:
[----:B--2---:R-:W2:Y:S01]  /*fe00*/  LDL R0, [R1+0x10] ;  /* 0x0000100001007983 */ /* 0x004ea20000100800 */
[----:B------:R-:W-:Y:S02]  /*fe10*/  ULDC UR7, c[0x0][0xc60] ;  /* 0x0003180000077ab9 */ /* 0x000fe40000000800 */
[----:B------:R-:W-:-:S11]  /*fe20*/  UISETP.NE.AND UP0, UPT, UR7, 0x1, UPT ;  /* 0x000000010700788c */ /* 0x000fd6000bf05270 */
[----:B------:R-:W-:Y:S01]  /*fe30*/  @UP0 ULDC UR4, c[0x0][0xc64] ;  /* 0x0003190000040ab9 */ /* 0x000fe20000000800 */
[----:B------:R-:W-:Y:S01]  /*fe40*/  @UP0 ULDC UR8, c[0x0][0xc68] ;  /* 0x00031a0000080ab9 */ /* 0x000fe20000000800 */
[C---:B--2---:R-:W-:Y:S02]  /*fe50*/  R2UR UR40, R0.reuse ;  /* 0x00000000002872ca */ /* 0x044fe400000e0000 */
[----:B------:R-:W-:-:S11]  /*fe60*/  R2UR UR6, R0 ;  /* 0x00000000000672ca */ /* 0x000fd600000e0000 */
[----:B------:R-:W-:-:S04]  /*fe70*/  UIMAD.WIDE.U32 UR4, UR40, UR4, URZ ;  /* 0x00000004280472a5 */ /* 0x000fc8000f8e003f */
[----:B------:R-:W-:-:S03]  /*fe80*/  @UP0 USHF.R.U32.HI UR40, URZ, UR8, UR5 ;  /* 0x000000083f280299 */ /* 0x000fc60008011605 */
[----:B------:R-:W-:Y:S02]  /*fe90*/  ULDC UR4, c[0x0][0xc78] ;  /* 0x00031e0000047ab9 */ /* 0x000fe40000000800 */
[----:B------:R-:W-:Y:S02]  /*fea0*/  UISETP.GE.AND UP0, UPT, UR40, UR4, UPT ;  /* 0x000000042800728c */ /* 0x000fe4000bf06270 */
[----:B------:R-:W-:-:S04]  /*feb0*/  UIADD3 UR4, -UR40, URZ, URZ ;  /* 0x0000003f28047290 */ /* 0x000fc8000fffe13f */
[----:B------:R-:W-:Y:S01]  /*fec0*/  PLOP3.LUT P0, PT, PT, PT, UP0, 0x40, 0x0 ;  /* 0x000000000000781c */ /* 0x000fe20003f0e808 */
[----:B------:R-:W-:-:S12]  /*fed0*/  UIMAD UR7, UR7, UR4, UR6 ;  /* 0x00000004070772a4 */ /* 0x000fd8000f8e0206 */
[----:B0--3--:R-:W-:Y:S05]  /*fee0*/  @P0 BRA `(.L_x_910) ;  /* 0x0000000000200947 */ /* 0x009fea0003800000 */
        /* <DEDUP_REMOVED lines=8> */
.L_x_910:
[----:B------:R-:W-:Y:S01]  /*ff70*/  ULDC UR8, c[0x0][0xc54] ;  /* 0x0003150000087ab9 */ /* 0x000fe20000000800 */
[----:B------:R-:W-:Y:S01]  /*ff80*/  UMOV UR6, UR7 ;  /* 0x0000000700067c82 */ /* 0x000fe20008000000 */
[----:B------:R-:W-:-:S11]  /*ff90*/  UISETP.NE.AND UP0, UPT, UR8, 0x1, UPT ;  /* 0x000000010800788c */ /* 0x000fd6000bf05270 */
[----:B------:R-:W-:Y:S02]  /*ffa0*/  @UP0 ULDC.64 UR10, c[0x0][0xc58] ;  /* 0x00031600000a0ab9 */ /* 0x000fe40000000a00 */
[----:B------:R-:W-:-:S04]  /*ffb0*/  UIMAD.WIDE.U32 UR4, UR7, UR10, URZ ;  /* 0x0000000a070472a5 */ /* 0x000fc8000f8e003f */
[----:B------:R-:W-:-:S04]  /*ffc0*/  @UP0 USHF.R.U32.HI UR6, URZ, UR11, UR5 ;  /* 0x0000000b3f060299 */ /* 0x000fc80008011605 */
[----:B------:R-:W-:-:S12]  /*ffd0*/  UIMAD UR4, UR6, UR8, URZ ;  /* 0x00000008060472a4 */ /* 0x000fd8000f8e023f */
.L_x_911:
[----:B------:R-:W-:Y:S01]  /*ffe0*/  ULDC UR5, c[0x0][0xc48] ;  /* 0x0003120000057ab9 */ /* 0x000fe20000000800 */
[----:B------:R-:W-:Y:S01]  /*fff0*/  ULDC.64 UR8, c[0x0][0xa28] ;  /* 0x00028a0000087ab9 */ /* 0x000fe20000000a00 */
[----:B------:R-:W-:Y:S01]  /*10000*/  UISETP.NE.AND UP1, UPT, UR5, 0x1, UPT ;  /* 0x000000010500788c */ /* 0x000fe2000bf25270 */
[----:B------:R-:W-:Y:S01]  /*10010*/  IMAD.MOV.U32 R18, RZ, RZ, RZ ;  /* 0x000000ffff127224 */ /* 0x000fe200078e00ff */
[----:B------:R-:W-:Y:S02]  /*10020*/  UIADD3 UR4, UR7, -UR4, URZ ;  /* 0x8000000407047290 */ /* 0x000fe4000fffe03f */
[----:B------:R-:W-:Y:S01]  /*10030*/  UISETP.NE.U32.AND UP0, UPT, UR8, URZ, UPT ;  /* 0x0000003f0800728c */ /* 0x000fe2000bf05070 */
[----:B------:R-:W-:Y:S02]  /*10040*/  ULDC UR5, c[0x0][0xc54] ;  /* 0x0003150000057ab9 */ /* 0x000fe40000000800 */
[----:B------:R-:W-:Y:S02]  /*10050*/  UIMAD UR40, UR40, UR5, UR4 ;  /* 0x00000005282872a4 */ /* 0x000fe4000f8e0204 */
[----:B------:R-:W-:-:S02]  /*10060*/  UISETP.NE.AND.EX UP0, UPT, UR9, URZ, UPT, UP0 ;  /* 0x0000003f0900728c */ /* 0x000fc4000bf05300 */
[----:B------:R-:W-:Y:S01]  /*10070*/  @UP1 ULDC UR4, c[0x0][0xc4c] ;  /* 0x0003130000041ab9 */ /* 0x000fe20000000800 */
[----:B------:R-:W-:Y:S01]  /*10080*/  @UP1 ULDC UR7, c[0x0][0xc50] ;  /* 0x0003140000071ab9 */ /* 0x000fe20000000800 */
[----:B------:R-:W-:Y:S02]  /*10090*/  UIMAD.WIDE.U32 UR4, UR40, UR4, URZ ;  /* 0x00000004280472a5 */ /* 0x000fe4000f8e003f */
[----:B------:R-:W-:Y:S01]  /*100a0*/  UMOV UR41, UR40 ;  /* 0x0000002800297c82 */ /* 0x000fe20008000000 */
[----:B------:R-:W-:Y:S01]  /*100b0*/  PLOP3.LUT P0, PT, PT, PT, UP0, 0x80, 0x0 ;  /* 0x000000000000781c */ /* 0x000fe20003f0f008 */
[----:B------:R-:W-:-:S03]  /*100c0*/  @UP1 USHF.R.U32.HI UR41, URZ, UR7, UR5 ;  /* 0x000000073f291299 */ /* 0x000fc60008011605 */
[----:B------:R-:W-:Y:S02]  /*100d0*/  @UP0 ULDC.64 UR4, c[0x0][0xa28] ;  /* 0x00028a0000040ab9 */ /* 0x000fe40000000a00 */
[----:B------:R-:W-:-:S06]  /*100e0*/  @UP0 UIMAD.WIDE UR4, UR41, 0x4, UR4 ;  /* 0x00000004290408a5 */ /* 0x000fcc000f8e0204 */
[----:B------:R-:W-:Y:S01]  /*100f0*/  IMAD.U32 R2, RZ, RZ, UR4 ;  /* 0x00000004ff027e24 */ /* 0x000fe2000f8e00ff */
[----:B------:R-:W-:Y:S01]  /*10100*/  ULOP3.LUT UR6, URZ, UR6, URZ, 0x33, !UPT ;  /* 0x000000063f067292 */ /* 0x000fe2000f8e333f */
[----:B------:R-:W-:Y:S01]  /*10110*/  IMAD.U32 R3, RZ, RZ, UR5 ;  /* 0x00000005ff037e24 */ /* 0x000fe2000f8e00ff */
[----:B------:R-:W-:Y:S01]  /*10120*/  ULDC UR5, c[0x0][0x448] ;  /* 0x0001120000057ab9 */ /* 0x000fe20000000800 */
[----:B------:R-:W-:-:S03]  /*10130*/  ULDC UR4, c[0x0][0xc3c] ;  /* 0x00030f0000047ab9 */ /* 0x000fc60000000800 */
[----:B------:R-:W2:Y:S01]  /*10140*/  @P0 LDG.E R18, desc[UR52][R2.64] ;  /* 0x0000003402120981 */ /* 0x000ea2000c1e1900 */
[----:B------:R-:W-:Y:S02]  /*10150*/  UISETP.NE.AND UP2, UPT, UR5, 0x1, UPT ;  /* 0x000000010500788c */ /* 0x000fe4000bf45270 */
[----:B------:R-:W-:Y:S02]  /*10160*/  UIADD3 UR6, UR6, UR4, URZ ;  /* 0x0000000406067290 */ /* 0x000fe4000fffe03f */
[----:B------:R-:W-:Y:S02]  /*10170*/  UP2UR UR49, UPR, URZ, 0x4 ;  /* 0x000000043f317883 */ /* 0x000fe40008000000 */
[----:B------:R-:W-:-:S04]  /*10180*/  UIMAD UR43, UR6, 0xc0, URZ ;  /* 0x000000c0062b78a4 */ /* 0x000fc8000f8e023f */
[----:B------:R-:W-:Y:S01]  /*10190*/  UIADD3 UR6, UR43, 0xbf, URZ ;  /* 0x000000bf2b067890 */ /* 0x000fe2000fffe03f */
[----:B------:R-:W-:Y:S01]  /*101a0*/  @UP2 ULDC UR4, c[0x0][0x44c] ;  /* 0x0001130000042ab9 */ /* 0x000fe20000000800 */
[----:B------:R-:W-:Y:S02]  /*101b0*/  @UP2 ULDC UR7, c[0x0][0x450] ;  /* 0x0001140000072ab9 */ /* 0x000fe40000000800 */
[----:B------:R-:W-:-:S04]  /*101c0*/  UIMAD.WIDE.U32 UR4, UR6, UR4, URZ ;  /* 0x00000004060472a5 */ /* 0x000fc8000f8e003f */
[----:B------:R-:W-:-:S03]  /*101d0*/  @UP2 USHF.R.U32.HI UR6, URZ, UR7, UR5 ;  /* 0x000000073f062299 */ /* 0x000fc60008011605 */
[----:B------:R-:W-:Y:S01]  /*101e0*/  ULDC.64 UR4, c[0x0][0x9e0] ;  /* 0x0002780000047ab9 */ /* 0x000fe20000000a00 */
[----:B------:R-:W-:Y:S02]  /*101f0*/  UIADD3 UR6, UR48, UR6, URZ ;  /* 0x0000000630067290 */ /* 0x000fe4000fffe03f */
[----:B------:R-:W-:Y:S02]  /*10200*/  UISETP.GE.AND UP0, UPT, UR5, 0x1, UPT ;  /* 0x000000010500788c */ /* 0x000fe4000bf06270 */
[----:B------:R-:W-:-:S04]  /*10210*/  UIADD3 UR4, UR6, UR4, URZ ;  /* 0x0000000406047290 */ /* 0x000fc8000fffe03f */
[----:B------:R-:W-:Y:S01]  /*10220*/  PLOP3.LUT P0, PT, PT, PT, UP0, 0x40, 0x0 ;  /* 0x000000000000781c */ /* 0x000fe20003f0e808 */
[----:B--2---:R0:W-:-:S12]  /*10230*/  STL [R1+0x8], R18 ;  /* 0x0000081201007387 */ /* 0x0041d80000100800 */
[----:B------:R-:W-:Y:S05]  /*10240*/  @P0 BRA `(.L_x_912) ;  /* 0x0000000000440947 */ /* 0x000fea0003800000 */
        /* <DEDUP_REMOVED lines=10> */
.L_x_913:
[----:B------:R-:W-:-:S11]  /*102f0*/  UISETP.NE.AND UP1, UPT, UR5, 0x1, UPT ;  /* 0x000000010500788c */ /* 0x000fd6000bf25270 */
[----:B------:R-:W-:Y:S02]  /*10300*/  @UP1 ULDC.64 UR10, c[0x0][0x9e8] ;  /* 0x00027a00000a1ab9 */ /* 0x000fe40000000a00 */
[----:B------:R-:W-:-:S04]  /*10310*/  UIMAD.WIDE.U32 UR6, UR8, UR10, URZ ;  /* 0x0000000a080672a5 */ /* 0x000fc8000f8e003f */
[----:B------:R-:W-:-:S12]  /*10320*/  @UP1 USHF.R.U32.HI UR8, URZ, UR11, UR7 ;  /* 0x0000000b3f081299 */ /* 0x000fd80008011607 */
.L_x_914:
[----:B------:R-:W-:-:S04]  /*10330*/  UIMAD UR8, UR8, UR5, UR5 ;  /* 0x00000005080872a4 */ /* 0x000fc8000f8e0205 */
[----:B------:R-:W-:-:S04]  /*10340*/  UISETP.LT.AND UP1, UPT, UR4, UR8, UPT ;  /* 0x000000080400728c */ /* 0x000fc8000bf21270 */
[----:B------:R-:W-:-:S12]  /*10350*/  USEL UR4, UR4, UR8, UP1 ;  /* 0x0000000804047287 */ /* 0x000fd80008800000 */
.L_x_912:
[----:B------:R-:W-:Y:S01]  /*10360*/  UISETP.NE.AND UP1, UPT, UR49, URZ, UPT ;  /* 0x0000003f3100728c */ /* 0x000fe2000bf25270 */
[----:B------:R-:W-:Y:S01]  /*10370*/  PLOP3.LUT P0, PT, PT, PT, UP0, 0x40, 0x0 ;  /* 0x000000000000781c */ /* 0x000fe20003f0e808 */
[----:B------:R-:W-:-:S04]  /*10380*/  UIADD3 UR4, UR4, 0x7f, URZ ;  /* 0x0000007f04047890 */ /* 0x000fc8000fffe03f */
[----:B------:R-:W-:-:S04]  /*10390*/  USHF.R.S32.HI UR8, URZ, 0x1f, UR4 ;  /* 0x0000001f3f087899 */ /* 0x000fc80008011404 */
[----:B------:R-:W-:Y:S01]  /*103a0*/  ULEA.HI UR8, UR8, UR4, URZ, 0x7 ;  /* 0x0000000408087291 */ /* 0x000fe2000f8f383f */
[----:B------:R-:W-:Y:S01]  /*103b0*/  @UP1 ULDC UR6, c[0x0][0x44c] ;  /* 0x0001130000061ab9 */ /* 0x000fe20000000800 */
[----:B------:R-:W-:Y:S01]  /*103c0*/  @UP1 ULDC UR9, c[0x0][0x450] ;  /* 0x0001140000091ab9 */ /* 0x000fe20000000800 */
[----:B------:R-:W-:Y:S02]  /*103d0*/  UIMAD.WIDE.U32 UR6, UR43, UR6, URZ ;  /* 0x000000062b0672a5 */ /* 0x000fe4000f8e003f */
[----:B------:R-:W-:Y:S01]  /*103e0*/  UMOV UR4, UR43 ;  /* 0x0000002b00047c82 */ /* 0x000fe20008000000 */
[----:B------:R-:W-:Y:S02]  /*103f0*/  USHF.R.S32.HI UR8, URZ, 0x7, UR8 ;  /* 0x000000073f087899 */ /* 0x000fe40008011408 */
[----:B------:R-:W-:Y:S02]  /*10400*/  @UP1 USHF.R.U32.HI UR4, URZ, UR9, UR7 ;  /* 0x000000093f041299 */ /* 0x000fe40008011607 */
[----:B------:R-:W-:-:S02]  /*10410*/  UISETP.LT.AND UP1, UPT, UR39, UR8, UPT ;  /* 0x000000082700728c */ /* 0x000fc4000bf21270 */
[----:B------:R-:W-:Y:S01]  /*10420*/  UIADD3 UR4, UR38, UR4, URZ ;  /* 0x0000000426047290 */ /* 0x000fe2000fffe03f */
[----:B------:R-:W-:Y:S01]  /*10430*/  ULDC UR6, c[0x0][0x9dc] ;  /* 0x0002770000067ab9 */ /* 0x000fe20000000800 */
[----:B------:R-:W-:Y:S02]  /*10440*/  USEL UR44, UR39, UR8, UP1 ;  /* 0x00000008272c7287 */ /* 0x000fe40008800000 */
[----:B------:R-:W-:Y:S01]  /*10450*/  UIADD3 UR8, UR4, -UR6, URZ ;  /* 0x8000000604087290 */ /* 0x000fe2000fffe03f */
[----:B------:R-:W-:Y:S11]  /*10460*/  @P0 BRA `(.L_x_915) ;  /* 0x0000000000440947 */ /* 0x000ff60003800000 */
        /* <DEDUP_REMOVED lines=10> */
.L_x_916:
[----:B------:R-:W-:-:S11]  /*10510*/  UISETP.NE.AND UP0, UPT, UR5, 0x1, UPT ;  /* 0x000000010500788c */ /* 0x000fd6000bf05270 */
[----:B------:R-:W-:Y:S02]  /*10520*/  @UP0 ULDC.64 UR10, c[0x0][0x9e8] ;  /* 0x00027a00000a0ab9 */ /* 0x000fe40000000a00 */
[----:B------:R-:W-:-:S04]  /*10530*/  UIMAD.WIDE.U32 UR6, UR4, UR10, URZ ;  /* 0x0000000a040672a5 */ /* 0x000fc8000f8e003f */
[----:B------:R-:W-:-:S12]  /*10540*/  @UP0 USHF.R.U32.HI UR4, URZ, UR11, UR7 ;  /* 0x0000000b3f040299 */ /* 0x000fd80008011607 */
.L_x_917:
[----:B------:R-:W-:-:S04]  /*10550*/  UIMAD UR4, UR4, UR5, URZ ;  /* 0x00000005040472a4 */ /* 0x000fc8000f8e023f */
[----:B------:R-:W-:-:S04]  /*10560*/  UISETP.LT.AND UP0, UPT, UR8, UR4, UPT ;  /* 0x000000040800728c */ /* 0x000fc8000bf01270 */
[----:B------:R-:W-:-:S12]  /*10570*/  USEL UR8, UR8, UR4, !UP0 ;  /* 0x0000000408087287 */ /* 0x000fd8000c000000 */
.L_x_915:
[----:B------:R-:W-:Y:S01]  /*10580*/  USHF.R.S32.HI UR4, URZ, 0x1f, UR8 ;  /* 0x0000001f3f047899 */ /* 0x000fe20008011408 */
[----:B------:R-:W-:Y:S03]  /*10590*/  BSSY B7, `(.L_x_918) ;  /* 0x0000339000077945 */ /* 0x000fe60003800000 */
[----:B------:R-:W-:-:S04]  /*105a0*/  ULEA.HI UR4, UR4, UR8, URZ, 0x7 ;  /* 0x0000000804047291 */ /* 0x000fc8000f8f383f */
[----:B------:R-:W-:-:S04]  /*105b0*/  USHF.R.S32.HI UR4, URZ, 0x7, UR4 ;  /* 0x000000073f047899 */ /* 0x000fc80008011404 */
[----:B------:R-:W-:-:S04]  /*105c0*/  UISETP.LT.AND UP0, UPT, URZ, UR4, UPT ;  /* 0x000000043f00728c */ /* 0x000fc8000bf01270 */
[----:B------:R-:W-:-:S04]  /*105d0*/  USEL UR45, URZ, UR4, !UP0 ;  /* 0x000000043f2d7287 */ /* 0x000fc8000c000000 */
[----:B------:R-:W-:-:S06]  /*105e0*/  UISETP.GT.AND UP0, UPT, UR44, UR45, UPT ;  /* 0x0000002d2c00728c */ /* 0x000fcc000bf04270 */
[----:B------:R-:W-:-:S13]  /*105f0*/  PLOP3.LUT P0, PT, PT, PT, UP0, 0x80, 0x0 ;  /* 0x000000000000781c */ /* 0x000fda0003f0f008 */
        /* <DEDUP_REMOVED lines=8> */
[----:B------:R-:W1:Y:S08]  /*10680*/  FLO.U32 R0, UR4 ;  /* 0x0000000400007d00 */ /* 0x000e7000080e0000 */
[----:B------:R-:W2:Y:S01]  /*10690*/  POPC R5, UR4 ;  /* 0x0000000400057d09 */ /* 0x000ea20008000000 */
[----:B-1----:R-:W-:-:S13]  /*106a0*/  ISETP.EQ.U32.AND P0, PT, R0, R7, PT ;  /* 0x000000070000720c */ /* 0x002fda0003f02070 */
[----:B--2---:R-:W2:Y:S01]  /*106b0*/  @P0 ATOMG.E.ADD.STRONG.GPU PT, R3, desc[UR52][R2.64], R5 ;  /* 0x00000005020309a8 */ /* 0x004ea200081ee1f4 */
[----:B------:R-:W1:Y:S02]  /*106c0*/  S2R R4, SR_LTMASK ;  /* 0x0000000000047919 */ /* 0x000e640000003900 */
[----:B-1----:R-:W-:-:S04]  /*106d0*/  LOP3.LUT R4, R4, UR4, RZ, 0xc0, !PT ;  /* 0x0000000404047c12 */ /* 0x002fc8000f8ec0ff */
[----:B------:R-:W1:Y:S01]  /*106e0*/  POPC R7, R4 ;  /* 0x0000000400077309 */ /* 0x000e620000000000 */
[----:B--2---:R-:W1:Y:S02]  /*106f0*/  SHFL.IDX PT, R0, R3, R0, 0x1f ;  /* 0x00001f0003007589 */ /* 0x004e6400000e0000 */
[----:B-1----:R-:W-:-:S05]  /*10700*/  IADD3 R0, R0, UR46, R7 ;  /* 0x0000002e00007c10 */ /* 0x002fca000fffe007 */
[----:B------:R1:W-:Y:S01]  /*10710*/  STL [R1+0x10], R0 ;  /* 0x0000100001007387 */ /* 0x0003e20000100800 */
[----:B------:R-:W-:Y:S05]  /*10720*/  BRA `(.L_x_920) ;  /* 0x00000030007c7947 */ /* 0x000fea0003800000 */
.L_x_919:
        /* <DEDUP_REMOVED lines=20> */
.L_x_922:
[----:B------:R-:W-:Y:S05]  /*10870*/  BSYNC B6 ;  /* 0x0000000000067941 */ /* 0x000fea0003800000 */
.L_x_921:
        /* <DEDUP_REMOVED lines=20> */
.L_x_925:
        /* <DEDUP_REMOVED lines=15> */
.L_x_924:
[----:B------:R-:W-:Y:S05]  /*10ab0*/  BSYNC B6 ;  /* 0x0000000000067941 */ /* 0x000fea0003800000 */
.L_x_923:
[----:B------:R-:W-:Y:S01]  /*10ac0*/  ULDC.64 UR4, c[0x0][0x9f8] ;  /* 0x00027e0000047ab9 */ /* 0x000fe20000000a00 */
[----:B------:R-:W-:Y:S01]  /*10ad0*/  IMAD.U32 R17, RZ, RZ, UR41 ;  /* 0x00000029ff117e24 */ /* 0x000fe2000f8e00ff */
[----:B------:R-:W-:Y:S01]  /*10ae0*/  UISETP.NE.U32.AND UP0, UPT, UR4, URZ, UPT ;  /* 0x0000003f0400728c */ /* 0x000fe2000bf05070 */
[----:B------:R-:W1:Y:S03]  /*10af0*/  LDC R10, c[0x0][0x430] ;  /* 0x00010c00ff0a7b82 */ /* 0x000e660000000800 */
[----:B------:R-:W-:-:S06]  /*10b00*/  UISETP.NE.AND.EX UP0, UPT, UR5, URZ, UPT, UP0 ;  /* 0x0000003f0500728c */ /* 0x000fcc000bf05300 */
[----:B------:R-:W-:-:S05]  /*10b10*/  PLOP3.LUT P0, PT, PT, PT, UP0, 0x80, 0x0 ;  /* 0x000000000000781c */ /* 0x000fca0003f0f008 */
[----:B------:R-:W-:Y:S02]  /*10b20*/  @UP0 ULDC.64 UR4, c[0x0][0x9f8] ;  /* 0x00027e0000040ab9 */ /* 0x000fe40000000a00 */
[----:B------:R-:W-:-:S06]  /*10b30*/  @UP0 UIMAD.WIDE UR4, UR41, 0x4, UR4 ;  /* 0x00000004290408a5 */ /* 0x000fcc000f8e0204 */
[----:B------:R-:W-:Y:S01]  /*10b40*/  IMAD.U32 R2, RZ, RZ, UR4 ;  /* 0x00000004ff027e24 */ /* 0x000fe2000f8e00ff */
[----:B------:R-:W-:Y:S01]  /*10b50*/  ULDC UR4, c[0x0][0xc48] ;  /* 0x0003120000047ab9 */ /* 0x000fe20000000800 */
[----:B------:R-:W-:-:S05]  /*10b60*/  IMAD.U32 R3, RZ, RZ, UR5 ;  /* 0x00000005ff037e24 */ /* 0x000fca000f8e00ff */
[----:B------:R-:W2:Y:S01]  /*10b70*/  @P0 LDG.E R17, desc[UR52][R2.64] ;  /* 0x0000003402110981 */ /* 0x000ea2000c1e1900 */
[----:B------:R-:W-:Y:S01]  /*10b80*/  UMOV UR5, 0xffffffff ;  /* 0xffffffff00057882 */ /* 0x000fe20000000000 */
[----:B------:R-:W-:Y:S02]  /*10b90*/  IMAD.U32 R22, RZ, RZ, UR4 ;  /* 0x00000004ff167e24 */ /* 0x000fe4000f8e00ff */
[----:B--2---:R2:W-:Y:S01]  /*10ba0*/  STL [R1], R17 ;  /* 0x0000001101007387 */ /* 0x0045e20000100800 */
[----:B-1----:R-:W-:Y:S05]  /*10bb0*/  BRA.DIV UR5, `(.L_x_926) ;  /* 0x0000003605887947 */ /* 0x002fea000b800000 */
.L_x_980:
[----:B------:R-:W1:Y:S01]  /*10bc0*/  S2R R3, SR_TID.X ;  /* 0x0000000000037919 */ /* 0x000e620000002100 */
[----:B------:R-:W-:Y:S01]  /*10bd0*/  UIADD3 UR4, UR44, -0x1, URZ ;  /* 0xffffffff2c047890 */ /* 0x000fe2000fffe03f */
[----:B------:R-:W-:Y:S01]  /*10be0*/  ISETP.NE.AND P1, PT, R10, 0x1, PT ;  /* 0x000000010a00780c */ /* 0x000fe20003f25270 */
[----:B------:R-:W3:Y:S01]  /*10bf0*/  S2R R0, SR_TID.X ;  /* 0x0000000000007919 */ /* 0x000ee20000002100 */
[----:B------:R-:W-:-:S03]  /*10c00*/  SHF.R.S32.HI R11, RZ, 0x1f, R17 ;  /* 0x0000001fff0b7819 */ /* 0x000fc60000011411 */
[----:B------:R-:W-:Y:S01]  /*10c10*/  IMAD.U32 R8, RZ, RZ, UR4 ;  /* 0x00000004ff087e24 */ /* 0x000fe2000f8e00ff */
[----:B------:R-:W-:Y:S01]  /*10c20*/  LOP3.LUT R19, R19, 0xffffff7f, RZ, 0xc0, !PT ;  /* 0xffffff7f13137812 */ /* 0x000fe200078ec0ff */
[----:B------:R4:W-:Y:S02]  /*10c30*/  STL [R1+0x4], R11 ;  /* 0x0000040b01007387 */ /* 0x0009e40000100800 */
[----:B------:R-:W-:-:S04]  /*10c40*/  IMAD.SHL.U32 R8, R8, 0x80, RZ ;  /* 0x0000008008087824 */ /* 0x000fc800078e00ff */
[----:B------:R-:W0:Y:S01]  /*10c50*/  @P1 LDC R9, c[0x0][0x438] ;  /* 0x00010e00ff091b82 */ /* 0x000e220000000800 */
[----:B------:R-:W-:Y:S01]  /*10c60*/  @P1 LOP3.LUT R19, R19, 0x80, RZ, 0xfc, !PT ;  /* 0x0000008013131812 */ /* 0x000fe200078efcff */
[----:B-1----:R-:W-:Y:S01]  /*10c70*/  IMAD.SHL.U32 R3, R3, 0x20, RZ ;  /* 0x0000002003037824 */ /* 0x002fe200078e00ff */
[----:B---3--:R-:W-:-:S04]  /*10c80*/  LOP3.LUT R0, R0, 0x7f, RZ, 0xc0, !PT ;  /* 0x0000007f00007812 */ /* 0x008fc800078ec0ff */
[----:B------:R-:W-:Y:S02]  /*10c90*/  LOP3.LUT R3, R3, 0x60, RZ, 0xc0, !PT ;  /* 0x0000006003037812 */ /* 0x000fe400078ec0ff */
[----:B------:R-:W-:-:S04]  /*10ca0*/  SHF.R.U32.HI R0, RZ, 0x2, R0 ;  /* 0x00000002ff007819 */ /* 0x000fc80000011600 */
[----:B------:R-:W-:Y:S02]  /*10cb0*/  LOP3.LUT R6, R8, R0, R3, 0xfe, !PT ;  /* 0x0000000008067212 */ /* 0x000fe400078efe03 */
[----:B------:R-:W1:Y:S02]  /*10cc0*/  @P1 LDC R3, c[0x0][0x434] ;  /* 0x00010d00ff031b82 */ /* 0x000e640000000800 */
[C---:B------:R-:W-:Y:S01]  /*10cd0*/  ISETP.GE.AND P0, PT, R6.reuse, UR36, PT ;  /* 0x0000002406007c0c */ /* 0x040fe2000bf06270 */
[----:B------:R-:W-:-:S04]  /*10ce0*/  IMAD.IADD R6, R6, 0x1, R18 ;  /* 0x0000000106067824 */ /* 0x000fc800078e0212 */
[----:B------:R-:W-:-:S08]  /*10cf0*/  IMAD.MOV.U32 R7, RZ, RZ, R6 ;  /* 0x000000ffff077224 */ /* 0x000fd000078e0006 */
[----:B------:R-:W3:Y:S01]  /*10d00*/  @!P0 LDC.64 R4, c[0x0][0x428] ;  /* 0x00010a00ff048b82 */ /* 0x000ee20000000a00 */
[----:B-1----:R-:W-:-:S05]  /*10d10*/  @P1 IMAD.HI.U32 R0, R6, R3, RZ ;  /* 0x0000000306001227 */ /* 0x002fca00078e00ff */
[----:B0-----:R-:W-:-:S04]  /*10d20*/  @P1 SHF.R.U32.HI R7, RZ, R9, R0 ;  /* 0x00000009ff071219 */ /* 0x001fc80000011600 */
[--C-:B------:R-:W-:Y:S01]  /*10d30*/  @!P0 SHF.R.S32.HI R3, RZ, 0x1f, R7.reuse ;  /* 0x0000001fff038819 */ /* 0x100fe20000011407 */
[----:B------:R-:W-:Y:S02]  /*10d40*/  @!P0 IMAD.MOV.U32 R2, RZ, RZ, R7 ;  /* 0x000000ffff028224 */ /* 0x000fe400078e0007 */
[-C--:B---3--:R-:W-:Y:S02]  /*10d50*/  @!P0 IMAD R0, R11, R4.reuse, RZ ;  /* 0x000000040b008224 */ /* 0x088fe400078e02ff */
[----:B------:R-:W-:-:S04]  /*10d60*/  @!P0 IMAD.WIDE.U32 R2, R17, R4, R2 ;  /* 0x0000000411028225 */ /* 0x000fc800078e0002 */
[----:B------:R-:W-:Y:S02]  /*10d70*/  @!P0 IMAD R0, R17, R5, R0 ;  /* 0x0000000511008224 */ /* 0x000fe400078e0200 */
[----:B------:R-:W0:Y:S02]  /*10d80*/  @!P0 LDC.64 R4, c[0x0][0x418] ;  /* 0x00010600ff048b82 */ /* 0x000e240000000a00 */
[----:B------:R-:W-:Y:S02]  /*10d90*/  @!P0 IMAD.IADD R0, R3, 0x1, R0 ;  /* 0x0000000103008824 */ /* 0x000fe400078e0200 */
[----:B------:R-:W-:Y:S01]  /*10da0*/  IMAD R3, RZ, RZ, -UR41 ;  /* 0x80000029ff037e24 */ /* 0x000fe2000f8e02ff */
[----:B0-----:R-:W-:-:S04]  /*10db0*/  @!P0 LEA R4, P1, R2, R4, 0x2 ;  /* 0x0000000402048211 */ /* 0x001fc800078210ff */
[----:B------:R-:W-:Y:S01]  /*10dc0*/  @!P0 LEA.HI.X R5, R2, R5, R0, 0x2, P1 ;  /* 0x0000000502058211 */ /* 0x000fe200008f1400 */
[----:B------:R-:W-:Y:S02]  /*10dd0*/  IMAD.U32 R2, RZ, RZ, UR47 ;  /* 0x0000002fff027e24 */ /* 0x000fe4000f8e00ff */
[----:B------:R-:W-:-:S03]  /*10de0*/  IMAD.MOV.U32 R0, RZ, RZ, RZ ;  /* 0x000000ffff007224 */ /* 0x000fc600078e00ff */
[----:B------:R-:W-:Y:S01]  /*10df0*/  ISETP.NE.AND P2, PT, R2, 0x3, PT ;  /* 0x000000030200780c */ /* 0x000fe20003f45270 */
[----:B------:R-:W-:Y:S01]  /*10e00*/  IMAD R22, R22, R3, UR40 ;  /* 0x0000002816167e24 */ /* 0x000fe2000f8e0203 */
[----:B------:R-:W-:Y:S01]  /*10e10*/  LOP3.LUT R19, R19, 0xffffffbf, RZ, 0xc0, !PT ;  /* 0xffffffbf13137812 */ /* 0x000fe200078ec0ff */
[----:B------:R-:W-:Y:S01]  /*10e20*/  IMAD.MOV R3, RZ, RZ, -R7 ;  /* 0x000000ffff037224 */ /* 0x000fe200078e0a07 */
[----:B------:R0:W5:Y:S01]  /*10e30*/  @!P0 LDG.E R0, desc[UR52][R4.64] ;  /* 0x0000003404008981 */ /* 0x000162000c1e1900 */
[----:B------:R-:W-:Y:S01]  /*10e40*/  IMAD.U32 R24, RZ, RZ, UR4 ;  /* 0x00000004ff187e24 */ /* 0x000fe2000f8e00ff */
[----:B------:R-:W-:-:S07]  /*10e50*/  SHF.R.S32.HI R29, RZ, 0x1f, R22 ;  /* 0x0000001fff1d7819 */ /* 0x000fce0000011416 */
[----:B------:R-:W-:Y:S01]  /*10e60*/  @P2 LOP3.LUT R19, R19, 0x40, RZ, 0xfc, !PT ;  /* 0x0000004013132812 */ /* 0x000fe200078efcff */
[----:B0-----:R-:W-:Y:S01]  /*10e70*/  IMAD R5, R10, R3, R6 ;  /* 0x000000030a057224 */ /* 0x001fe200078e0206 */
[----:B----4-:R-:W-:Y:S06]  /*10e80*/  @!P2 BRA `(.L_x_927) ;  /* 0x000000000004a947 */ /* 0x010fec0003800000 */
[----:B------:R-:W-:Y:S01]  /*10e90*/  BPT.TRAP 0x1 ;  /* 0x000000040000795c */ /* 0x000fe20000300000 */
.L_x_927:
        /* <DEDUP_REMOVED lines=18> */
[----:B--2---:R-:W-:Y:S01]  /*10fc0*/  LEA R17, P0, R2, UR4, 0x1 ;  /* 0x0000000402117c11 */ /* 0x004fe2000f8008ff */
[----:B------:R-:W-:-:S05]  /*10fd0*/  IMAD.IADD R6, R3, 0x1, R6 ;  /* 0x0000000103067824 */ /* 0x000fca00078e0206 */
[----:B------:R-:W-:Y:S01]  /*10fe0*/  LEA.HI.X R18, R2, UR5, R6, 0x1, P0 ;  /* 0x0000000502127c11 */ /* 0x000fe200080f0c06 */
[----:B------:R-:W-:Y:S01]  /*10ff0*/  IMAD R6, R23, 0x8, R16 ;  /* 0x0000000817067824 */ /* 0x000fe200078e0210 */
[----:B------:R-:W-:-:S04]  /*11000*/  SHF.L.U32 R2, R26, 0x1f, RZ ;  /* 0x0000001f1a027819 */ /* 0x000fc800000006ff */
[----:B------:R-:W0:Y:S02]  /*11010*/  SYNCS.PHASECHK.TRANS64.TRYWAIT P0, [R6+URZ+0x2d840], R2 ;  /* 0x02d84002060075a7 */ /* 0x000e24000800017f */
[----:B0-----:R-:W-:Y:S05]  /*11020*/  @!P0 BRA `(.L_x_929) ;  /* 0x0000003000988947 */ /* 0x001fea0003800000 */
.L_x_981:
[----:B------:R-:W-:Y:S05]  /*11030*/  BSYNC B0 ;  /* 0x0000000000007941 */ /* 0x000fea0003800000 */
.L_x_928:
[----:B------:R-:W1:Y:S01]  /*11040*/  S2R R9, SR_TID.X ;  /* 0x0000000000097919 */ /* 0x000e620000002100 */
[----:B------:R-:W-:Y:S01]  /*11050*/  ULDC.64 UR4, c[0x0][0x300] ;  /* 0x0000c00000047ab9 */ /* 0x000fe20000000a00 */
[C---:B------:R-:W-:Y:S01]  /*11060*/  LOP3.LUT P4, RZ, R19.reuse, 0x4, RZ, 0xc0, !PT ;  /* 0x0000000413ff7812 */ /* 0x040fe2000788c0ff */
[----:B------:R-:W-:Y:S01]  /*11070*/  IMAD R4, R4, UR4, RZ ;  /* 0x0000000404047c24 */ /* 0x000fe2000f8e02ff */
[----:B------:R-:W-:Y:S01]  /*11080*/  LOP3.LUT P3, RZ, R19, 0x2, RZ, 0xc0, !PT ;  /* 0x0000000213ff7812 */ /* 0x000fe2000786c0ff */
[----:B0-----:R-:W-:Y:S01]  /*11090*/  IMAD.WIDE.U32 R2, R5, UR4, RZ ;  /* 0x0000000405027c25 */ /* 0x001fe2000f8e00ff */
[----:B------:R-:W-:-:S03]  /*110a0*/  LOP3.LUT P2, RZ, R19, 0x1, RZ, 0xc0, !PT ;  /* 0x0000000113ff7812 */ /* 0x000fc6000784c0ff */
[----:B------:R-:W-:Y:S01]  /*110b0*/  IMAD R4, R5, UR5, R4 ;  /* 0x0000000505047c24 */ /* 0x000fe2000f8e0204 */
[----:B------:R-:W-:Y:S02]  /*110c0*/  ULDC.64 UR4, c[0x0][0x310] ;  /* 0x0000c40000047ab9 */ /* 0x000fe40000000a00 */
[----:B------:R-:W-:Y:S02]  /*110d0*/  IMAD R7, R7, UR4, RZ ;  /* 0x0000000407077c24 */ /* 0x000fe4000f8e02ff */
[----:B------:R-:W-:Y:S02]  /*110e0*/  IMAD.IADD R3, R3, 0x1, R4 ;  /* 0x0000000103037824 */ /* 0x000fe400078e0204 */
[C---:B------:R-:W-:Y:S02]  /*110f0*/  IMAD R7, R0.reuse, UR5, R7 ;  /* 0x0000000500077c24 */ /* 0x040fe4000f8e0207 */
[----:B------:R-:W-:Y:S01]  /*11100*/  IMAD.WIDE.U32 R2, R0, UR4, R2 ;  /* 0x0000000400027c25 */ /* 0x000fe2000f8e0002 */
[----:B------:R-:W-:-:S03]  /*11110*/  ULDC.64 UR4, c[0x0][0x308] ;  /* 0x0000c20000047ab9 */ /* 0x000fc60000000a00 */
[----:B------:R-:W-:Y:S02]  /*11120*/  IMAD R5, R29, UR4, RZ ;  /* 0x000000041d057c24 */ /* 0x000fe4000f8e02ff */
[----:B------:R-:W-:Y:S02]  /*11130*/  IMAD.IADD R3, R3, 0x1, R7 ;  /* 0x0000000103037824 */ /* 0x000fe400078e0207 */
[C---:B------:R-:W-:Y:S02]  /*11140*/  IMAD R0, R22.reuse, UR5, R5 ;  /* 0x0000000516007c24 */ /* 0x040fe4000f8e0205 */
[----:B------:R-:W-:Y:S01]  /*11150*/  IMAD.WIDE.U32 R2, R22, UR4, R2 ;  /* 0x0000000416027c25 */ /* 0x000fe2000f8e0002 */
[----:B------:R-:W-:Y:S01]  /*11160*/  ULDC.64 UR4, c[0x0][0x2e8] ;  /* 0x0000ba0000047ab9 */ /* 0x000fe20000000a00 */
[----:B-1----:R-:W-:Y:S02]  /*11170*/  LOP3.LUT R9, R9, 0x7f, RZ, 0xc0, !PT ;  /* 0x0000007f09097812 */ /* 0x002fe400078ec0ff */
[----:B------:R-:W-:Y:S01]  /*11180*/  IMAD.IADD R0, R3, 0x1, R0 ;  /* 0x0000000103007824 */ /* 0x000fe200078e0200 */
[----:B------:R-:W-:Y:S01]  /*11190*/  LEA R4, P0, R2, UR4, 0x1 ;  /* 0x0000000402047c11 */ /* 0x000fe2000f8008ff */
[----:B------:R-:W-:Y:S01]  /*111a0*/  UMOV UR4, 0xffffffff ;  /* 0xffffffff00047882 */ /* 0x000fe20000000000 */
[----:B------:R-:W-:-:S02]  /*111b0*/  SHF.R.U32.HI R10, RZ, 0x2, R9 ;  /* 0x00000002ff0a7819 */ /* 0x000fc40000011609 */
[----:B------:R-:W0:Y:S01]  /*111c0*/  S2R R9, SR_TID.X ;  /* 0x0000000000097919 */ /* 0x000e220000002100 */
[----:B------:R-:W-:Y:S02]  /*111d0*/  LEA.HI.X R0, R2, UR5, R0, 0x1, P0 ;  /* 0x0000000502007c11 */ /* 0x000fe400080f0c00 */
[----:B------:R-:W-:-:S04]  /*111e0*/  IADD3 R5, -R10, UR36, -R8 ;  /* 0x000000240a057c10 */ /* 0x000fc8000fffe908 */
[----:B------:R-:W-:Y:S01]  /*111f0*/  ISETP.GE.AND P0, PT, R5, 0x1, PT ;  /* 0x000000010500780c */ /* 0x000fe20003f06270 */
[C---:B0-----:R-:W-:Y:S02]  /*11200*/  IMAD.SHL.U32 R10, R9.reuse, 0x8, RZ ;  /* 0x00000008090a7824 */ /* 0x041fe400078e00ff */
[----:B------:R-:W-:-:S03]  /*11210*/  IMAD.SHL.U32 R11, R9, 0x8, RZ ;  /* 0x00000008090b7824 */ /* 0x000fc600078e00ff */
[----:B------:R-:W-:-:S04]  /*11220*/  LOP3.LUT R10, R10, 0xd8, RZ, 0xc0, !PT ;  /* 0x000000d80a0a7812 */ /* 0x000fc800078ec0ff */
[----:B------:R-:W-:Y:S01]  /*11230*/  LOP3.LUT R10, R10, 0x18, R9, 0x78, !PT ;  /* 0x000000180a0a7812 */ /* 0x000fe200078e7809 */
[----:B------:R-:W-:-:S03]  /*11240*/  IMAD.SHL.U32 R9, R9, 0x8, RZ ;  /* 0x0000000809097824 */ /* 0x000fc600078e00ff */
[----:B------:R-:W-:Y:S02]  /*11250*/  LOP3.LUT R10, R10, 0x320, R11, 0xf8, !PT ;  /* 0x000003200a0a7812 */ /* 0x000fe400078ef80b */
[----:B------:R-:W-:-:S03]  /*11260*/  LOP3.LUT R9, R9, 0x18, RZ, 0xc0, !PT ;  /* 0x0000001809097812 */ /* 0x000fc600078ec0ff */
[----:B------:R-:W-:Y:S01]  /*11270*/  IMAD R7, R23, 0x3000, R10 ;  /* 0x0000300017077824 */ /* 0x000fe200078e020a */
[----:B------:R-:W-:Y:S06]  /*11280*/  BRA.DIV UR4, `(.L_x_930) ;  /* 0x0000003204147947 */ /* 0x000fec000b800000 */
[----:B------:R-:W0:Y:S01]  /*11290*/  SHFL.IDX PT, R3, R4, RZ, 0x1c1f ;  /* 0x001c1fff04037589 */ /* 0x000e2200000e0000 */
[----:B------:R-:W-:-:S03]  /*112a0*/  @P0 IMAD R8, R7, 0x2, R16 ;  /* 0x0000000207080824 */ /* 0x000fc600078e0210 */
[----:B------:R-:W1:Y:S04]  /*112b0*/  SHFL.IDX PT, R2, R0, RZ, 0x1c1f ;  /* 0x001c1fff00027589 */ /* 0x000e6800000e0000 */
[----:B------:R-:W-:Y:S01]  /*112c0*/  SHFL.IDX PT, R14, R4, 0x3, 0x1c1f ;  /* 0x007c1f00040e7f89 */ /* 0x000fe200000e0000 */
        /* <DEDUP_REMOVED lines=33> */
.L_x_991:
[----:B------:R-:W-:-:S13]  /*114e0*/  ISETP.GE.AND P0, PT, R5, 0x61, PT ;  /* 0x000000610500780c */ /* 0x000fda0003f06270 */
[----:B0-----:R-:W-:Y:S01]  /*114f0*/  @P0 LEA R2, P1, R9, R14, 0x1 ;  /* 0x0000000e09020211 */ /* 0x001fe200078208ff */
        /* <DEDUP_REMOVED lines=10> */
.L_x_931:
        /* <DEDUP_REMOVED lines=11> */
.L_x_932:
[----:B------:R-:W-:Y:S01]  /*11650*/  VIADD R0, R16, 0xc400 ;  /* 0x0000c40010007836 */ /* 0x000fe20000000000 */
[----:B------:R1:W-:Y:S06]  /*11660*/  SYNCS.ARRIVE.TRANS64.A1T0 RZ, [R6+URZ+0x2d830], RZ ;  /* 0x02d830ff06ff79a7 */ /* 0x0003ec000810003f */
[----:B------:R-:W-:Y:S05]  /*11670*/  WARPSYNC.ALL ;  /* 0x0000000000007948 */ /* 0x000fea0003800000 */
[----:B------:R-:W-:Y:S01]  /*11680*/  BAR.SYNC.DEFER_BLOCKING 0x8, 0x200 ;  /* 0x0208000000007b1d */ /* 0x000fe20000010000 */
[----:B------:R-:W-:-:S05]  /*11690*/  LOP3.LUT P0, RZ, R0, 0x1bf, RZ, 0xc0, !PT ;  /* 0x000001bf00ff7812 */ /* 0x000fca000780c0ff */
[----:B------:R-:W-:Y:S08]  /*116a0*/  BSSY B6, `(.L_x_933) ;  /* 0x0000012000067945 */ /* 0x000ff00003800000 */
        /* <DEDUP_REMOVED lines=8> */
[----:B-1----:R-:W-:Y:S02]  /*11730*/  IMAD.U32 R6, RZ, RZ, UR8 ;  /* 0x00000008ff067e24 */ /* 0x002fe4000f8e00ff */
        /* <DEDUP_REMOVED lines=8> */
.L_x_934:
[----:B------:R-:W-:Y:S05]  /*117c0*/  BSYNC B6 ;  /* 0x0000000000067941 */ /* 0x000fea0003800000 */
.L_x_933:
[----:B------:R2:W5:Y:S01]  /*117d0*/  LDL R10, [R1+0xc] ;  /* 0x00000c00010a7983 */ /* 0x0005620000100800 */
[----:B------:R-:W-:Y:S01]  /*117e0*/  UISETP.NE.AND UP0, UPT, UR49, URZ, UPT ;  /* 0x0000003f3100728c */ /* 0x000fe2000bf05270 */
[----:B------:R-:W0:Y:S01]  /*117f0*/  S2R R20, SR_TID.X ;  /* 0x0000000000147919 */ /* 0x000e220000002100 */
[----:B------:R-:W-:Y:S01]  /*11800*/  R2UR UR6, R29 ;  /* 0x000000001d0672ca */ /* 0x000fe200000e0000 */
[----:B------:R-:W-:-:S03]  /*11810*/  ULDC.64 UR8, c[0x0][0x2d8] ;  /* 0x0000b60000087ab9 */ /* 0x000fc60000000a00 */
[----:B------:R-:W-:Y:S01]  /*11820*/  PLOP3.LUT P0, PT, PT, PT, UP0, 0x80, 0x0 ;  /* 0x000000000000781c */ /* 0x000fe20003f0f008 */
[----:B------:R-:W-:Y:S01]  /*11830*/  ULDC UR12, c[0x0][0x448] ;  /* 0x00011200000c7ab9 */ /* 0x000fe20000000800 */
[----:B------:R-:W-:Y:S01]  /*11840*/  R2UR UR7, R22 ;  /* 0x00000000160772ca */ /* 0x000fe200000e0000 */
[----:B------:R-:W-:Y:S01]  /*11850*/  ULDC.64 UR10, c[0x0][0x280] ;  /* 0x0000a000000a7ab9 */ /* 0x000fe20000000a00 */
[C---:B------:R-:W-:Y:S01]  /*11860*/  LOP3.LUT P3, RZ, R19.reuse, 0x400, RZ, 0xc0, !PT ;  /* 0x0000040013ff7812 */ /* 0x040fe2000786c0ff */
[----:B------:R-:W-:Y:S01]  /*11870*/  @UP0 ULDC UR4, c[0x0][0x44c] ;  /* 0x0001130000040ab9 */ /* 0x000fe20000000800 */
[----:B------:R-:W-:Y:S01]  /*11880*/  @UP0 ULDC UR13, c[0x0][0x44c] ;  /* 0x00011300000d0ab9 */ /* 0x000fe20000000800 */
[C---:B------:R-:W-:Y:S02]  /*11890*/  LOP3.LUT P4, RZ, R19.reuse, 0x200, RZ, 0xc0, !PT ;  /* 0x0000020013ff7812 */ /* 0x040fe4000788c0ff */
[----:B------:R-:W-:Y:S02]  /*118a0*/  LOP3.LUT P5, RZ, R19, 0x100, RZ, 0xc0, !PT ;  /* 0x0000010013ff7812 */ /* 0x000fe400078ac0ff */
[C---:B0-----:R-:W-:Y:S01]  /*118b0*/  LOP3.LUT R2, R20.reuse, 0x7f, RZ, 0xc0, !PT ;  /* 0x0000007f14027812 */ /* 0x041fe200078ec0ff */
[----:B------:R-:W-:-:S03]  /*118c0*/  IMAD.SHL.U32 R20, R20, 0x20, RZ ;  /* 0x0000002014147824 */ /* 0x000fc600078e00ff */
[----:B------:R-:W-:Y:S02]  /*118d0*/  SHF.R.U32.HI R2, RZ, 0x2, R2 ;  /* 0x00000002ff027819 */ /* 0x000fe40000011602 */
[----:B------:R-:W-:-:S04]  /*118e0*/  LOP3.LUT R20, R20, 0x60, RZ, 0xc0, !PT ;  /* 0x0000006014147812 */ /* 0x000fc800078ec0ff */
[----:B------:R-:W-:-:S05]  /*118f0*/  LOP3.LUT R2, R2, R20, RZ, 0xfc, !PT ;  /* 0x0000001402027212 */ /* 0x000fca00078efcff */
[----:B-1----:R-:W-:-:S04]  /*11900*/  VIADD R6, R2, UR43 ;  /* 0x0000002b02067c36 */ /* 0x002fc80008000000 */
[----:B------:R-:W-:Y:S01]  /*11910*/  @P0 IMAD.HI.U32 R0, R6, UR4, RZ ;  /* 0x0000000406000c27 */ /* 0x000fe2000f8e00ff */
[----:B------:R-:W-:Y:S01]  /*11920*/  PLOP3.LUT P0, PT, PT, PT, UP0, 0x80, 0x0 ;  /* 0x000000000000781c */ /* 0x000fe20003f0f008 */
[----:B------:R-:W-:Y:S02]  /*11930*/  @UP0 ULDC UR4, c[0x0][0x450] ;  /* 0x0001140000040ab9 */ /* 0x000fe40000000800 */
[----:B------:R-:W-:Y:S01]  /*11940*/  IMAD.MOV.U32 R3, RZ, RZ, R6 ;  /* 0x000000ffff037224 */ /* 0x000fe200078e0006 */
[----:B------:R-:W-:-:S09]  /*11950*/  UIMAD UR6, UR6, UR8, URZ ;  /* 0x00000008060672a4 */ /* 0x000fd2000f8e023f */
[----:B------:R-:W-:Y:S02]  /*11960*/  @P0 SHF.R.U32.HI R3, RZ, UR4, R0 ;  /* 0x00000004ff030c19 */ /* 0x000fe40008011600 */
[----:B------:R-:W-:Y:S01]  /*11970*/  R2UR UR4, R22 ;  /* 0x00000000160472ca */ /* 0x000fe200000e0000 */
[----:B------:R-:W-:Y:S02]  /*11980*/  UIMAD UR7, UR7, UR9, UR6 ;  /* 0x00000009070772a4 */ /* 0x000fe4000f8e0206 */
[----:B------:R-:W-:Y:S01]  /*11990*/  USHF.R.S32.HI UR6, URZ, 0x1f, UR41 ;  /* 0x0000001f3f067899 */ /* 0x000fe20008011429 */
[----:B------:R-:W-:-:S09]  /*119a0*/  SHF.R.S32.HI R0, RZ, 0x1f, R3 ;  /* 0x0000001fff007819 */ /* 0x000fd20000011403 */
[----:B------:R-:W-:-:S03]  /*119b0*/  UIMAD.WIDE.U32 UR4, UR4, UR8, URZ ;  /* 0x00000008040472a5 */ /* 0x000fc6000f8e003f */
[----:B------:R-:W-:Y:S01]  /*119c0*/  ULDC.64 UR8, c[0x0][0x2e0] ;  /* 0x0000b80000087ab9 */ /* 0x000fe20000000a00 */
[----:B------:R-:W-:Y:S02]  /*119d0*/  UIADD3 UR5, UR5, UR7, URZ ;  /* 0x0000000705057290 */ /* 0x000fe4000fffe03f */
[----:B------:R-:W-:Y:S02]  /*119e0*/  UIMAD UR6, UR6, UR8, URZ ;  /* 0x00000008060672a4 */ /* 0x000fe4000f8e023f */
[----:B------:R-:W-:Y:S02]  /*119f0*/  UIMAD.WIDE.U32 UR4, UR41, UR8, UR4 ;  /* 0x00000008290472a5 */ /* 0x000fe4000f8e0004 */
[----:B------:R-:W-:-:S03]  /*11a00*/  UIMAD UR6, UR41, UR9, UR6 ;  /* 0x00000009290672a4 */ /* 0x000fc6000f8e0206 */
[----:B------:R-:W-:Y:S02]  /*11a10*/  ULDC.64 UR8, c[0x0][0x2d0] ;  /* 0x0000b40000087ab9 */ /* 0x000fe40000000a00 */
[----:B------:R-:W-:Y:S01]  /*11a20*/  IMAD R0, R0, UR8, RZ ;  /* 0x0000000800007c24 */ /* 0x000fe2000f8e02ff */
[----:B------:R-:W-:Y:S01]  /*11a30*/  UIADD3 UR5, UR5, UR6, URZ ;  /* 0x0000000605057290 */ /* 0x000fe2000fffe03f */
[----:B------:R-:W-:Y:S02]  /*11a40*/  IMAD.U32 R4, RZ, RZ, UR8 ;  /* 0x00000008ff047e24 */ /* 0x000fe4000f8e00ff */
[C---:B------:R-:W-:Y:S01]  /*11a50*/  IMAD R5, R3.reuse, UR9, R0 ;  /* 0x0000000903057c24 */ /* 0x040fe2000f8e0200 */
[----:B------:R-:W-:Y:S01]  /*11a60*/  ULDC.64 UR6, c[0x0][0x2c8] ;  /* 0x0000b20000067ab9 */ /* 0x000fe20000000a00 */
[----:B------:R-:W-:Y:S02]  /*11a70*/  IMAD.MOV R0, RZ, RZ, -R3 ;  /* 0x000000ffff007224 */ /* 0x000fe400078e0a03 */
[----:B------:R-:W-:-:S04]  /*11a80*/  IMAD.WIDE.U32 R2, R3, R4, UR4 ;  /* 0x0000000403027e25 */ /* 0x000fc8000f8e0004 */
[----:B------:R-:W-:Y:S02]  /*11a90*/  IMAD R0, R0, UR12, R6 ;  /* 0x0000000c00007c24 */ /* 0x000fe4000f8e0206 */
[----:B------:R-:W-:-:S03]  /*11aa0*/  IMAD.IADD R3, R3, 0x1, R5 ;  /* 0x0000000103037824 */ /* 0x000fc600078e0205 */
[----:B------:R-:W-:Y:S01]  /*11ab0*/  SHF.R.S32.HI R5, RZ, 0x1f, R0 ;  /* 0x0000001fff057819 */ /* 0x000fe20000011400 */
[----:B------:R-:W-:-:S04]  /*11ac0*/  IMAD.WIDE.U32 R2, R0, UR6, R2 ;  /* 0x0000000600027c25 */ /* 0x000fc8000f8e0002 */
[----:B------:R-:W-:-:S04]  /*11ad0*/  IMAD R5, R5, UR6, RZ ;  /* 0x0000000605057c24 */ /* 0x000fc8000f8e02ff */
[----:B------:R-:W-:Y:S01]  /*11ae0*/  IMAD R5, R0, UR7, R5 ;  /* 0x0000000700057c24 */ /* 0x000fe2000f8e0205 */
[----:B------:R-:W-:-:S03]  /*11af0*/  LEA R0, P0, R2, UR10, 0x1 ;  /* 0x0000000a02007c11 */ /* 0x000fc6000f8008ff */
[----:B------:R-:W-:-:S05]  /*11b00*/  IMAD.IADD R5, R3, 0x1, R5 ;  /* 0x0000000103057824 */ /* 0x000fca00078e0205 */
[----:B------:R-:W-:Y:S02]  /*11b10*/  LEA.HI.X R5, R2, UR11, R5, 0x1, P0 ;  /* 0x0000000b02057c11 */ /* 0x000fe400080f0c05 */
[----:B------:R-:W-:Y:S01]  /*11b20*/  PLOP3.LUT P0, PT, PT, PT, UP0, 0x80, 0x0 ;  /* 0x000000000000781c */ /* 0x000fe20003f0f008 */
[----:B------:R-:W-:-:S12]  /*11b30*/  VIADD R6, R6, 0x80 ;  /* 0x0000008006067836 */ /* 0x000fd80000000000 */
[----:B------:R-:W-:Y:S01]  /*11b40*/  @P0 IMAD.HI.U32 R3, R6, UR13, RZ ;  /* 0x0000000d06030c27 */ /* 0x000fe2000f8e00ff */
[----:B------:R-:W-:Y:S01]  /*11b50*/  PLOP3.LUT P0, PT, PT, PT, UP0, 0x80, 0x0 ;  /* 0x000000000000781c */ /* 0x000fe20003f0f008 */
[----:B------:R-:W-:Y:S02]  /*11b60*/  @UP0 ULDC UR13, c[0x0][0x450] ;  /* 0x00011400000d0ab9 */ /* 0x000fe40000000800 */
[----:B------:R-:W-:Y:S01]  /*11b70*/  IMAD.MOV.U32 R2, RZ, RZ, R6 ;  /* 0x000000ffff027224 */ /* 0x000fe200078e0006 */
[----:B------:R-:W0:Y:S09]  /*11b80*/  S2R R20, SR_TID.X ;  /* 0x0000000000147919 */ /* 0x000e320000002100 */
[----:B------:R-:W-:-:S05]  /*11b90*/  @P0 SHF.R.U32.HI R2, RZ, UR13, R3 ;  /* 0x0000000dff020c19 */ /* 0x000fca0008011603 */
[----:B------:R-:W-:-:S04]  /*11ba0*/  IMAD.MOV R3, RZ, RZ, -R2 ;  /* 0x000000ffff037224 */ /* 0x000fc800078e0a02 */
[----:B------:R-:W-:Y:S01]  /*11bb0*/  IMAD R6, R3, UR12, R6 ;  /* 0x0000000c03067c24 */ /* 0x000fe2000f8e0206 */
[----:B------:R-:W-:-:S05]  /*11bc0*/  SHF.R.S32.HI R3, RZ, 0x1f, R2 ;  /* 0x0000001fff037819 */ /* 0x000fca0000011402 */
[----:B------:R-:W-:-:S04]  /*11bd0*/  IMAD R3, R3, UR8, RZ ;  /* 0x0000000803037c24 */ /* 0x000fc8000f8e02ff */
[C---:B------:R-:W-:Y:S02]  /*11be0*/  IMAD R7, R2.reuse, UR9, R3 ;  /* 0x0000000902077c24 */ /* 0x040fe4000f8e0203 */
[----:B------:R-:W-:Y:S01]  /*11bf0*/  IMAD.WIDE.U32 R2, R2, R4, UR4 ;  /* 0x0000000402027e25 */ /* 0x000fe2000f8e0004 */
[----:B------:R-:W-:-:S03]  /*11c00*/  SHF.R.S32.HI R4, RZ, 0x1f, R6 ;  /* 0x0000001fff047819 */ /* 0x000fc60000011406 */
[----:B------:R-:W-:Y:S02]  /*11c10*/  IMAD.IADD R3, R3, 0x1, R7 ;  /* 0x0000000103037824 */ /* 0x000fe400078e0207 */
[----:B------:R-:W-:Y:S02]  /*11c20*/  IMAD R4, R4, UR6, RZ ;  /* 0x0000000604047c24 */ /* 0x000fe4000f8e02ff */
[----:B------:R-:W-:-:S04]  /*11c30*/  IMAD.WIDE.U32 R2, R6, UR6, R2 ;  /* 0x0000000606027c25 */ /* 0x000fc8000f8e0002 */
[----:B------:R-:W-:Y:S01]  /*11c40*/  IMAD R7, R6, UR7, R4 ;  /* 0x0000000706077c24 */ /* 0x000fe2000f8e0204 */
[----:B0-----:R-:W-:-:S03]  /*11c50*/  LOP3.LUT R21, R20, 0x7f, RZ, 0xc0, !PT ;  /* 0x0000007f14157812 */ /* 0x001fc600078ec0ff */
[----:B------:R-:W-:Y:S01]  /*11c60*/  IMAD.IADD R6, R3, 0x1, R7 ;  /* 0x0000000103067824 */ /* 0x000fe200078e0207 */
[----:B------:R-:W-:Y:S01]  /*11c70*/  LEA R7, P0, R2, UR10, 0x1 ;  /* 0x0000000a02077c11 */ /* 0x000fe2000f8008ff */
[----:B------:R-:W-:Y:S01]  /*11c80*/  IMAD.SHL.U32 R20, R20, 0x8, RZ ;  /* 0x0000000814147824 */ /* 0x000fe200078e00ff */
[----:B------:R-:W-:Y:S02]  /*11c90*/  UMOV UR4, 0xffffffff ;  /* 0xffffffff00047882 */ /* 0x000fe40000000000 */
[----:B------:R-:W-:Y:S02]  /*11ca0*/  LEA.HI.X R6, R2, UR11, R6, 0x1, P0 ;  /* 0x0000000b02067c11 */ /* 0x000fe400080f0c06 */
[----:B------:R-:W-:Y:S02]  /*11cb0*/  LOP3.LUT R20, R20, 0x18, RZ, 0xc0, !PT ;  /* 0x0000001814147812 */ /* 0x000fe400078ec0ff */
[----:B------:R-:W-:Y:S01]  /*11cc0*/  SHF.R.U32.HI R21, RZ, 0x2, R21 ;  /* 0x00000002ff157819 */ /* 0x000fe20000011615 */
[----:B--2---:R-:W-:Y:S06]  /*11cd0*/  BRA.DIV UR4, `(.L_x_935) ;  /* 0x0000002a04e47947 */ /* 0x004fec000b800000 */
[----:B------:R-:W0:Y:S01]  /*11ce0*/  SHFL.IDX PT, R3, R0, RZ, 0x1c1f ;  /* 0x001c1fff00037589 */ /* 0x000e2200000e0000 */
[----:B------:R-:W-:-:S03]  /*11cf0*/  VIADD R4, R21, UR43 ;  /* 0x0000002b15047c36 */ /* 0x000fc60008000000 */
        /* <DEDUP_REMOVED lines=9> */
[----:B-----5:R-:W-:Y:S04]  /*11d90*/  @!P0 LDGSTS.E.BYPASS.LTC128B.128 [R10+0xc400], desc[UR52][R2.64], !P3 ;  /* 0x0c400000020a8fae */ /* 0x020fe8000d901d74 */
[----:B------:R-:W-:Y:S04]  /*11da0*/  @!P0 LDGSTS.E.BYPASS.LTC128B.128 [R10+0xf400], desc[UR52][R2.64+0x40], !P4 ;  /* 0x0f400040020a8fae */ /* 0x000fe8000e101d74 */
[----:B------:R0:W-:Y:S01]  /*11db0*/  @!P0 LDGSTS.E.BYPASS.LTC128B.128 [R10+0x12400], desc[UR52][R2.64+0x80], !P5 ;  /* 0x12400080020a8fae */ /* 0x0001e2000e901d74 */
[----:B------:R-:W-:Y:S01]  /*11dc0*/  ISETP.GE.AND P0, PT, R8, UR37, PT ;  /* 0x0000002508007c0c */ /* 0x000fe2000bf06270 */
[----:B------:R-:W-:-:S02]  /*11dd0*/  VIADD R8, R4, 0x40 ;  /* 0x0000004004087836 */ /* 0x000fc40000000000 */
        /* <DEDUP_REMOVED lines=10> */
[----:B------:R-:W-:-:S03]  /*11e80*/  ISETP.GE.AND P0, PT, R8, UR37, PT ;  /* 0x0000002508007c0c */ /* 0x000fc6000bf06270 */
[----:B0-----:R-:W0:Y:S04]  /*11e90*/  SHFL.IDX PT, R3, R0, 0x2, 0x1c1f ;  /* 0x005c1f0000037f89 */ /* 0x001e2800000e0000 */
[----:B------:R-:W1:Y:S04]  /*11ea0*/  SHFL.IDX PT, R2, R5, 0x2, 0x1c1f ;  /* 0x005c1f0005027f89 */ /* 0x000e6800000e0000 */
[----:B------:R-:W2:Y:S04]  /*11eb0*/  SHFL.IDX PT, R0, R0, 0x3, 0x1c1f ;  /* 0x007c1f0000007f89 */ /* 0x000ea800000e0000 */
[----:B------:R-:W3:Y:S01]  /*11ec0*/  SHFL.IDX PT, R5, R5, 0x3, 0x1c1f ;  /* 0x007c1f0005057f89 */ /* 0x000ee200000e0000 */
        /* <DEDUP_REMOVED lines=9> */
[----:B------:R-:W-:-:S13]  /*11f60*/  ISETP.GE.AND P0, PT, R2, UR37, PT ;  /* 0x0000002502007c0c */ /* 0x000fda000bf06270 */
[----:B--2---:R-:W-:Y:S02]  /*11f70*/  @!P0 LEA R8, P1, R20, R0, 0x1 ;  /* 0x0000000014088211 */ /* 0x004fe400078208ff */
[----:B------:R-:W-:Y:S03]  /*11f80*/  SHFL.IDX PT, R0, R6, RZ, 0x1c1f ;  /* 0x001c1fff06007589 */ /* 0x000fe600000e0000 */
[----:B---3--:R-:W-:Y:S01]  /*11f90*/  @!P0 IMAD.X R9, RZ, RZ, R5, P1 ;  /* 0x000000ffff098224 */ /* 0x008fe200008e0605 */
[----:B------:R-:W-:Y:S01]  /*11fa0*/  SHFL.IDX PT, R6, R6, 0x1, 0x1c1f ;  /* 0x003c1f0006067f89 */ /* 0x000fe200000e0000 */
[----:B------:R-:W-:Y:S02]  /*11fb0*/  @!P0 IMAD.MOV.U32 R2, RZ, RZ, R8 ;  /* 0x000000ffff028224 */ /* 0x000fe400078e0008 */
[----:B------:R-:W-:-:S05]  /*11fc0*/  @!P0 IMAD.MOV.U32 R3, RZ, RZ, R9 ;  /* 0x000000ffff038224 */ /* 0x000fca00078e0009 */
[----:B------:R-:W-:Y:S04]  /*11fd0*/  @!P0 LDGSTS.E.BYPASS.LTC128B.128 [R10+0xdc00], desc[UR52][R2.64], !P3 ;  /* 0x0dc00000020a8fae */ /* 0x000fe8000d901d74 */
[----:B------:R-:W-:Y:S04]  /*11fe0*/  @!P0 LDGSTS.E.BYPASS.LTC128B.128 [R10+0x10c00], desc[UR52][R2.64+0x40], !P4 ;  /* 0x10c00040020a8fae */ /* 0x000fe8000e101d74 */
[----:B------:R0:W-:Y:S04]  /*11ff0*/  @!P0 LDGSTS.E.BYPASS.LTC128B.128 [R10+0x13c00], desc[UR52][R2.64+0x80], !P5 ;  /* 0x13c00080020a8fae */ /* 0x0001e8000e901d74 */
[----:B0-----:R-:W0:Y:S01]  /*12000*/  SHFL.IDX PT, R2, R7, RZ, 0x1c1f ;  /* 0x001c1fff07027589 */ /* 0x001e2200000e0000 */
[----:B------:R-:W-:-:S05]  /*12010*/  VIADD R3, R4, 0x80 ;  /* 0x0000008004037836 */ /* 0x000fca0000000000 */
[----:B------:R-:W-:-:S13]  /*12020*/  ISETP.GE.AND P0, PT, R3, UR37, PT ;  /* 0x0000002503007c0c */ /* 0x000fda000bf06270 */
[----:B0-----:R-:W-:-:S05]  /*12030*/  @!P0 LEA R5, P1, R20, R2, 0x1 ;  /* 0x0000000214058211 */ /* 0x001fca00078208ff */
[----:B------:R-:W-:Y:S02]  /*12040*/  @!P0 IMAD.X R0, RZ, RZ, R0, P1 ;  /* 0x000000ffff008224 */ /* 0x000fe400008e0600 */
[----:B------:R-:W-:Y:S02]  /*12050*/  @!P0 IMAD.MOV.U32 R2, RZ, RZ, R5 ;  /* 0x000000ffff028224 */ /* 0x000fe400078e0005 */
[----:B------:R-:W-:-:S05]  /*12060*/  @!P0 IMAD.MOV.U32 R3, RZ, RZ, R0 ;  /* 0x000000ffff038224 */ /* 0x000fca00078e0000 */
[----:B------:R0:W-:Y:S04]  /*12070*/  @!P0 LDGSTS.E.BYPASS.LTC128B.128 [R10+0xe400], desc[UR52][R2.64], !P3 ;  /* 0x0e400000020a8fae */ /* 0x0001e8000d901d74 */
[----:B------:R0:W-:Y:S04]  /*12080*/  @!P0 LDGSTS.E.BYPASS.LTC128B.128 [R10+0x11400], desc[UR52][R2.64+0x40], !P4 ;  /* 0x11400040020a8fae */ /* 0x0001e8000e101d74 */
[----:B------:R0:W-:Y:S02]  /*12090*/  @!P0 LDGSTS.E.BYPASS.LTC128B.128 [R10+0x14400], desc[UR52][R2.64+0x80], !P5 ;  /* 0x14400080020a8fae */ /* 0x0001e4000e901d74 */
.L_x_1004:
[----:B------:R-:W-:-:S05]  /*120a0*/  VIADD R4, R4, 0xa0 ;  /* 0x000000a004047836 */ /* 0x000fca0000000000 */
[----:B------:R-:W-:-:S13]  /*120b0*/  ISETP.GE.AND P0, PT, R4, UR37, PT ;  /* 0x0000002504007c0c */ /* 0x000fda000bf06270 */
[----:B0-----:R-:W-:-:S05]  /*120c0*/  @!P0 LEA R2, P1, R20, R14, 0x1 ;  /* 0x0000000e14028211 */ /* 0x001fca00078208ff */
[----:B------:R-:W-:-:S05]  /*120d0*/  @!P0 IMAD.X R3, RZ, RZ, R6, P1 ;  /* 0x000000ffff038224 */ /* 0x000fca00008e0606 */
[----:B------:R-:W-:Y:S01]  /*120e0*/  @!PT LDS RZ, [RZ] ;  /* 0x00000000fffff984 */ /* 0x000fe20000000800 */
[----:B------:R-:W-:Y:S01]  /*120f0*/  @!PT LDS RZ, [RZ] ;  /* 0x00000000fffff984 */ /* 0x000fe20000000800 */
[----:B------:R-:W-:Y:S01]  /*12100*/  @!PT LDS RZ, [RZ] ;  /* 0x00000000fffff984 */ /* 0x000fe20000000800 */
[----:B------:R0:W-:Y:S04]  /*12110*/  @!P0 LDGSTS.E.BYPASS.LTC128B.128 [R10+0xec00], desc[UR52][R2.64], !P3 ;  /* 0x0ec00000020a8fae */ /* 0x0001e8000d901d74 */
[----:B------:R0:W-:Y:S04]  /*12120*/  @!P0 LDGSTS.E.BYPASS.LTC128B.128 [R10+0x11c00], desc[UR52][R2.64+0x40], !P4 ;  /* 0x11c00040020a8fae */ /* 0x0001e8000e101d74 */
[----:B------:R0:W-:Y:S01]  /*12130*/  @!P0 LDGSTS.E.BYPASS.LTC128B.128 [R10+0x14c00], desc[UR52][R2.64+0x80], !P5 ;  /* 0x14c00080020a8fae */ /* 0x0001e2000e901d74 */
[----:B------:R-:W-:Y:S01]  /*12140*/  PLOP3.LUT P0, PT, PT, PT, PT, 0x80, 0x0 ;  /* 0x000000000000781c */ /* 0x000fe20003f0f070 */
[----:B------:R-:W-:-:S12]  /*12150*/  NOP ;  /* 0x0000000000007918 */ /* 0x000fd80000000000 */
.L_x_936:
[----:B------:R-:W-:Y:S02]  /*12160*/  PLOP3.LUT P1, PT, P1, P0, PT, 0xa2, 0x0 ;  /* 0x000000000000781c */ /* 0x000fe40000f21472 */
[----:B------:R-:W-:-:S08]  /*12170*/  @P0 R2UR P1, UR4, R16 ;  /* 0x00000000100402ca */ /* 0x000fd00000020000 */
[----:B------:R-:W-:-:S05]  /*12180*/  @P0 PLOP3.LUT P0, PT, P1, PT, PT, 0x80, 0x0 ;  /* 0x000000000000081c */ /* 0x000fca0000f0f070 */
[----:B------:R-:W-:Y:S01]  /*12190*/  @!P1 SYNCS.ARRIVE.TRANS64.RED.A0T1 RZ, [UR4+0x2d800], RZ ;  /* 0x02d800ffffff99a7 */ /* 0x000fe20008200404 */
[----:B------:R-:W-:Y:S07]  /*121a0*/  @!P1 ARRIVES.LDGSTSBAR.64.TRANSCNT [UR4+0x2d800] ;  /* 0x02d80000ff0099b0 */ /* 0x000fee0008000a84 */
[----:B------:R-:W-:Y:S05]  /*121b0*/  @P0 BRA.U.ANY `(.L_x_936) ;  /* 0xfffffffd00e80947 */ /* 0x000fea000393ffff */
[----:B0-----:R-:W2:Y:S02]  /*121c0*/  LDL.LU R2, [R1+0x14] ;  /* 0x0000140001027983 */ /* 0x001ea40000300800 */
        /* <DEDUP_REMOVED lines=9> */
[----:B------:R-:W1:Y:S03]  /*12260*/  SYNCS.PHASECHK.TRANS64.TRYWAIT P0, [R16+URZ+0x2d820], R3 ;  /* 0x02d82003100075a7 */ /* 0x000e66000800017f */
[----:B01----:R-:W-:Y:S05]  /*12270*/  @!P0 BRA `(.L_x_938) ;  /* 0x0000002c00888947 */ /* 0x003fea0003800000 */
.L_x_1005:
[----:B------:R-:W-:Y:S05]  /*12280*/  BSYNC B0 ;  /* 0x0000000000007941 */ /* 0x000fea0003800000 */
.L_x_937:
[----:B------:R-:W-:-:S04]  /*12290*/  UIADD3 UR4, UR44, -0x2, URZ ;  /* 0xfffffffe2c047890 */ /* 0x000fc8000fffe03f */
[----:B------:R-:W-:-:S06]  /*122a0*/  UISETP.GE.AND UP0, UPT, UR4, UR45, UPT ;  /* 0x0000002d0400728c */ /* 0x000fcc000bf06270 */
[----:B------:R-:W-:-:S13]  /*122b0*/  PLOP3.LUT P0, PT, PT, PT, UP0, 0x40, 0x0 ;  /* 0x000000000000781c */ /* 0x000fda0003f0e808 */
[----:B------:R-:W-:Y:S05]  /*122c0*/  @P0 BRA `(.L_x_939) ;  /* 0x0000000c00d00947 */ /* 0x000fea0003800000 */
[----:B------:R-:W-:Y:S01]  /*122d0*/  BSSY B0, `(.L_x_939) ;  /* 0x00000f3000007945 */ /* 0x000fe20003800000 */
[----:B------:R-:W-:Y:S02]  /*122e0*/  IMAD.MOV.U32 R9, RZ, RZ, R23 ;  /* 0x000000ffff097224 */ /* 0x000fe400078e0017 */
[----:B------:R-:W-:Y:S02]  /*122f0*/  IMAD.MOV.U32 R20, RZ, RZ, R26 ;  /* 0x000000ffff147224 */ /* 0x000fe400078e001a */
[----:B------:R-:W-:Y:S02]  /*12300*/  IMAD.MOV.U32 R28, RZ, RZ, R24 ;  /* 0x000000ffff1c7224 */ /* 0x000fe400078e0018 */
[----:B------:R-:W-:-:S07]  /*12310*/  IMAD.U32 R0, RZ, RZ, UR4 ;  /* 0x00000004ff007e24 */ /* 0x000fce000f8e00ff */
.L_x_952:
[----:B------:R-:W2:Y:S01]  /*12320*/  LDL R8, [R1+0x8] ;  /* 0x0000080001087983 */ /* 0x000ea20000100800 */
[----:B------:R-:W1:Y:S03]  /*12330*/  LDC R4, c[0x0][0x430] ;  /* 0x00010c00ff047b82 */ /* 0x000e660000000800 */
[----:B------:R-:W3:Y:S04]  /*12340*/  LDL R6, [R1+0x4] ;  /* 0x0000040001067983 */ /* 0x000ee80000100800 */
[----:B------:R-:W4:Y:S01]  /*12350*/  LDL R7, [R1] ;  /* 0x0000000001077983 */ /* 0x000f220000100800 */
[----:B0-----:R-:W0:Y:S01]  /*12360*/  S2R R3, SR_TID.X ;  /* 0x0000000000037919 */ /* 0x001e220000002100 */
        /* <DEDUP_REMOVED lines=13> */
[----:B0-----:R-:W-:Y:S01]  /*12440*/  @P0 SHF.R.U32.HI R4, RZ, R2, R3 ;  /* 0x00000002ff040219 */ /* 0x001fe20000011603 */
        /* <DEDUP_REMOVED lines=24> */
.L_x_940:
[----:B------:R-:W-:Y:S01]  /*125d0*/  IMAD R6, R23, 0x8, R16 ;  /* 0x0000000817067824 */ /* 0x000fe200078e0210 */
[----:B------:R-:W-:Y:S01]  /*125e0*/  SHF.L.U32 R0, R26, 0x1f, RZ ;  /* 0x0000001f1a007819 */ /* 0x000fe200000006ff */
[----:B------:R-:W-:Y:S03]  /*125f0*/  BSSY B1, `(.L_x_941) ;  /* 0x0000003000017945 */ /* 0x000fe60003800000 */
[----:B------:R-:W0:Y:S02]  /*12600*/  SYNCS.PHASECHK.TRANS64.TRYWAIT P0, [R6+URZ+0x2d840], R0 ;  /* 0x02d84000060075a7 */ /* 0x000e24000800017f */
[----:B0-----:R-:W-:Y:S05]  /*12610*/  @!P0 BRA `(.L_x_942) ;  /* 0x0000002800b48947 */ /* 0x001fea0003800000 */
.L_x_1006:
[----:B------:R-:W-:Y:S05]  /*12620*/  BSYNC B1 ;  /* 0x0000000000017941 */ /* 0x000fea0003800000 */
.L_x_941:
[----:B------:R-:W1:Y:S01]  /*12630*/  S2R R12, SR_TID.X ;  /* 0x00000000000c7919 */ /* 0x000e620000002100 */
[----:B------:R-:W-:Y:S01]  /*12640*/  SHF.R.S32.HI R21, RZ, 0x1f, R5 ;  /* 0x0000001fff157819 */ /* 0x000fe20000011405 */
[----:B------:R-:W-:Y:S01]  /*12650*/  ULDC.64 UR4, c[0x0][0x300] ;  /* 0x0000c00000047ab9 */ /* 0x000fe20000000a00 */
[----:B------:R-:W-:Y:S01]  /*12660*/  LOP3.LUT P3, RZ, R19, 0x4, RZ, 0xc0, !PT ;  /* 0x0000000413ff7812 */ /* 0x000fe2000786c0ff */
[----:B------:R-:W-:Y:S01]  /*12670*/  IMAD.WIDE.U32 R2, R5, UR4, RZ ;  /* 0x0000000405027c25 */ /* 0x000fe2000f8e00ff */
[C---:B------:R-:W-:Y:S02]  /*12680*/  LOP3.LUT P2, RZ, R19.reuse, 0x2, RZ, 0xc0, !PT ;  /* 0x0000000213ff7812 */ /* 0x040fe4000784c0ff */
[----:B------:R-:W-:Y:S01]  /*12690*/  LOP3.LUT P1, RZ, R19, 0x1, RZ, 0xc0, !PT ;  /* 0x0000000113ff7812 */ /* 0x000fe2000782c0ff */
        /* <DEDUP_REMOVED lines=10> */
[----:B-1----:R-:W-:Y:S02]  /*12740*/  IMAD.SHL.U32 R8, R12, 0x8, RZ ;  /* 0x000000080c087824 */ /* 0x002fe400078e00ff */
[C---:B------:R-:W-:Y:S02]  /*12750*/  IMAD R0, R22.reuse, UR5, R0 ;  /* 0x0000000516007c24 */ /* 0x040fe4000f8e0200 */
[----:B------:R-:W-:Y:S01]  /*12760*/  IMAD.WIDE.U32 R2, R22, UR4, R2 ;  /* 0x0000000416027c25 */ /* 0x000fe2000f8e0002 */
[----:B------:R-:W-:Y:S01]  /*12770*/  LOP3.LUT R8, R8, 0xd8, RZ, 0xc0, !PT ;  /* 0x000000d808087812 */ /* 0x000fe200078ec0ff */
[----:B------:R-:W-:-:S02]  /*12780*/  ULDC.64 UR4, c[0x0][0x2e8] ;  /* 0x0000ba0000047ab9 */ /* 0x000fc40000000a00 */
[----:B------:R-:W-:Y:S01]  /*12790*/  IMAD.SHL.U32 R11, R12, 0x8, RZ ;  /* 0x000000080c0b7824 */ /* 0x000fe200078e00ff */
[----:B------:R-:W-:Y:S01]  /*127a0*/  LOP3.LUT R8, R8, 0x18, R12, 0x78, !PT ;  /* 0x0000001808087812 */ /* 0x000fe200078e780c */
[----:B------:R-:W-:Y:S01]  /*127b0*/  IMAD.IADD R0, R0, 0x1, R3 ;  /* 0x0000000100007824 */ /* 0x000fe200078e0203 */
[----:B------:R-:W-:Y:S01]  /*127c0*/  LEA R7, P0, R2, UR4, 0x1 ;  /* 0x0000000402077c11 */ /* 0x000fe2000f8008ff */
[----:B------:R-:W-:Y:S01]  /*127d0*/  UMOV UR4, 0xffffffff ;  /* 0xffffffff00047882 */ /* 0x000fe20000000000 */
[----:B------:R-:W-:Y:S02]  /*127e0*/  LOP3.LUT R8, R8, 0x320, R11, 0xf8, !PT ;  /* 0x0000032008087812 */ /* 0x000fe400078ef80b */
[----:B------:R-:W-:-:S03]  /*127f0*/  LEA.HI.X R10, R2, UR5, R0, 0x1, P0 ;  /* 0x00000005020a7c11 */ /* 0x000fc600080f0c00 */
[----:B------:R-:W-:Y:S01]  /*12800*/  IMAD R8, R23, 0x3000, R8 ;  /* 0x0000300017087824 */ /* 0x000fe200078e0208 */
[----:B------:R-:W-:Y:S06]  /*12810*/  BRA.DIV UR4, `(.L_x_943) ;  /* 0x0000002a04487947 */ /* 0x000fec000b800000 */
[----:B------:R-:W0:Y:S01]  /*12820*/  S2R R3, SR_TID.X ;  /* 0x0000000000037919 */ /* 0x000e220000002100 */
        /* <DEDUP_REMOVED lines=27> */
.L_x_1016:
        /* <DEDUP_REMOVED lines=10> */
.L_x_944:
        /* <DEDUP_REMOVED lines=11> */
.L_x_945:
[----:B------:R1:W-:Y:S01]  /*12b30*/  SYNCS.ARRIVE.TRANS64.A1T0 RZ, [R6+URZ+0x2d830], RZ ;  /* 0x02d830ff06ff79a7 */ /* 0x0003e2000810003f */
[----:B------:R-:W-:Y:S05]  /*12b40*/  @!P2 BRA `(.L_x_946) ;  /* 0x000000000004a947 */ /* 0x000fea0003800000 */
[----:B------:R-:W-:Y:S01]  /*12b50*/  BPT.TRAP 0x1 ;  /* 0x000000040000795c */ /* 0x000fe20000300000 */
.L_x_946:
[----:B------:R-:W-:Y:S01]  /*12b60*/  SHF.L.U32 R2, R20, 0x1f, RZ ;  /* 0x0000001f14027819 */ /* 0x000fe200000006ff */
[----:B-1----:R-:W-:Y:S01]  /*12b70*/  IMAD R6, R9, 0x8, R16 ;  /* 0x0000000809067824 */ /* 0x002fe200078e0210 */
[----:B------:R-:W-:Y:S03]  /*12b80*/  BSSY B1, `(.L_x_947) ;  /* 0x0000003000017945 */ /* 0x000fe60003800000 */
[----:B------:R-:W1:Y:S02]  /*12b90*/  SYNCS.PHASECHK.TRANS64.TRYWAIT P0, [R6+URZ+0x2d860], R2 ;  /* 0x02d86002060075a7 */ /* 0x000e64000800017f */
[----:B-1----:R-:W-:Y:S05]  /*12ba0*/  @!P0 BRA `(.L_x_948) ;  /* 0x0000002800a88947 */ /* 0x002fea0003800000 */
.L_x_1017:
[----:B------:R-:W-:Y:S05]  /*12bb0*/  BSYNC B1 ;  /* 0x0000000000017941 */ /* 0x000fea0003800000 */
.L_x_947:
[----:B------:R-:W0:Y:S01]  /*12bc0*/  S2R R3, SR_TID.X ;  /* 0x0000000000037919 */ /* 0x000e220000002100 */
[----:B-1----:R-:W-:Y:S01]  /*12bd0*/  IMAD.MOV.U32 R2, RZ, RZ, -0x80 ;  /* 0xffffff80ff027424 */ /* 0x002fe200078e00ff */
[----:B------:R-:W-:Y:S01]  /*12be0*/  UMOV UR4, 0xffffffff ;  /* 0xffffffff00047882 */ /* 0x000fe20000000000 */
[C---:B------:R-:W-:Y:S02]  /*12bf0*/  LOP3.LUT P3, RZ, R19.reuse, 0x20, RZ, 0xc0, !PT ;  /* 0x0000002013ff7812 */ /* 0x040fe4000786c0ff */
[----:B------:R-:W-:Y:S01]  /*12c00*/  IMAD R2, R28, R2, UR36 ;  /* 0x000000241c027e24 */ /* 0x000fe2000f8e0202 */
[C---:B------:R-:W-:Y:S02]  /*12c10*/  LOP3.LUT P2, RZ, R19.reuse, 0x10, RZ, 0xc0, !PT ;  /* 0x0000001013ff7812 */ /* 0x040fe4000784c0ff */
[----:B------:R-:W-:Y:S01]  /*12c20*/  LOP3.LUT P1, RZ, R19, 0x8, RZ, 0xc0, !PT ;  /* 0x0000000813ff7812 */ /* 0x000fe2000782c0ff */
[C---:B0-----:R-:W-:Y:S02]  /*12c30*/  IMAD.SHL.U32 R7, R3.reuse, 0x8, RZ ;  /* 0x0000000803077824 */ /* 0x041fe400078e00ff */
[----:B------:R-:W-:-:S03]  /*12c40*/  IMAD.SHL.U32 R8, R3, 0x8, RZ ;  /* 0x0000000803087824 */ /* 0x000fc600078e00ff */
[----:B------:R-:W-:-:S04]  /*12c50*/  LOP3.LUT R7, R7, 0xd8, RZ, 0xc0, !PT ;  /* 0x000000d807077812 */ /* 0x000fc800078ec0ff */
[----:B------:R-:W-:Y:S02]  /*12c60*/  LOP3.LUT R7, R7, 0x18, R3, 0x78, !PT ;  /* 0x0000001807077812 */ /* 0x000fe400078e7803 */
[----:B------:R-:W-:Y:S02]  /*12c70*/  LOP3.LUT R3, R3, 0x7f, RZ, 0xc0, !PT ;  /* 0x0000007f03037812 */ /* 0x000fe400078ec0ff */
[----:B------:R-:W-:Y:S02]  /*12c80*/  LOP3.LUT R7, R7, 0x320, R8, 0xf8, !PT ;  /* 0x0000032007077812 */ /* 0x000fe400078ef808 */
[----:B------:R-:W-:-:S03]  /*12c90*/  SHF.R.U32.HI R3, RZ, 0x2, R3 ;  /* 0x00000002ff037819 */ /* 0x000fc60000011603 */
[----:B------:R-:W-:Y:S02]  /*12ca0*/  IMAD R7, R9, 0x3000, R7 ;  /* 0x0000300009077824 */ /* 0x000fe400078e0207 */
[----:B------:R-:W-:Y:S01]  /*12cb0*/  IMAD.IADD R8, R2, 0x1, -R3 ;  /* 0x0000000102087824 */ /* 0x000fe200078e0a03 */
[----:B------:R-:W-:Y:S06]  /*12cc0*/  BRA.DIV UR4, `(.L_x_949) ;  /* 0x0000002a04747947 */ /* 0x000fec000b800000 */
[----:B------:R-:W0:Y:S01]  /*12cd0*/  SHFL.IDX PT, R2, R17, RZ, 0x1c1f ;  /* 0x001c1fff11027589 */ /* 0x000e2200000e0000 */
        /* <DEDUP_REMOVED lines=33> */
.L_x_1027:
        /* <DEDUP_REMOVED lines=21> */
[----:B------:R-:W-:Y:S02]  /*13040*/  ULDC.64 UR4, c[0x0][0x330] ;  /* 0x0000cc0000047ab9 */ /* 0x000fe40000000a00 */
[----:B------:R-:W-:Y:S02]  /*13050*/  IMAD R5, R29, UR4, RZ ;  /* 0x000000041d057c24 */ /* 0x000fe4000f8e02ff */
[----:B------:R-:W-:Y:S02]  /*13060*/  IMAD.IADD R3, R3, 0x1, R25 ;  /* 0x0000000103037824 */ /* 0x000fe400078e0219 */
[C---:B------:R-:W-:Y:S02]  /*13070*/  IMAD R5, R22.reuse, UR5, R5 ;  /* 0x0000000516057c24 */ /* 0x040fe4000f8e0205 */
[----:B------:R-:W-:Y:S01]  /*13080*/  IMAD.WIDE.U32 R2, R22, UR4, R2 ;  /* 0x0000000416027c25 */ /* 0x000fe2000f8e0002 */
[----:B------:R-:W-:-:S03]  /*13090*/  ULDC.64 UR4, c[0x0][0x318] ;  /* 0x0000c60000047ab9 */ /* 0x000fc60000000a00 */
[----:B------:R-:W-:Y:S01]  /*130a0*/  IMAD.IADD R3, R5, 0x1, R3 ;  /* 0x0000000105037824 */ /* 0x000fe200078e0203 */
[----:B0-----:R-:W-:-:S04]  /*130b0*/  LEA R17, P0, R2, UR4, 0x1 ;  /* 0x0000000402117c11 */ /* 0x001fc8000f8008ff */
[----:B------:R-:W-:Y:S02]  /*130c0*/  LEA.HI.X R18, R2, UR5, R3, 0x1, P0 ;  /* 0x0000000502127c11 */ /* 0x000fe400080f0c03 */
[----:B------:R-:W-:-:S13]  /*130d0*/  PLOP3.LUT P0, PT, PT, PT, PT, 0x80, 0x0 ;  /* 0x000000000000781c */ /* 0x000fda0003f0f070 */
.L_x_950:
        /* <DEDUP_REMOVED lines=11> */
.L_x_951:
[C---:B------:R-:W-:Y:S01]  /*13190*/  ISETP.GT.AND P0, PT, R24.reuse, UR45, PT ;  /* 0x0000002d18007c0c */ /* 0x040fe2000bf04270 */
[----:B------:R1:W-:Y:S01]  /*131a0*/  SYNCS.ARRIVE.TRANS64.A1T0 RZ, [R6+URZ+0x2d850], RZ ;  /* 0x02d850ff06ff79a7 */ /* 0x0003e2000810003f */
[----:B------:R-:W-:Y:S02]  /*131b0*/  VIADD R0, R24, 0xffffffff ;  /* 0xffffffff18007836 */ /* 0x000fe40000000000 */
[----:B------:R-:W-:Y:S02]  /*131c0*/  IMAD.MOV.U32 R9, RZ, RZ, R23 ;  /* 0x000000ffff097224 */ /* 0x000fe400078e0017 */
[----:B------:R-:W-:Y:S02]  /*131d0*/  IMAD.MOV.U32 R20, RZ, RZ, R26 ;  /* 0x000000ffff147224 */ /* 0x000fe400078e001a */
[----:B------:R-:W-:-:S05]  /*131e0*/  IMAD.MOV.U32 R28, RZ, RZ, R24 ;  /* 0x000000ffff1c7224 */ /* 0x000fca00078e0018 */
[----:B-1----:R-:W-:Y:S05]  /*131f0*/  @P0 BRA `(.L_x_952) ;  /* 0xfffffff000480947 */ /* 0x002fea000383ffff */
[----:B------:R-:W-:Y:S05]  /*13200*/  BSYNC B0 ;  /* 0x0000000000007941 */ /* 0x000fea0003800000 */
.L_x_939:
[----:B------:R-:W1:Y:S01]  /*13210*/  S2R R0, SR_TID.X ;  /* 0x0000000000007919 */ /* 0x000e620000002100 */
[----:B------:R-:W-:Y:S01]  /*13220*/  BSSY B0, `(.L_x_953) ;  /* 0x0000011000007945 */ /* 0x000fe20003800000 */
[----:B-1----:R-:W-:-:S04]  /*13230*/  LOP3.LUT R0, R0, 0x7f, RZ, 0xc0, !PT ;  /* 0x0000007f00007812 */ /* 0x002fc800078ec0ff */
[----:B------:R-:W-:-:S13]  /*13240*/  ISETP.NE.AND P2, PT, R0, RZ, PT ;  /* 0x000000ff0000720c */ /* 0x000fda0003f45270 */
[----:B------:R-:W-:Y:S05]  /*13250*/  @P2 BRA `(.L_x_954) ;  /* 0x0000000000342947 */ /* 0x000fea0003800000 */
[----:B------:R-:W1:Y:S01]  /*13260*/  S2R R7, SR_LANEID ;  /* 0x0000000000077919 */ /* 0x000e620000000000 */
[----:B------:R-:W-:Y:S01]  /*13270*/  VOTEU.ANY UR4, UPT, PT ;  /* 0x0000000000047886 */ /* 0x000fe200038e0100 */
[----:B0-----:R-:W0:Y:S01]  /*13280*/  LDC.64 R2, c[0x0][0xc80] ;  /* 0x00032000ff027b82 */ /* 0x001e220000000a00 */
[----:B------:R-:W1:Y:S08]  /*13290*/  FLO.U32 R0, UR4 ;  /* 0x0000000400007d00 */ /* 0x000e7000080e0000 */
[----:B------:R-:W0:Y:S01]  /*132a0*/  POPC R5, UR4 ;  /* 0x0000000400057d09 */ /* 0x000e220008000000 */
[----:B-1----:R-:W-:-:S13]  /*132b0*/  ISETP.EQ.U32.AND P0, PT, R0, R7, PT ;  /* 0x000000070000720c */ /* 0x002fda0003f02070 */
[----:B0-----:R-:W2:Y:S01]  /*132c0*/  @P0 ATOMG.E.ADD.STRONG.GPU PT, R3, desc[UR52][R2.64], R5 ;  /* 0x00000005020309a8 */ /* 0x001ea200081ee1f4 */
[----:B------:R-:W0:Y:S02]  /*132d0*/  S2R R4, SR_LTMASK ;  /* 0x0000000000047919 */ /* 0x000e240000003900 */
[----:B0-----:R-:W-:-:S04]  /*132e0*/  LOP3.LUT R4, R4, UR4, RZ, 0xc0, !PT ;  /* 0x0000000404047c12 */ /* 0x001fc8000f8ec0ff */
[----:B------:R-:W0:Y:S01]  /*132f0*/  POPC R7, R4 ;  /* 0x0000000400077309 */ /* 0x000e220000000000 */
[----:B--2---:R-:W0:Y:S02]  /*13300*/  SHFL.IDX PT, R0, R3, R0, 0x1f ;  /* 0x00001f0003007589 */ /* 0x004e2400000e0000 */
[----:B0-----:R-:W-:-:S05]  /*13310*/  IADD3 R0, R0, UR46, R7 ;  /* 0x0000002e00007c10 */ /* 0x001fca000fffe007 */
[----:B------:R1:W-:Y:S02]  /*13320*/  STL [R1+0x10], R0 ;  /* 0x0000100001007387 */ /* 0x0003e40000100800 */
.L_x_954:
[----:B------:R-:W-:Y:S05]  /*13330*/  BSYNC B0 ;  /* 0x0000000000007941 */ /* 0x000fea0003800000 */
.L_x_953:
[----:B-1----:R-:W-:-:S05]  /*13340*/  IMAD.U32 R0, RZ, RZ, UR47 ;  /* 0x0000002fff007e24 */ /* 0x002fca000f8e00ff */
[----:B------:R-:W-:-:S13]  /*13350*/  ISETP.NE.AND P0, PT, R0, 0x3, PT ;  /* 0x000000030000780c */ /* 0x000fda0003f05270 */
[----:B------:R-:W-:Y:S05]  /*13360*/  @!P0 BRA `(.L_x_955) ;  /* 0x0000000000048947 */ /* 0x000fea0003800000 */
[----:B------:R-:W-:Y:S01]  /*13370*/  BPT.TRAP 0x1 ;  /* 0x000000040000795c */ /* 0x000fe20000300000 */
.L_x_955:
[----:B------:R-:W-:Y:S01]  /*13380*/  IMAD R4, R23, 0x8, R16 ;  /* 0x0000000817047824 */ /* 0x000fe200078e0210 */
[----:B0-----:R-:W-:Y:S01]  /*13390*/  SHF.L.U32 R3, R26, 0x1f, RZ ;  /* 0x0000001f1a037819 */ /* 0x001fe200000006ff */
[----:B------:R-:W-:Y:S03]  /*133a0*/  BSSY B0, `(.L_x_956) ;  /* 0x0000003000007945 */ /* 0x000fe60003800000 */
[----:B------:R-:W0:Y:S02]  /*133b0*/  SYNCS.PHASECHK.TRANS64.TRYWAIT P0, [R4+URZ+0x2d860], R3 ;  /* 0x02d86003040075a7 */ /* 0x000e24000800017f */
[----:B0-----:R-:W-:Y:S05]  /*133c0*/  @!P0 BRA `(.L_x_957) ;  /* 0x0000002800188947 */ /* 0x001fea0003800000 */
.L_x_1028:
[----:B------:R-:W-:Y:S05]  /*133d0*/  BSYNC B0 ;  /* 0x0000000000007941 */ /* 0x000fea0003800000 */
.L_x_956:
[----:B------:R-:W1:Y:S01]  /*133e0*/  S2R R7, SR_TID.X ;  /* 0x0000000000077919 */ /* 0x000e620000002100 */
[----:B------:R-:W-:Y:S01]  /*133f0*/  IMAD.MOV.U32 R5, RZ, RZ, -0x80 ;  /* 0xffffff80ff057424 */ /* 0x000fe200078e00ff */
[----:B------:R-:W-:Y:S01]  /*13400*/  UMOV UR4, 0xffffffff ;  /* 0xffffffff00047882 */ /* 0x000fe20000000000 */
[C---:B------:R-:W-:Y:S02]  /*13410*/  LOP3.LUT P4, RZ, R19.reuse, 0x20, RZ, 0xc0, !PT ;  /* 0x0000002013ff7812 */ /* 0x040fe4000788c0ff */
[----:B------:R-:W-:Y:S01]  /*13420*/  IMAD R5, R24, R5, UR36 ;  /* 0x0000002418057e24 */ /* 0x000fe2000f8e0205 */
[C---:B------:R-:W-:Y:S02]  /*13430*/  LOP3.LUT P3, RZ, R19.reuse, 0x10, RZ, 0xc0, !PT ;  /* 0x0000001013ff7812 */ /* 0x040fe4000786c0ff */
[----:B------:R-:W-:Y:S01]  /*13440*/  LOP3.LUT P1, RZ, R19, 0x8, RZ, 0xc0, !PT ;  /* 0x0000000813ff7812 */ /* 0x000fe2000782c0ff */
[C---:B-1----:R-:W-:Y:S01]  /*13450*/  IMAD.SHL.U32 R0, R7.reuse, 0x8, RZ ;  /* 0x0000000807007824 */ /* 0x042fe200078e00ff */
[C---:B------:R-:W-:Y:S01]  /*13460*/  LOP3.LUT R6, R7.reuse, 0x7f, RZ, 0xc0, !PT ;  /* 0x0000007f07067812 */ /* 0x040fe200078ec0ff */
[----:B------:R-:W-:-:S03]  /*13470*/  IMAD.SHL.U32 R2, R7, 0x8, RZ ;  /* 0x0000000807027824 */ /* 0x000fc600078e00ff */
[----:B------:R-:W-:Y:S02]  /*13480*/  LOP3.LUT R0, R0, 0xd8, RZ, 0xc0, !PT ;  /* 0x000000d800007812 */ /* 0x000fe400078ec0ff */
[----:B------:R-:W-:Y:S02]  /*13490*/  SHF.R.U32.HI R6, RZ, 0x2, R6 ;  /* 0x00000002ff067819 */ /* 0x000fe40000011606 */
[----:B------:R-:W-:-:S03]  /*134a0*/  LOP3.LUT R0, R0, 0x18, R7, 0x78, !PT ;  /* 0x0000001800007812 */ /* 0x000fc600078e7807 */
[----:B------:R-:W-:Y:S01]  /*134b0*/  IMAD.IADD R5, R5, 0x1, -R6 ;  /* 0x0000000105057824 */ /* 0x000fe200078e0a06 */
[----:B------:R-:W-:-:S05]  /*134c0*/  LOP3.LUT R0, R0, 0x320, R2, 0xf8, !PT ;  /* 0x0000032000007812 */ /* 0x000fca00078ef802 */
[----:B------:R-:W-:Y:S01]  /*134d0*/  IMAD R7, R23, 0x3000, R0 ;  /* 0x0000300017077824 */ /* 0x000fe200078e0200 */
[----:B------:R-:W-:Y:S06]  /*134e0*/  BRA.DIV UR4, `(.L_x_958) ;  /* 0x0000002604e47947 */ /* 0x000fec000b800000 */
[----:B------:R-:W1:Y:S01]  /*134f0*/  S2R R2, SR_TID.X ;  /* 0x0000000000027919 */ /* 0x000e620000002100 */
[----:B------:R-:W2:Y:S04]  /*13500*/  SHFL.IDX PT, R14, R17, RZ, 0x1c1f ;  /* 0x001c1fff110e7589 */ /* 0x000ea800000e0000 */
[----:B------:R-:W0:Y:S01]  /*13510*/  SHFL.IDX PT, R0, R18, RZ, 0x1c1f ;  /* 0x001c1fff12007589 */ /* 0x000e2200000e0000 */
[----:B-1----:R-:W-:-:S05]  /*13520*/  IMAD.SHL.U32 R2, R2, 0x8, RZ ;  /* 0x0000000802027824 */ /* 0x002fca00078e00ff */
[----:B------:R-:W-:-:S05]  /*13530*/  LOP3.LUT R2, R2, 0x18, RZ, 0xc0, !PT ;  /* 0x0000001802027812 */ /* 0x000fca00078ec0ff */
[----:B------:R-:W-:-:S05]  /*13540*/  IMAD.SHL.U32 R6, R2, 0x2, RZ ;  /* 0x0000000202067824 */ /* 0x000fca00078e00ff */
[----:B--2---:R-:W-:Y:S02]  /*13550*/  IADD3 R2, P0, R14, R6, RZ ;  /* 0x000000060e027210 */ /* 0x004fe40007f1e0ff */
[----:B------:R-:W1:Y:S03]  /*13560*/  SHFL.IDX PT, R14, R17, 0x1, 0x1c1f ;  /* 0x003c1f00110e7f89 */ /* 0x000e6600000e0000 */
[----:B0-----:R-:W-:Y:S01]  /*13570*/  IMAD.X R3, RZ, RZ, R0, P0 ;  /* 0x000000ffff037224 */ /* 0x001fe200000e0600 */
[----:B------:R-:W-:Y:S01]  /*13580*/  ISETP.LT.OR P0, PT, R5, 0x1, P4 ;  /* 0x000000010500780c */ /* 0x000fe20002701670 */
[----:B------:R-:W-:Y:S02]  /*13590*/  IMAD R0, R7, 0x2, R16 ;  /* 0x0000000207007824 */ /* 0x000fe400078e0210 */
[----:B------:R-:W-:Y:S10]  /*135a0*/  SHFL.IDX PT, R7, R18, 0x3, 0x1c1f ;  /* 0x007c1f0012077f89 */ /* 0x000ff400000e0000 */
        /* <DEDUP_REMOVED lines=25> */
.L_x_1038:
        /* <DEDUP_REMOVED lines=13> */
.L_x_959:
        /* <DEDUP_REMOVED lines=11> */
.L_x_960:
[----:B------:R2:W-:Y:S01]  /*138c0*/  SYNCS.ARRIVE.TRANS64.A1T0 RZ, [R4+URZ+0x2d850], RZ ;  /* 0x02d850ff04ff79a7 */ /* 0x0005e2000810003f */
[----:B------:R-:W-:-:S05]  /*138d0*/  VIADD R23, R23, 0x1 ;  /* 0x0000000117177836 */ /* 0x000fca0000000000 */
[----:B------:R-:W-:-:S04]  /*138e0*/  ISETP.NE.AND P0, PT, R23, 0x2, PT ;  /* 0x000000021700780c */ /* 0x000fc80003f05270 */
[----:B------:R-:W-:Y:S02]  /*138f0*/  SEL R3, RZ, 0x1, P0 ;  /* 0x00000001ff037807 */ /* 0x000fe40000000000 */
[----:B------:R-:W-:Y:S02]  /*13900*/  SEL R23, R23, RZ, P0 ;  /* 0x000000ff17177207 */ /* 0x000fe40000000000 */
[----:B--2---:R-:W-:-:S07]  /*13910*/  LOP3.LUT R26, R26, R3, RZ, 0x3c, !PT ;  /* 0x000000031a1a7212 */ /* 0x004fce00078e3cff */
.L_x_920:
[----:B------:R-:W-:Y:S05]  /*13920*/  BSYNC B7 ;  /* 0x0000000000077941 */ /* 0x000fea0003800000 */
.L_x_918:
[----:B------:R2:W5:Y:S01]  /*13930*/  LDL R2, [R1+0x10] ;  /* 0x0000100001027983 */ /* 0x0005620000100800 */
[----:B------:R-:W-:-:S13]  /*13940*/  LOP3.LUT P0, RZ, R19, 0x800, RZ, 0xc0, !PT ;  /* 0x0000080013ff7812 */ /* 0x000fda000780c0ff */
[----:B--2---:R-:W-:Y:S05]  /*13950*/  @!P0 BRA `(.L_x_961) ;  /* 0x0000000000288947 */ /* 0x004fea0003800000 */
[----:B------:R-:W-:Y:S05]  /*13960*/  WARPSYNC.ALL ;  /* 0x0000000000007948 */ /* 0x000fea0003800000 */
[----:B------:R-:W2:Y:S08]  /*13970*/  S2UR UR5, SR_CgaCtaId ;  /* 0x00000000000579c3 */ /* 0x000eb00000008800 */
[----:B------:R-:W-:Y:S06]  /*13980*/  BAR.SYNC.DEFER_BLOCKING 0x5, 0x200 ;  /* 0x0148000000007b1d */ /* 0x000fec0000010000 */
[----:B------:R-:W-:-:S02]  /*13990*/  UMOV UR4, 0x400 ;  /* 0x0000040000047882 */ /* 0x000fc40000000000 */
[----:B--2---:R-:W-:-:S06]  /*139a0*/  ULEA UR4, UR5, UR4, 0x18 ;  /* 0x0000000405047291 */ /* 0x004fcc000f8ec03f */
[----:B------:R-:W-:-:S05]  /*139b0*/  IMAD.U32 R16, RZ, RZ, UR4 ;  /* 0x00000004ff107e24 */ /* 0x000fca000f8e00ff */
[----:B-----5:R-:W2:Y:S04]  /*139c0*/  LDS R2, [R16+0x2d8d0] ;  /* 0x02d8d00010027984 */ /* 0x020ea80000000800 */
[----:B--2---:R2:W-:Y:S01]  /*139d0*/  STL [R1+0x10], R2 ;  /* 0x0000100201007387 */ /* 0x0045e20000100800 */
[----:B------:R-:W-:Y:S06]  /*139e0*/  BAR.ARV 0x4, 0x200 ;  /* 0x0108000000007b1d */ /* 0x000fec0000002000 */
[----:B------:R-:W-:Y:S05]  /*139f0*/  BRA `(.L_x_962) ;  /* 0x00000000002c7947 */ /* 0x000fea0003800000 */
.L_x_961:
[----:B------:R-:W-:-:S03]  /*13a00*/  UMOV UR4, 0xffffffff ;  /* 0xffffffff00047882 */ /* 0x000fc60000000000 */
[----:B------:R-:W-:Y:S05]  /*13a10*/  BRA.DIV UR4, `(.L_x_963) ;  /* 0x0000002604fc7947 */ /* 0x000fea000b800000 */
[----:B-----5:R2:W3:Y:S02]  /*13a20*/  SHFL.IDX PT, R14, R2, RZ, 0x1f ;  /* 0x00001fff020e7589 */ /* 0x0204e400000e0000 */
.L_x_1041:
[----:B------:R-:W4:Y:S01]  /*13a30*/  @!P2 S2R R3, SR_CgaCtaId ;  /* 0x000000000003a919 */ /* 0x000f220000008800 */
[----:B------:R-:W-:Y:S05]  /*13a40*/  WARPSYNC.ALL ;  /* 0x0000000000007948 */ /* 0x000fea0003800000 */
[----:B------:R-:W-:Y:S01]  /*13a50*/  BAR.SYNC.DEFER_BLOCKING 0x4, 0x200 ;  /* 0x0108000000007b1d */ /* 0x000fe20000010000 */
[----:B-1----:R-:W-:-:S05]  /*13a60*/  @!P2 MOV R0, 0x400 ;  /* 0x000004000000a802 */ /* 0x002fca0000000f00 */
[----:B---3--:R3:W-:Y:S01]  /*13a70*/  STL [R1+0x10], R14 ;  /* 0x0000100e01007387 */ /* 0x0087e20000100800 */
[----:B----4-:R-:W-:-:S05]  /*13a80*/  @!P2 LEA R16, R3, R0, 0x18 ;  /* 0x000000000310a211 */ /* 0x010fca00078ec0ff */
[----:B------:R3:W-:Y:S01]  /*13a90*/  @!P2 STS [R16+0x2d8d0], R2 ;  /* 0x02d8d0021000a388 */ /* 0x0007e20000000800 */
[----:B------:R-:W-:Y:S06]  /*13aa0*/  BAR.ARV 0x5, 0x200 ;  /* 0x0148000000007b1d */ /* 0x000fec0000002000 */
.L_x_962:
[----:B-1----:R-:W4:Y:S01]  /*13ab0*/  LDL R0, [R1+0x10] ;  /* 0x0000100001007983 */ /* 0x002f220000100800 */
[----:B------:R-:W-:Y:S02]  /*13ac0*/  ULDC UR4, c[0x0][0xc38] ;  /* 0x00030e0000047ab9 */ /* 0x000fe40000000800 */
[----:B----4-:R-:W-:-:S13]  /*13ad0*/  ISETP.GE.AND P0, PT, R0, UR4, PT ;  /* 0x0000000400007c0c */ /* 0x010fda000bf06270 */
[----:B------:R-:W-:Y:S05]  /*13ae0*/  @!P0 BRA `(.L_x_964) ;  /* 0xffffffc000c48947 */ /* 0x000fea000383ffff */
.L_x_909:
[----:B------:R-:W4:Y:S01]  /*13af0*/  LDL.LU R0, [R1+0x14] ;  /* 0x0000140001007983 */ /* 0x000f220000300800 */
[----:B------:R-:W-:Y:S01]  /*13b00*/  BSSY B0, `(.L_x_965) ;  /* 0x000000b000007945 */ /* 0x000fe20003800000 */
[----:B------:R-:W1:Y:S01]  /*13b10*/  S2R R5, SR_CgaCtaId ;  /* 0x0000000000057919 */ /* 0x000e620000008800 */
[----:B----4-:R-:W-:-:S05]  /*13b20*/  VIADD R0, R0, 0x1 ;  /* 0x0000000100007836 */ /* 0x010fca0000000000 */
[----:B--23--:R-:W-:-:S04]  /*13b30*/  LEA.HI R2, R0, R0, RZ, 0x1 ;  /* 0x0000000000027211 */ /* 0x00cfc800078f08ff */
[----:B------:R-:W-:Y:S02]  /*13b40*/  LOP3.LUT R3, R2, 0xfffffffe, RZ, 0xc0, !PT ;  /* 0xfffffffe02037812 */ /* 0x000fe400078ec0ff */
[----:B------:R-:W-:-:S03]  /*13b50*/  MOV R2, 0x400 ;  /* 0x0000040000027802 */ /* 0x000fc60000000f00 */
[----:B------:R-:W-:Y:S01]  /*13b60*/  IMAD.IADD R0, R0, 0x1, -R3 ;  /* 0x0000000100007824 */ /* 0x000fe200078e0a03 */
[----:B-1----:R-:W-:-:S04]  /*13b70*/  LEA R4, R5, R2, 0x18 ;  /* 0x0000000205047211 */ /* 0x002fc800078ec0ff */
[----:B------:R-:W-:-:S04]  /*13b80*/  SHF.L.U32 R0, R0, 0x1f, RZ ;  /* 0x0000001f00007819 */ /* 0x000fc800000006ff */
[----:B------:R-:W1:Y:S02]  /*13b90*/  SYNCS.PHASECHK.TRANS64.TRYWAIT P0, [R4+URZ+0x2d820], R0 ;  /* 0x02d82000040075a7 */ /* 0x000e64000800017f */
[----:B-1----:R-:W-:Y:S05]  /*13ba0*/  @!P0 BRA `(.L_x_966) ;  /* 0x0000002400c08947 */ /* 0x002fea0003800000 */
.L_x_1042:
[----:B------:R-:W-:Y:S05]  /*13bb0*/  BSYNC B0 ;  /* 0x0000000000007941 */ /* 0x000fea0003800000 */
.L_x_965:
[----:B------:R-:W-:-:S03]  /*13bc0*/  UMOV UR4, 0xffffffff ;  /* 0xffffffff00047882 */ /* 0x000fc60000000000 */
[----:B------:R-:W-:Y:S05]  /*13bd0*/  BRA.DIV UR4, `(.L_x_967) ;  /* 0x0000002604c87947 */ /* 0x000fea000b800000 */
[----:B-1----:R-:W1:Y:S02]  /*13be0*/  S2R R0, SR_TID.X ;  /* 0x0000000000007919 */ /* 0x002e640000002100 */
[----:B-1----:R-:W-:-:S04]  /*13bf0*/  SHF.R.U32.HI R0, RZ, 0x5, R0 ;  /* 0x00000005ff007819 */ /* 0x002fc80000011600 */
[----:B------:R-:W-:-:S05]  /*13c00*/  LOP3.LUT R0, R0, 0x3, RZ, 0xc0, !PT ;  /* 0x0000000300007812 */ /* 0x000fca00078ec0ff */
[----:B------:R1:W2:Y:S02]  /*13c10*/  SHFL.IDX PT, R14, R0, RZ, 0x1f ;  /* 0x00001fff000e7589 */ /* 0x0002a400000e0000 */
.L_x_1045:
[----:B--2---:R-:W-:Y:S01]  /*13c20*/  ISETP.NE.AND P0, PT, R14, RZ, PT ;  /* 0x000000ff0e00720c */ /* 0x004fe20003f05270 */
[----:B------:R-:W-:-:S12]  /*13c30*/  BSSY B0, `(.L_x_968) ;  /* 0x0000024000007945 */ /* 0x000fd80003800000 */
[----:B------:R-:W-:Y:S05]  /*13c40*/  @P0 BRA `(.L_x_969) ;  /* 0x0000000000880947 */ /* 0x000fea0003800000 */
[----:B------:R-:W-:-:S03]  /*13c50*/  UMOV UR4, 0xffffffff ;  /* 0xffffffff00047882 */ /* 0x000fc60000000000 */
[----:B------:R-:W-:Y:S05]  /*13c60*/  BRA.DIV UR4, `(.L_x_970) ;  /* 0x0000002604d87947 */ /* 0x000fea000b800000 */
[----:B------:R-:W-:-:S13]  /*13c70*/  ELECT P6, URZ, PT ;  /* 0x00000000003f782f */ /* 0x000fda00038c0000 */
.L_x_1048:
[----:B------:R-:W-:Y:S05]  /*13c80*/  @!P6 BRA `(.L_x_969) ;  /* 0x000000000078e947 */ /* 0x000fea0003800000 */
[----:B------:R-:W-:-:S06]  /*13c90*/  ULOP3.LUT UR4, UR42, 0x2, URZ, 0xfc, !UPT ;  /* 0x000000022a047892 */ /* 0x000fcc000f8efc3f */
[----:B-1----:R-:W-:-:S05]  /*13ca0*/  IMAD.U32 R0, RZ, RZ, UR4 ;  /* 0x00000004ff007e24 */ /* 0x002fca000f8e00ff */
[----:B------:R-:W-:-:S13]  /*13cb0*/  ISETP.NE.AND P0, PT, R0, 0x3, PT ;  /* 0x000000030000780c */ /* 0x000fda0003f05270 */
[----:B------:R-:W-:Y:S05]  /*13cc0*/  @!P0 BRA `(.L_x_971) ;  /* 0x0000000000048947 */ /* 0x000fea0003800000 */
[----:B------:R-:W-:Y:S01]  /*13cd0*/  BPT.TRAP 0x1 ;  /* 0x000000040000795c */ /* 0x000fe20000300000 */
.L_x_971:
[C---:B------:R-:W-:Y:S01]  /*13ce0*/  IMAD R5, R23.reuse, 0x8, R4 ;  /* 0x0000000817057824 */ /* 0x040fe200078e0204 */
[----:B------:R-:W-:Y:S01]  /*13cf0*/  SHF.L.U32 R0, R26, 0x1f, RZ ;  /* 0x0000001f1a007819 */ /* 0x000fe200000006ff */
[----:B------:R-:W-:-:S03]  /*13d00*/  VIADD R23, R23, 0x1 ;  /* 0x0000000117177836 */ /* 0x000fc60000000000 */
[----:B------:R-:W1:Y:S02]  /*13d10*/  SYNCS.PHASECHK.TRANS64.TRYWAIT P1, [R5+URZ+0x2d840], R0 ;  /* 0x02d84000050075a7 */ /* 0x000e64000802017f */
[----:B------:R-:W-:-:S04]  /*13d20*/  ISETP.NE.AND P2, PT, R23, 0x2, PT ;  /* 0x000000021700780c */ /* 0x000fc80003f45270 */
[----:B------:R-:W-:Y:S01]  /*13d30*/  SEL R3, RZ, 0x1, P2 ;  /* 0x00000001ff037807 */ /* 0x000fe20001000000 */
[----:B-1----:R-:W-:Y:S08]  /*13d40*/  @!P1 BRA `(.L_x_972) ;  /* 0x0000002400c09947 */ /* 0x002ff00003800000 */
.L_x_1049:
[----:B------:R-:W-:Y:S02]  /*13d50*/  SEL R23, R23, RZ, P2 ;  /* 0x000000ff17177207 */ /* 0x000fe40001000000 */
[----:B------:R-:W-:Y:S01]  /*13d60*/  LOP3.LUT R2, R26, R3, RZ, 0x3c, !PT ;  /* 0x000000031a027212 */ /* 0x000fe200078e3cff */
[----:B------:R-:W-:Y:S06]  /*13d70*/  @!P0 BRA `(.L_x_973) ;  /* 0x0000000000048947 */ /* 0x000fec0003800000 */
[----:B------:R-:W-:Y:S01]  /*13d80*/  BPT.TRAP 0x1 ;  /* 0x000000040000795c */ /* 0x000fe20000300000 */
.L_x_973:
[----:B------:R-:W-:Y:S01]  /*13d90*/  IMAD R23, R23, 0x8, R4 ;  /* 0x0000000817177824 */ /* 0x000fe200078e0204 */
[----:B------:R-:W-:-:S04]  /*13da0*/  SHF.L.U32 R2, R2, 0x1f, RZ ;  /* 0x0000001f02027819 */ /* 0x000fc800000006ff */
[----:B------:R-:W2:Y:S02]  /*13db0*/  SYNCS.PHASECHK.TRANS64.TRYWAIT P1, [R23+URZ+0x2d840], R2 ;  /* 0x02d84002170075a7 */ /* 0x000ea4000802017f */
[----:B--2---:R-:W-:Y:S05]  /*13dc0*/  @!P1 BRA `(.L_x_974) ;  /* 0x0000002400b49947 */ /* 0x004fea0003800000 */
.L_x_1050:
[----:B------:R-:W-:Y:S05]  /*13dd0*/  @!P0 BRA `(.L_x_975) ;  /* 0x0000000000048947 */ /* 0x000fea0003800000 */
[----:B------:R-:W-:Y:S01]  /*13de0*/  BPT.TRAP 0x1 ;  /* 0x000000040000795c */ /* 0x000fe20000300000 */
.L_x_975:
[----:B------:R-:W3:Y:S02]  /*13df0*/  SYNCS.PHASECHK.TRANS64.TRYWAIT P1, [R5+URZ+0x2d860], R0 ;  /* 0x02d86000050075a7 */ /* 0x000ee4000802017f */
[----:B---3--:R-:W-:Y:S05]  /*13e00*/  @!P1 BRA `(.L_x_976) ;  /* 0x0000002400b89947 */ /* 0x008fea0003800000 */
.L_x_1051:
[----:B------:R-:W-:Y:S05]  /*13e10*/  @!P0 BRA `(.L_x_977) ;  /* 0x0000000000048947 */ /* 0x000fea0003800000 */
[----:B------:R-:W-:Y:S01]  /*13e20*/  BPT.TRAP 0x1 ;  /* 0x000000040000795c */ /* 0x000fe20000300000 */
.L_x_977:
[----:B----4-:R4:W0:Y:S02]  /*13e30*/  SYNCS.PHASECHK.TRANS64.TRYWAIT P0, [R23+URZ+0x2d860], R2 ;  /* 0x02d86002170075a7 */ /* 0x010824000800017f */
[----:B0-----:R-:W-:Y:S05]  /*13e40*/  @!P0 NANOSLEEP.SYNCS 0x989680 ;  /* 0x009896800000895d */ /* 0x001fea0003900000 */
[----:B------:R-:W0:Y:S02]  /*13e50*/  @!P0 SYNCS.PHASECHK.TRANS64 P0, [R23+URZ+0x2d860], R2 ;  /* 0x02d86002170085a7 */ /* 0x000e24000800007f */
[----:B0-----:R-:W-:Y:S05]  /*13e60*/  @!P0 BRA `(.L_x_977) ;  /* 0xfffffffc00f08947 */ /* 0x001fea000383ffff */
.L_x_969:
[----:B------:R-:W-:Y:S05]  /*13e70*/  BSYNC B0 ;  /* 0x0000000000007941 */ /* 0x000fea0003800000 */
.L_x_968:
[----:B------:R-:W-:Y:S05]  /*13e80*/  EXIT ;  /* 0x000000000000794d */ /* 0x000fea0003800000 */
.L_x_822:
[----:B0-----:R-:W-:-:S04]  /*13e90*/  IMAD.U32 R3, RZ, RZ, UR40 ;  /* 0x00000028ff037e24 */ /* 0x001fc8000f8e00ff */
[----:B------:R0:W1:Y:S03]  /*13ea0*/  SYNCS.PHASECHK.TRANS64.TRYWAIT P1, [R3+URZ+0x2d800], R0 ;  /* 0x02d80000030075a7 */ /* 0x000066000802017f */
[----:B-1----:R-:W-:Y:S05]  /*13eb0*/  @!P1 NANOSLEEP.SYNCS 0x989680 ;  /* 0x009896800000995d */ /* 0x002fea0003900000 */
[----:B------:R-:W1:Y:S02]  /*13ec0*/  @!P1 SYNCS.PHASECHK.TRANS64 P1, [R3+URZ+0x2d800], R0 ;  /* 0x02d80000030095a7 */ /* 0x000e64000802007f */
[----:B-1----:R-:W-:Y:S05]  /*13ed0*/  @!P1 BRA `(.L_x_822) ;  /* 0xfffffffc00ec9947 */ /* 0x002fea000383ffff */
[----:B------:R-:W-:Y:S05]  /*13ee0*/  BRA `(.L_x_978) ;  /* 0xfffffedc00007947 */ /* 0x000fea000383ffff */
.L_x_826:
[----:B-1----:R1:W2:Y:S02]  /*13ef0*/  SYNCS.PHASECHK.TRANS64.TRYWAIT P1, [R3+URZ+0x2d830], R0 ;  /* 0x02d83000030075a7 */ /* 0x0022a4000802017f */
[----:B--2---:R-:W-:Y:S05]  /*13f00*/  @!P1 NANOSLEEP.SYNCS 0x989680 ;  /* 0x009896800000995d */ /* 0x004fea0003900000 */
[----:B------:R-:W2:Y:S02]  /*13f10*/  @!P1 SYNCS.PHASECHK.TRANS64 P1, [R3+URZ+0x2d830], R0 ;  /* 0x02d83000030095a7 */ /* 0x000ea4000802007f */
[----:B--2---:R-:W-:Y:S05]  /*13f20*/  @!P1 BRA `(.L_x_826) ;  /* 0xfffffffc00f09947 */ /* 0x004fea000383ffff */
[----:B------:R-:W-:Y:S05]  /*13f30*/  BRA `(.L_x_825) ;  /* 0xfffffedc001c7947 */ /* 0x000fea000383ffff */
.L_x_843:
[----:B-1--4-:R-:W-:-:S04]  /*13f40*/  IMAD.U32 R9, RZ, RZ, UR6 ;  /* 0x00000006ff097e24 */ /* 0x012fc8000f8e00ff */
[----:B------:R1:W2:Y:S03]  /*13f50*/  SYNCS.PHASECHK.TRANS64.TRYWAIT P1, [R9+URZ+0x2d830], R0 ;  /* 0x02d83000090075a7 */ /* 0x0002a6000802017f */
[----:B--2---:R-:W-:Y:S05]  /*13f60*/  @!P1 NANOSLEEP.SYNCS 0x989680 ;  /* 0x009896800000995d */ /* 0x004fea0003900000 */
[----:B------:R-:W2:Y:S02]  /*13f70*/  @!P1 SYNCS.PHASECHK.TRANS64 P1, [R9+URZ+0x2d830], R0 ;  /* 0x02d83000090095a7 */ /* 0x000ea4000802007f */
[----:B--2---:R-:W-:Y:S05]  /*13f80*/  @!P1 BRA `(.L_x_843) ;  /* 0xfffffffc00ec9947 */ /* 0x004fea000383ffff */
[----:B------:R-:W-:Y:S05]  /*13f90*/  BRA `(.L_x_840) ;  /* 0xffffff1000347947 */ /* 0x000fea000383ffff */
.L_x_847:
[----:B-1----:R-:W-:-:S04]  /*13fa0*/  IMAD.U32 R9, RZ, RZ, UR6 ;  /* 0x00000006ff097e24 */ /* 0x002fc8000f8e00ff */
[----:B------:R1:W2:Y:S03]  /*13fb0*/  SYNCS.PHASECHK.TRANS64.TRYWAIT P1, [R9+URZ+0x2d850], R0 ;  /* 0x02d85000090075a7 */ /* 0x0002a6000802017f */
[----:B--2---:R-:W-:Y:S05]  /*13fc0*/  @!P1 NANOSLEEP.SYNCS 0x989680 ;  /* 0x009896800000995d */ /* 0x004fea0003900000 */
[----:B------:R-:W2:Y:S02]  /*13fd0*/  @!P1 SYNCS.PHASECHK.TRANS64 P1, [R9+URZ+0x2d850], R0 ;  /* 0x02d85000090095a7 */ /* 0x000ea4000802007f */
[----:B--2---:R-:W-:Y:S05]  /*13fe0*/  @!P1 BRA `(.L_x_847) ;  /* 0xfffffffc00ec9947 */ /* 0x004fea000383ffff */
[----:B------:R-:W-:Y:S05]  /*13ff0*/  BRA `(.L_x_844) ;  /* 0xffffff1000e07947 */ /* 0x000fea000383ffff */
.L_x_866:
[----:B-1----:R-:W-:-:S04]  /*14000*/  IMAD.U32 R7, RZ, RZ, UR6 ;  /* 0x00000006ff077e24 */ /* 0x002fc8000f8e00ff */
[----:B------:R1:W2:Y:S03]  /*14010*/  SYNCS.PHASECHK.TRANS64.TRYWAIT P1, [R7+URZ+0x2d830], R0 ;  /* 0x02d83000070075a7 */ /* 0x0002a6000802017f */
[----:B--2---:R-:W-:Y:S05]  /*14020*/  @!P1 NANOSLEEP.SYNCS 0x989680 ;  /* 0x009896800000995d */ /* 0x004fea0003900000 */
[----:B------:R-:W2:Y:S02]  /*14030*/  @!P1 SYNCS.PHASECHK.TRANS64 P1, [R7+URZ+0x2d830], R0 ;  /* 0x02d83000070095a7 */ /* 0x000ea4000802007f */
[----:B--2---:R-:W-:Y:S05]  /*14040*/  @!P1 BRA `(.L_x_866) ;  /* 0xfffffffc00ec9947 */ /* 0x004fea000383ffff */
[----:B------:R-:W-:Y:S05]  /*14050*/  BRA `(.L_x_863) ;  /* 0xffffff4400347947 */ /* 0x000fea000383ffff */
.L_x_870:
[----:B-1----:R-:W-:-:S04]  /*14060*/  IMAD.U32 R7, RZ, RZ, UR6 ;  /* 0x00000006ff077e24 */ /* 0x002fc8000f8e00ff */
[----:B------:R1:W2:Y:S03]  /*14070*/  SYNCS.PHASECHK.TRANS64.TRYWAIT P1, [R7+URZ+0x2d850], R0 ;  /* 0x02d85000070075a7 */ /* 0x0002a6000802017f */
[----:B--2---:R-:W-:Y:S05]  /*14080*/  @!P1 NANOSLEEP.SYNCS 0x989680 ;  /* 0x009896800000995d */ /* 0x004fea0003900000 */
[----:B------:R-:W2:Y:S02]  /*14090*/  @!P1 SYNCS.PHASECHK.TRANS64 P1, [R7+URZ+0x2d850], R0 ;  /* 0x02d85000070095a7 */ /* 0x000ea4000802007f */
[----:B--2---:R-:W-:Y:S05]  /*140a0*/  @!P1 BRA `(.L_x_870) ;  /* 0xfffffffc00ec9947 */ /* 0x004fea000383ffff */
[----:B------:R-:W-:Y:S05]  /*140b0*/  BRA `(.L_x_867) ;  /* 0xffffff4400e07947 */ /* 0x000fea000383ffff */
.L_x_878:
[----:B-1----:R-:W-:-:S04]  /*140c0*/  IMAD.U32 R9, RZ, RZ, UR6 ;  /* 0x00000006ff097e24 */ /* 0x002fc8000f8e00ff */
[----:B------:R1:W2:Y:S03]  /*140d0*/  SYNCS.PHASECHK.TRANS64.TRYWAIT P1, [R9+URZ+0x2d830], R0 ;  /* 0x02d83000090075a7 */ /* 0x0002a6000802017f */
[----:B--2---:R-:W-:Y:S05]  /*140e0*/  @!P1 NANOSLEEP.SYNCS 0x989680 ;  /* 0x009896800000995d */ /* 0x004fea0003900000 */
[----:B------:R-:W2:Y:S02]  /*140f0*/  @!P1 SYNCS.PHASECHK.TRANS64 P1, [R9+URZ+0x2d830], R0 ;  /* 0x02d83000090095a7 */ /* 0x000ea4000802007f */
[----:B--2---:R-:W-:Y:S05]  /*14100*/  @!P1 BRA `(.L_x_878) ;  /* 0xfffffffc00ec9947 */ /* 0x004fea000383ffff */
[----:B------:R-:W-:Y:S05]  /*14110*/  BRA `(.L_x_875) ;  /* 0xffffff64005c7947 */ /* 0x000fea000383ffff */
.L_x_882:
[----:B-1----:R-:W-:-:S04]  /*14120*/  IMAD.U32 R9, RZ, RZ, UR6 ;  /* 0x00000006ff097e24 */ /* 0x002fc8000f8e00ff */
[----:B------:R1:W2:Y:S03]  /*14130*/  SYNCS.PHASECHK.TRANS64.TRYWAIT P1, [R9+URZ+0x2d850], R0 ;  /* 0x02d85000090075a7 */ /* 0x0002a6000802017f */
[----:B--2---:R-:W-:Y:S05]  /*14140*/  @!P1 NANOSLEEP.SYNCS 0x989680 ;  /* 0x009896800000995d */ /* 0x004fea0003900000 */
[----:B------:R-:W2:Y:S02]  /*14150*/  @!P1 SYNCS.PHASECHK.TRANS64 P1, [R9+URZ+0x2d850], R0 ;  /* 0x02d85000090095a7 */ /* 0x000ea4000802007f */
[----:B--2---:R-:W-:Y:S05]  /*14160*/  @!P1 BRA `(.L_x_882) ;  /* 0xfffffffc00ec9947 */ /* 0x004fea000383ffff */
[----:B------:R-:W-:Y:S05]  /*14170*/  BRA `(.L_x_879) ;  /* 0xffffff6800087947 */ /* 0x000fea000383ffff */
.L_x_897:
[----:B-1----:R-:W-:-:S04]  /*14180*/  IMAD.U32 R6, RZ, RZ, UR8 ;  /* 0x00000008ff067e24 */ /* 0x002fc8000f8e00ff */
[----:B------:R1:W2:Y:S03]  /*14190*/  SYNCS.PHASECHK.TRANS64.TRYWAIT P1, [R6+URZ+0x2d850], R5 ;  /* 0x02d85005060075a7 */ /* 0x0002a6000802017f */
[----:B--2---:R-:W-:Y:S05]  /*141a0*/  @!P1 NANOSLEEP.SYNCS 0x989680 ;  /* 0x009896800000995d */ /* 0x004fea0003900000 */
[----:B------:R-:W2:Y:S02]  /*141b0*/  @!P1 SYNCS.PHASECHK.TRANS64 P1, [R6+URZ+0x2d850], R5 ;  /* 0x02d85005060095a7 */ /* 0x000ea4000802007f */
[----:B--2---:R-:W-:Y:S05]  /*141c0*/  @!P1 BRA `(.L_x_897) ;  /* 0xfffffffc00ec9947 */ /* 0x004fea000383ffff */
[----:B------:R-:W-:Y:S05]  /*141d0*/  BRA `(.L_x_896) ;  /* 0xffffff9400807947 */ /* 0x000fea000383ffff */
.L_x_926:
[----:B------:R-:W1:Y:S01]  /*141e0*/  S2R R20, SR_TID.X ;  /* 0x0000000000147919 */ /* 0x000e620000002100 */
        /* <DEDUP_REMOVED lines=9> */
.L_x_979:
[----:B------:R-:W-:Y:S05]  /*14280*/  BRA `(.L_x_980) ;  /* 0xffffffc8004c7947 */ /* 0x000fea000383ffff */
.L_x_929:
[----:B0-----:R0:W1:Y:S02]  /*14290*/  SYNCS.PHASECHK.TRANS64.TRYWAIT P0, [R6+URZ+0x2d840], R2 ;  /* 0x02d84002060075a7 */ /* 0x001064000800017f */
[----:B-1----:R-:W-:Y:S05]  /*142a0*/  @!P0 NANOSLEEP.SYNCS 0x989680 ;  /* 0x009896800000895d */ /* 0x002fea0003900000 */
[----:B------:R-:W1:Y:S02]  /*142b0*/  @!P0 SYNCS.PHASECHK.TRANS64 P0, [R6+URZ+0x2d840], R2 ;  /* 0x02d84002060085a7 */ /* 0x000e64000800007f */
[----:B-1----:R-:W-:Y:S05]  /*142c0*/  @!P0 BRA `(.L_x_929) ;  /* 0xfffffffc00f08947 */ /* 0x002fea000383ffff */
[----:B------:R-:W-:Y:S05]  /*142d0*/  BRA `(.L_x_981) ;  /* 0xffffffcc00547947 */ /* 0x000fea000383ffff */
.L_x_930:
        /* <DEDUP_REMOVED lines=8> */
.L_x_983:
[----:B------:R-:W-:Y:S05]  /*14360*/  BSYNC B0 ;  /* 0x0000000000007941 */ /* 0x000fea0003800000 */
.L_x_982:
[----:B------:R-:W-:Y:S02]  /*14370*/  IMAD.MOV.U32 R13, RZ, RZ, R4 ;  /* 0x000000ffff0d7224 */ /* 0x000fe400078e0004 */
[----:B------:R-:W-:Y:S02]  /*14380*/  IMAD.MOV.U32 R12, RZ, RZ, RZ ;  /* 0x000000ffff0c7224 */ /* 0x000fe400078e00ff */
[----:B------:R-:W-:Y:S02]  /*14390*/  IMAD.MOV.U32 R11, RZ, RZ, 0x1c1f ;  /* 0x00001c1fff0b7424 */ /* 0x000fe400078e00ff */
[----:B------:R-:W-:Y:S02]  /*143a0*/  IMAD.MOV.U32 R15, RZ, RZ, -0x1 ;  /* 0xffffffffff0f7424 */ /* 0x000fe400078e00ff */
[----:B------:R-:W-:Y:S02]  /*143b0*/  IMAD.MOV.U32 R2, RZ, RZ, R14 ;  /* 0x000000ffff027224 */ /* 0x000fe400078e000e */
[----:B------:R-:W-:-:S07]  /*143c0*/  @P0 IMAD R8, R7, 0x2, R16 ;  /* 0x0000000207080824 */ /* 0x000fce00078e0210 */
[----:B------:R-:W-:Y:S05]  /*143d0*/  WARPSYNC.COLLECTIVE R15, `(.L_x_984) ;  /* 0x000000000f087348 */ /* 0x000fea0003c00000 */
[----:B------:R0:W1:Y:S02]  /*143e0*/  SHFL.IDX P6, R14, R13, R12, R11 ;  /* 0x0000000c0d0e7389 */ /* 0x00006400000c000b */
[----:B01----:R-:W-:Y:S01]  /*143f0*/  ENDCOLLECTIVE ;  /* 0x000000000000791b */ /* 0x003fe20003800000 */
.L_x_984:
[----:B------:R-:W-:Y:S02]  /*14400*/  IMAD.MOV.U32 R13, RZ, RZ, R0 ;  /* 0x000000ffff0d7224 */ /* 0x000fe400078e0000 */
[----:B------:R-:W-:Y:S02]  /*14410*/  IMAD.MOV.U32 R12, RZ, RZ, 0x1 ;  /* 0x00000001ff0c7424 */ /* 0x000fe400078e00ff */
[----:B------:R-:W-:-:S07]  /*14420*/  IMAD.MOV.U32 R3, RZ, RZ, R14 ;  /* 0x000000ffff037224 */ /* 0x000fce00078e000e */
[----:B------:R-:W-:Y:S05]  /*14430*/  WARPSYNC.COLLECTIVE R15, `(.L_x_985) ;  /* 0x000000000f087348 */ /* 0x000fea0003c00000 */
[----:B------:R0:W1:Y:S02]  /*14440*/  SHFL.IDX P6, R14, R13, R12, R11 ;  /* 0x0000000c0d0e7389 */ /* 0x00006400000c000b */
[----:B01----:R-:W-:Y:S01]  /*14450*/  ENDCOLLECTIVE ;  /* 0x000000000000791b */ /* 0x003fe20003800000 */
.L_x_985:
        /* <DEDUP_REMOVED lines=17> */
.L_x_986:
[----:B------:R-:W-:Y:S02]  /*14570*/  @P0 IMAD R8, R7, 0x2, R16 ;  /* 0x0000000207080824 */ /* 0x000fe400078e0210 */
[----:B------:R-:W-:Y:S02]  /*14580*/  IMAD.MOV.U32 R13, RZ, RZ, R0 ;  /* 0x000000ffff0d7224 */ /* 0x000fe400078e0000 */
[----:B------:R-:W-:Y:S02]  /*14590*/  IMAD.MOV.U32 R12, RZ, RZ, 0x2 ;  /* 0x00000002ff0c7424 */ /* 0x000fe400078e00ff */
[----:B------:R-:W-:-:S07]  /*145a0*/  IMAD.MOV.U32 R3, RZ, RZ, R14 ;  /* 0x000000ffff037224 */ /* 0x000fce00078e000e */
[----:B------:R-:W-:Y:S05]  /*145b0*/  WARPSYNC.COLLECTIVE R15, `(.L_x_987) ;  /* 0x000000000f087348 */ /* 0x000fea0003c00000 */
[----:B------:R0:W1:Y:S02]  /*145c0*/  SHFL.IDX P6, R14, R13, R12, R11 ;  /* 0x0000000c0d0e7389 */ /* 0x00006400000c000b */
[----:B01----:R-:W-:Y:S01]  /*145d0*/  ENDCOLLECTIVE ;  /* 0x000000000000791b */ /* 0x003fe20003800000 */
.L_x_987:
        /* <DEDUP_REMOVED lines=17> */
.L_x_988:
[----:B------:R-:W-:Y:S02]  /*146f0*/  @P0 IMAD R8, R7, 0x2, R16 ;  /* 0x0000000207080824 */ /* 0x000fe400078e0210 */
[----:B------:R-:W-:Y:S02]  /*14700*/  IMAD.MOV.U32 R13, RZ, RZ, R0 ;  /* 0x000000ffff0d7224 */ /* 0x000fe400078e0000 */
[----:B------:R-:W-:Y:S02]  /*14710*/  IMAD.MOV.U32 R12, RZ, RZ, 0x3 ;  /* 0x00000003ff0c7424 */ /* 0x000fe400078e00ff */
[----:B------:R-:W-:-:S07]  /*14720*/  IMAD.MOV.U32 R3, RZ, RZ, R14 ;  /* 0x000000ffff037224 */ /* 0x000fce00078e000e */
[----:B------:R-:W-:Y:S05]  /*14730*/  WARPSYNC.COLLECTIVE R15, `(.L_x_989) ;  /* 0x000000000f087348 */ /* 0x000fea0003c00000 */
[----:B------:R0:W1:Y:S02]  /*14740*/  SHFL.IDX P6, R14, R13, R12, R11 ;  /* 0x0000000c0d0e7389 */ /* 0x00006400000c000b */
[----:B01----:R-:W-:Y:S01]  /*14750*/  ENDCOLLECTIVE ;  /* 0x000000000000791b */ /* 0x003fe20003800000 */
.L_x_989:
        /* <DEDUP_REMOVED lines=16> */
.L_x_990:
[----:B------:R-:W-:Y:S05]  /*14860*/  BRA `(.L_x_991) ;  /* 0xffffffcc001c7947 */ /* 0x000fea000383ffff */
.L_x_935:
[----:B------:R-:W-:Y:S02]  /*14870*/  IMAD.MOV.U32 R13, RZ, RZ, R5 ;  /* 0x000000ffff0d7224 */ /* 0x000fe400078e0005 */
[----:B------:R-:W-:Y:S02]  /*14880*/  IMAD.MOV.U32 R12, RZ, RZ, RZ ;  /* 0x000000ffff0c7224 */ /* 0x000fe400078e00ff */
[----:B------:R-:W-:Y:S02]  /*14890*/  IMAD.MOV.U32 R11, RZ, RZ, 0x1c1f ;  /* 0x00001c1fff0b7424 */ /* 0x000fe400078e00ff */
[----:B------:R-:W-:Y:S02]  /*148a0*/  IMAD.MOV.U32 R15, RZ, RZ, -0x1 ;  /* 0xffffffffff0f7424 */ /* 0x000fe400078e00ff */
[----:B------:R-:W-:-:S07]  /*148b0*/  VIADD R4, R21, UR43 ;  /* 0x0000002b15047c36 */ /* 0x000fce0008000000 */
[----:B-----5:R-:W-:Y:S05]  /*148c0*/  WARPSYNC.COLLECTIVE R15, `(.L_x_992) ;  /* 0x000000000f087348 */ /* 0x020fea0003c00000 */
[----:B------:R0:W1:Y:S02]  /*148d0*/  SHFL.IDX P6, R14, R13, R12, R11 ;  /* 0x0000000c0d0e7389 */ /* 0x00006400000c000b */
[----:B01---5:R-:W-:Y:S01]  /*148e0*/  ENDCOLLECTIVE ;  /* 0x000000000000791b */ /* 0x023fe20003800000 */
.L_x_992:
[C---:B------:R-:W-:Y:S01]  /*148f0*/  VIADD R8, R4.reuse, 0x20 ;  /* 0x0000002004087836 */ /* 0x040fe20000000000 */
[----:B------:R-:W-:Y:S01]  /*14900*/  ISETP.GE.AND P0, PT, R4, UR37, PT ;  /* 0x0000002504007c0c */ /* 0x000fe2000bf06270 */
[----:B------:R-:W-:Y:S02]  /*14910*/  IMAD.MOV.U32 R13, RZ, RZ, R0 ;  /* 0x000000ffff0d7224 */ /* 0x000fe400078e0000 */
[----:B------:R-:W-:-:S10]  /*14920*/  IMAD.MOV.U32 R2, RZ, RZ, R14 ;  /* 0x000000ffff027224 */ /* 0x000fd400078e000e */
[----:B------:R-:W-:Y:S05]  /*14930*/  WARPSYNC.COLLECTIVE R15, `(.L_x_993) ;  /* 0x000000000f087348 */ /* 0x000fea0003c00000 */
[----:B------:R0:W1:Y:S02]  /*14940*/  SHFL.IDX P6, R14, R13, R12, R11 ;  /* 0x0000000c0d0e7389 */ /* 0x00006400000c000b */
[----:B01----:R-:W-:Y:S01]  /*14950*/  ENDCOLLECTIVE ;  /* 0x000000000000791b */ /* 0x003fe20003800000 */
.L_x_993:
[----:B------:R-:W-:Y:S02]  /*14960*/  IMAD.MOV.U32 R13, RZ, RZ, R5 ;  /* 0x000000ffff0d7224 */ /* 0x000fe400078e0005 */
[----:B------:R-:W-:Y:S02]  /*14970*/  IMAD.MOV.U32 R12, RZ, RZ, 0x1 ;  /* 0x00000001ff0c7424 */ /* 0x000fe400078e00ff */
[----:B------:R-:W-:-:S07]  /*14980*/  IMAD.MOV.U32 R3, RZ, RZ, R14 ;  /* 0x000000ffff037224 */ /* 0x000fce00078e000e */
[----:B------:R-:W-:Y:S05]  /*14990*/  WARPSYNC.COLLECTIVE R15, `(.L_x_994) ;  /* 0x000000000f087348 */ /* 0x000fea0003c00000 */
[----:B------:R0:W1:Y:S02]  /*149a0*/  SHFL.IDX P6, R14, R13, R12, R11 ;  /* 0x0000000c0d0e7389 */ /* 0x00006400000c000b */
[----:B01----:R-:W-:Y:S01]  /*149b0*/  ENDCOLLECTIVE ;  /* 0x000000000000791b */ /* 0x003fe20003800000 */
.L_x_994:
        /* <DEDUP_REMOVED lines=17> */
.L_x_995:
[----:B------:R-:W-:Y:S02]  /*14ad0*/  IMAD.MOV.U32 R13, RZ, RZ, R5 ;  /* 0x000000ffff0d7224 */ /* 0x000fe400078e0005 */
[----:B------:R-:W-:Y:S02]  /*14ae0*/  IMAD.MOV.U32 R12, RZ, RZ, 0x2 ;  /* 0x00000002ff0c7424 */ /* 0x000fe400078e00ff */
[----:B------:R-:W-:-:S07]  /*14af0*/  IMAD.MOV.U32 R3, RZ, RZ, R14 ;  /* 0x000000ffff037224 */ /* 0x000fce00078e000e */
[----:B------:R-:W-:Y:S05]  /*14b00*/  WARPSYNC.COLLECTIVE R15, `(.L_x_996) ;  /* 0x000000000f087348 */ /* 0x000fea0003c00000 */
[----:B------:R0:W1:Y:S02]  /*14b10*/  SHFL.IDX P6, R14, R13, R12, R11 ;  /* 0x0000000c0d0e7389 */ /* 0x00006400000c000b */
[----:B01----:R-:W-:Y:S01]  /*14b20*/  ENDCOLLECTIVE ;  /* 0x000000000000791b */ /* 0x003fe20003800000 */
.L_x_996:
        /* <DEDUP_REMOVED lines=13> */
[----:B------:R-:W-:Y:S01]  /*14c00*/  ISETP.GE.AND P0, PT, R2, UR37, PT ;  /* 0x0000002502007c0c */ /* 0x000fe2000bf06270 */
[----:B------:R-:W-:-:S12]  /*14c10*/  IMAD.MOV.U32 R2, RZ, RZ, R14 ;  /* 0x000000ffff027224 */ /* 0x000fd800078e000e */
[----:B------:R-:W-:Y:S05]  /*14c20*/  WARPSYNC.COLLECTIVE R15, `(.L_x_997) ;  /* 0x000000000f087348 */ /* 0x000fea0003c00000 */
[----:B------:R0:W1:Y:S02]  /*14c30*/  SHFL.IDX P6, R14, R13, R12, R11 ;  /* 0x0000000c0d0e7389 */ /* 0x00006400000c000b */
[----:B01----:R-:W-:Y:S01]  /*14c40*/  ENDCOLLECTIVE ;  /* 0x000000000000791b */ /* 0x003fe20003800000 */
.L_x_997:
[----:B------:R-:W-:Y:S02]  /*14c50*/  IMAD.MOV.U32 R13, RZ, RZ, R5 ;  /* 0x000000ffff0d7224 */ /* 0x000fe400078e0005 */
[----:B------:R-:W-:Y:S02]  /*14c60*/  IMAD.MOV.U32 R12, RZ, RZ, 0x3 ;  /* 0x00000003ff0c7424 */ /* 0x000fe400078e00ff */
[----:B------:R-:W-:-:S07]  /*14c70*/  IMAD.MOV.U32 R3, RZ, RZ, R14 ;  /* 0x000000ffff037224 */ /* 0x000fce00078e000e */
[----:B------:R-:W-:Y:S05]  /*14c80*/  WARPSYNC.COLLECTIVE R15, `(.L_x_998) ;  /* 0x000000000f087348 */ /* 0x000fea0003c00000 */
[----:B------:R0:W1:Y:S02]  /*14c90*/  SHFL.IDX P6, R14, R13, R12, R11 ;  /* 0x0000000c0d0e7389 */ /* 0x00006400000c000b */
[----:B01----:R-:W-:Y:S01]  /*14ca0*/  ENDCOLLECTIVE ;  /* 0x000000000000791b */ /* 0x003fe20003800000 */
.L_x_998:
        /* <DEDUP_REMOVED lines=10> */
.L_x_999:
        /* <DEDUP_REMOVED lines=13> */
.L_x_1000:
[----:B------:R-:W-:-:S13]  /*14e20*/  ISETP.GE.AND P0, PT, R2, UR37, PT ;  /* 0x0000002502007c0c */ /* 0x000fda000bf06270 */
[----:B------:R-:W-:Y:S01]  /*14e30*/  @!P0 LEA R8, P1, R20, R0, 0x1 ;  /* 0x0000000014088211 */ /* 0x000fe200078208ff */
[----:B------:R-:W-:Y:S02]  /*14e40*/  VIADD R0, R4, 0x80 ;  /* 0x0000008004007836 */ /* 0x000fe40000000000 */
[----:B------:R-:W-:Y:S02]  /*14e50*/  IMAD.MOV.U32 R13, RZ, RZ, R7 ;  /* 0x000000ffff0d7224 */ /* 0x000fe400078e0007 */
[----:B------:R-:W-:Y:S02]  /*14e60*/  @!P0 IMAD.X R9, RZ, RZ, R5, P1 ;  /* 0x000000ffff098224 */ /* 0x000fe400008e0605 */
[----:B------:R-:W-:Y:S02]  /*14e70*/  @!P0 IMAD.MOV.U32 R2, RZ, RZ, R8 ;  /* 0x000000ffff028224 */ /* 0x000fe400078e0008 */
[----:B------:R-:W-:-:S05]  /*14e80*/  @!P0 IMAD.MOV.U32 R3, RZ, RZ, R9 ;  /* 0x000000ffff038224 */ /* 0x000fca00078e0009 */
[----:B------:R-:W-:Y:S01]  /*14e90*/  @!PT LDS RZ, [RZ] ;  /* 0x00000000fffff984 */ /* 0x000fe20000000800 */
[----:B------:R-:W-:Y:S01]  /*14ea0*/  @!PT LDS RZ, [RZ] ;  /* 0x00000000fffff984 */ /* 0x000fe20000000800 */
[----:B------:R-:W-:Y:S01]  /*14eb0*/  @!PT LDS RZ, [RZ] ;  /* 0x00000000fffff984 */ /* 0x000fe20000000800 */
[----:B------:R0:W-:Y:S04]  /*14ec0*/  @!P0 LDGSTS.E.BYPASS.LTC128B.128 [R10+0xdc00], desc[UR52][R2.64], !P3 ;  /* 0x0dc00000020a8fae */ /* 0x0001e8000d901d74 */
[----:B------:R0:W-:Y:S04]  /*14ed0*/  @!P0 LDGSTS.E.BYPASS.LTC128B.128 [R10+0x10c00], desc[UR52][R2.64+0x40], !P4 ;  /* 0x10c00040020a8fae */ /* 0x0001e8000e101d74 */
[----:B------:R0:W-:Y:S01]  /*14ee0*/  @!P0 LDGSTS.E.BYPASS.LTC128B.128 [R10+0x13c00], desc[UR52][R2.64+0x80], !P5 ;  /* 0x13c00080020a8fae */ /* 0x0001e2000e901d74 */
[----:B------:R-:W-:Y:S01]  /*14ef0*/  ISETP.GE.AND P0, PT, R0, UR37, PT ;  /* 0x0000002500007c0c */ /* 0x000fe2000bf06270 */
[----:B------:R-:W-:-:S12]  /*14f00*/  IMAD.MOV.U32 R0, RZ, RZ, R14 ;  /* 0x000000ffff007224 */ /* 0x000fd800078e000e */
[----:B0-----:R-:W-:Y:S05]  /*14f10*/  WARPSYNC.COLLECTIVE R15, `(.L_x_1001) ;  /* 0x000000000f087348 */ /* 0x001fea0003c00000 */
[----:B------:R1:W2:Y:S02]  /*14f20*/  SHFL.IDX P6, R14, R13, R12, R11 ;  /* 0x0000000c0d0e7389 */ /* 0x0002a400000c000b */
[----:B012---:R-:W-:Y:S01]  /*14f30*/  ENDCOLLECTIVE ;  /* 0x000000000000791b */ /* 0x007fe20003800000 */
.L_x_1001:
[----:B------:R-:W-:Y:S02]  /*14f40*/  IMAD.MOV.U32 R13, RZ, RZ, R6 ;  /* 0x000000ffff0d7224 */ /* 0x000fe400078e0006 */
[----:B------:R-:W-:Y:S02]  /*14f50*/  IMAD.MOV.U32 R12, RZ, RZ, 0x1 ;  /* 0x00000001ff0c7424 */ /* 0x000fe400078e00ff */
[----:B------:R-:W-:-:S07]  /*14f60*/  IMAD.MOV.U32 R2, RZ, RZ, R14 ;  /* 0x000000ffff027224 */ /* 0x000fce00078e000e */
[----:B------:R-:W-:Y:S05]  /*14f70*/  WARPSYNC.COLLECTIVE R15, `(.L_x_1002) ;  /* 0x000000000f087348 */ /* 0x000fea0003c00000 */
[----:B------:R0:W1:Y:S02]  /*14f80*/  SHFL.IDX P6, R14, R13, R12, R11 ;  /* 0x0000000c0d0e7389 */ /* 0x00006400000c000b */
[----:B01----:R-:W-:Y:S01]  /*14f90*/  ENDCOLLECTIVE ;  /* 0x000000000000791b */ /* 0x003fe20003800000 */
.L_x_1002:
[----:B------:R-:W-:-:S05]  /*14fa0*/  @!P0 LEA R5, P1, R20, R2, 0x1 ;  /* 0x0000000214058211 */ /* 0x000fca00078208ff */
[----:B------:R-:W-:Y:S02]  /*14fb0*/  @!P0 IMAD.X R0, RZ, RZ, R0, P1 ;  /* 0x000000ffff008224 */ /* 0x000fe400008e0600 */
[----:B------:R-:W-:Y:S02]  /*14fc0*/  @!P0 IMAD.MOV.U32 R2, RZ, RZ, R5 ;  /* 0x000000ffff028224 */ /* 0x000fe400078e0005 */
        /* <DEDUP_REMOVED lines=12> */
.L_x_1003:
[----:B------:R-:W-:Y:S05]  /*15090*/  BRA `(.L_x_1004) ;  /* 0xffffffd000007947 */ /* 0x000fea000383ffff */
.L_x_938:
[----:B0-----:R0:W1:Y:S02]  /*150a0*/  SYNCS.PHASECHK.TRANS64.TRYWAIT P0, [R16+URZ+0x2d820], R3 ;  /* 0x02d82003100075a7 */ /* 0x001064000800017f */
[----:B-1----:R-:W-:Y:S05]  /*150b0*/  @!P0 NANOSLEEP.SYNCS 0x989680 ;  /* 0x009896800000895d */ /* 0x002fea0003900000 */
[----:B------:R-:W1:Y:S02]  /*150c0*/  @!P0 SYNCS.PHASECHK.TRANS64 P0, [R16+URZ+0x2d820], R3 ;  /* 0x02d82003100085a7 */ /* 0x000e64000800007f */
[----:B-1----:R-:W-:Y:S05]  /*150d0*/  @!P0 BRA `(.L_x_938) ;  /* 0xfffffffc00f08947 */ /* 0x002fea000383ffff */
[----:B------:R-:W-:Y:S05]  /*150e0*/  BRA `(.L_x_1005) ;  /* 0xffffffd000647947 */ /* 0x000fea000383ffff */
.L_x_942:
[----:B0-----:R0:W1:Y:S02]  /*150f0*/  SYNCS.PHASECHK.TRANS64.TRYWAIT P0, [R6+URZ+0x2d840], R0 ;  /* 0x02d84000060075a7 */ /* 0x001064000800017f */
[----:B-1----:R-:W-:Y:S05]  /*15100*/  @!P0 NANOSLEEP.SYNCS 0x989680 ;  /* 0x009896800000895d */ /* 0x002fea0003900000 */
[----:B------:R-:W1:Y:S02]  /*15110*/  @!P0 SYNCS.PHASECHK.TRANS64 P0, [R6+URZ+0x2d840], R0 ;  /* 0x02d84000060085a7 */ /* 0x000e64000800007f */
[----:B-1----:R-:W-:Y:S05]  /*15120*/  @!P0 BRA `(.L_x_942) ;  /* 0xfffffffc00f08947 */ /* 0x002fea000383ffff */
[----:B------:R-:W-:Y:S05]  /*15130*/  BRA `(.L_x_1006) ;  /* 0xffffffd400387947 */ /* 0x000fea000383ffff */
.L_x_943:
        /* <DEDUP_REMOVED lines=8> */
.L_x_1008:
[----:B------:R-:W-:Y:S05]  /*151c0*/  BSYNC B1 ;  /* 0x0000000000017941 */ /* 0x000fea0003800000 */
.L_x_1007:
        /* <DEDUP_REMOVED lines=10> */
.L_x_1009:
        /* <DEDUP_REMOVED lines=8> */
.L_x_1010:
        /* <DEDUP_REMOVED lines=14> */
.L_x_1011:
[----:B------:R-:W-:Y:S02]  /*153d0*/  IMAD.MOV.U32 R13, RZ, RZ, R10 ;  /* 0x000000ffff0d7224 */ /* 0x000fe400078e000a */
[----:B------:R-:W-:Y:S02]  /*153e0*/  IMAD.MOV.U32 R12, RZ, RZ, 0x2 ;  /* 0x00000002ff0c7424 */ /* 0x000fe400078e00ff */
[----:B------:R-:W-:-:S07]  /*153f0*/  IMAD.MOV.U32 R2, RZ, RZ, R14 ;  /* 0x000000ffff027224 */ /* 0x000fce00078e000e */
[----:B------:R-:W-:Y:S05]  /*15400*/  WARPSYNC.COLLECTIVE R15, `(.L_x_1012) ;  /* 0x000000000f087348 */ /* 0x000fea0003c00000 */
[----:B------:R0:W1:Y:S02]  /*15410*/  SHFL.IDX P6, R14, R13, R12, R11 ;  /* 0x0000000c0d0e7389 */ /* 0x00006400000c000b */
[----:B01----:R-:W-:Y:S01]  /*15420*/  ENDCOLLECTIVE ;  /* 0x000000000000791b */ /* 0x003fe20003800000 */
.L_x_1012:
        /* <DEDUP_REMOVED lines=13> */
.L_x_1013:
[----:B------:R-:W-:Y:S02]  /*15500*/  IMAD.MOV.U32 R13, RZ, RZ, R10 ;  /* 0x000000ffff0d7224 */ /* 0x000fe400078e000a */
[----:B------:R-:W-:Y:S02]  /*15510*/  IMAD.MOV.U32 R12, RZ, RZ, 0x3 ;  /* 0x00000003ff0c7424 */ /* 0x000fe400078e00ff */
[----:B------:R-:W-:-:S07]  /*15520*/  IMAD.MOV.U32 R2, RZ, RZ, R14 ;  /* 0x000000ffff027224 */ /* 0x000fce00078e000e */
[----:B------:R-:W-:Y:S05]  /*15530*/  WARPSYNC.COLLECTIVE R15, `(.L_x_1014) ;  /* 0x000000000f087348 */ /* 0x000fea0003c00000 */
[----:B------:R0:W1:Y:S02]  /*15540*/  SHFL.IDX P6, R14, R13, R12, R11 ;  /* 0x0000000c0d0e7389 */ /* 0x00006400000c000b */
[----:B01----:R-:W-:Y:S01]  /*15550*/  ENDCOLLECTIVE ;  /* 0x000000000000791b */ /* 0x003fe20003800000 */
.L_x_1014:
        /* <DEDUP_REMOVED lines=13> */
.L_x_1015:
[----:B------:R-:W-:Y:S01]  /*15630*/  IMAD.MOV.U32 R2, RZ, RZ, R14 ;  /* 0x000000ffff027224 */ /* 0x000fe200078e000e */
[----:B------:R-:W-:Y:S06]  /*15640*/  BRA `(.L_x_1016) ;  /* 0xffffffd000e47947 */ /* 0x000fec000383ffff */
.L_x_948:
[----:B-1----:R1:W2:Y:S02]  /*15650*/  SYNCS.PHASECHK.TRANS64.TRYWAIT P0, [R6+URZ+0x2d860], R2 ;  /* 0x02d86002060075a7 */ /* 0x0022a4000800017f */
[----:B--2---:R-:W-:Y:S05]  /*15660*/  @!P0 NANOSLEEP.SYNCS 0x989680 ;  /* 0x009896800000895d */ /* 0x004fea0003900000 */
[----:B------:R-:W2:Y:S02]  /*15670*/  @!P0 SYNCS.PHASECHK.TRANS64 P0, [R6+URZ+0x2d860], R2 ;  /* 0x02d86002060085a7 */ /* 0x000ea4000800007f */
[----:B--2---:R-:W-:Y:S05]  /*15680*/  @!P0 BRA `(.L_x_948) ;  /* 0xfffffffc00f08947 */ /* 0x004fea000383ffff */
[----:B------:R-:W-:Y:S05]  /*15690*/  BRA `(.L_x_1017) ;  /* 0xffffffd400447947 */ /* 0x000fea000383ffff */
.L_x_949:
        /* <DEDUP_REMOVED lines=8> */
.L_x_1019:
[----:B------:R-:W-:Y:S05]  /*15720*/  BSYNC B1 ;  /* 0x0000000000017941 */ /* 0x000fea0003800000 */
.L_x_1018:
        /* <DEDUP_REMOVED lines=9> */
.L_x_1020:
[----:B------:R-:W-:Y:S02]  /*157c0*/  IMAD.MOV.U32 R13, RZ, RZ, R18 ;  /* 0x000000ffff0d7224 */ /* 0x000fe400078e0012 */
[----:B------:R-:W-:Y:S02]  /*157d0*/  IMAD.MOV.U32 R12, RZ, RZ, 0x1 ;  /* 0x00000001ff0c7424 */ /* 0x000fe400078e00ff */
[----:B------:R-:W-:-:S07]  /*157e0*/  IMAD.MOV.U32 R2, RZ, RZ, R14 ;  /* 0x000000ffff027224 */ /* 0x000fce00078e000e */
[----:B------:R-:W-:Y:S05]  /*157f0*/  WARPSYNC.COLLECTIVE R15, `(.L_x_1021) ;  /* 0x000000000f087348 */ /* 0x000fea0003c00000 */
[----:B------:R0:W1:Y:S02]  /*15800*/  SHFL.IDX P6, R14, R13, R12, R11 ;  /* 0x0000000c0d0e7389 */ /* 0x00006400000c000b */
[----:B01----:R-:W-:Y:S01]  /*15810*/  ENDCOLLECTIVE ;  /* 0x000000000000791b */ /* 0x003fe20003800000 */
.L_x_1021:
        /* <DEDUP_REMOVED lines=16> */
.L_x_1022:
[----:B------:R-:W-:Y:S02]  /*15920*/  IMAD.MOV.U32 R13, RZ, RZ, R18 ;  /* 0x000000ffff0d7224 */ /* 0x000fe400078e0012 */
[----:B------:R-:W-:Y:S02]  /*15930*/  IMAD.MOV.U32 R12, RZ, RZ, 0x2 ;  /* 0x00000002ff0c7424 */ /* 0x000fe400078e00ff */
[----:B------:R-:W-:-:S07]  /*15940*/  IMAD.MOV.U32 R2, RZ, RZ, R14 ;  /* 0x000000ffff027224 */ /* 0x000fce00078e000e */
[----:B------:R-:W-:Y:S05]  /*15950*/  WARPSYNC.COLLECTIVE R15, `(.L_x_1023) ;  /* 0x000000000f087348 */ /* 0x000fea0003c00000 */
[----:B------:R0:W1:Y:S02]  /*15960*/  SHFL.IDX P6, R14, R13, R12, R11 ;  /* 0x0000000c0d0e7389 */ /* 0x00006400000c000b */
[----:B01----:R-:W-:Y:S01]  /*15970*/  ENDCOLLECTIVE ;  /* 0x000000000000791b */ /* 0x003fe20003800000 */
.L_x_1023:
        /* <DEDUP_REMOVED lines=16> */
.L_x_1024:
[----:B------:R-:W-:Y:S02]  /*15a80*/  IMAD.MOV.U32 R13, RZ, RZ, R18 ;  /* 0x000000ffff0d7224 */ /* 0x000fe400078e0012 */
[----:B------:R-:W-:Y:S02]  /*15a90*/  IMAD.MOV.U32 R12, RZ, RZ, 0x3 ;  /* 0x00000003ff0c7424 */ /* 0x000fe400078e00ff */
[----:B------:R-:W-:-:S07]  /*15aa0*/  IMAD.MOV.U32 R2, RZ, RZ, R14 ;  /* 0x000000ffff027224 */ /* 0x000fce00078e000e */
[----:B------:R-:W-:Y:S05]  /*15ab0*/  WARPSYNC.COLLECTIVE R15, `(.L_x_1025) ;  /* 0x000000000f087348 */ /* 0x000fea0003c00000 */
[----:B------:R0:W1:Y:S02]  /*15ac0*/  SHFL.IDX P6, R14, R13, R12, R11 ;  /* 0x0000000c0d0e7389 */ /* 0x00006400000c000b */
[----:B01----:R-:W-:Y:S01]  /*15ad0*/  ENDCOLLECTIVE ;  /* 0x000000000000791b */ /* 0x003fe20003800000 */
.L_x_1025:
        /* <DEDUP_REMOVED lines=13> */
.L_x_1026:
        /* <DEDUP_REMOVED lines=8> */
.L_x_957:
[----:B0-----:R0:W1:Y:S02]  /*15c30*/  SYNCS.PHASECHK.TRANS64.TRYWAIT P0, [R4+URZ+0x2d860], R3 ;  /* 0x02d86003040075a7 */ /* 0x001064000800017f */
[----:B-1----:R-:W-:Y:S05]  /*15c40*/  @!P0 NANOSLEEP.SYNCS 0x989680 ;  /* 0x009896800000895d */ /* 0x002fea0003900000 */
[----:B------:R-:W1:Y:S02]  /*15c50*/  @!P0 SYNCS.PHASECHK.TRANS64 P0, [R4+URZ+0x2d860], R3 ;  /* 0x02d86003040085a7 */ /* 0x000e64000800007f */
[----:B-1----:R-:W-:Y:S05]  /*15c60*/  @!P0 BRA `(.L_x_957) ;  /* 0xfffffffc00f08947 */ /* 0x002fea000383ffff */
[----:B------:R-:W-:Y:S05]  /*15c70*/  BRA `(.L_x_1028) ;  /* 0xffffffd400d47947 */ /* 0x000fea000383ffff */
.L_x_958:
        /* <DEDUP_REMOVED lines=8> */
.L_x_1030:
[----:B------:R-:W-:Y:S05]  /*15d00*/  BSYNC B0 ;  /* 0x0000000000007941 */ /* 0x000fea0003800000 */
.L_x_1029:
[----:B------:R-:W0:Y:S01]  /*15d10*/  S2R R2, SR_TID.X ;  /* 0x0000000000027919 */ /* 0x000e220000002100 */
[----:B------:R-:W-:Y:S02]  /*15d20*/  IMAD.MOV.U32 R13, RZ, RZ, R17 ;  /* 0x000000ffff0d7224 */ /* 0x000fe400078e0011 */
[----:B------:R-:W-:Y:S02]  /*15d30*/  IMAD.MOV.U32 R12, RZ, RZ, RZ ;  /* 0x000000ffff0c7224 */ /* 0x000fe400078e00ff */
[----:B------:R-:W-:Y:S02]  /*15d40*/  IMAD.MOV.U32 R11, RZ, RZ, 0x1c1f ;  /* 0x00001c1fff0b7424 */ /* 0x000fe400078e00ff */
[----:B------:R-:W-:Y:S02]  /*15d50*/  IMAD.MOV.U32 R15, RZ, RZ, -0x1 ;  /* 0xffffffffff0f7424 */ /* 0x000fe400078e00ff */
[----:B------:R-:W-:-:S07]  /*15d60*/  IMAD.MOV.U32 R0, RZ, RZ, R14 ;  /* 0x000000ffff007224 */ /* 0x000fce00078e000e */
[----:B0-----:R-:W-:Y:S05]  /*15d70*/  WARPSYNC.COLLECTIVE R15, `(.L_x_1031) ;  /* 0x000000000f087348 */ /* 0x001fea0003c00000 */
[----:B------:R1:W2:Y:S02]  /*15d80*/  SHFL.IDX P6, R14, R13, R12, R11 ;  /* 0x0000000c0d0e7389 */ /* 0x0002a400000c000b */
[----:B012---:R-:W-:Y:S01]  /*15d90*/  ENDCOLLECTIVE ;  /* 0x000000000000791b */ /* 0x007fe20003800000 */
.L_x_1031:
        /* <DEDUP_REMOVED lines=9> */
.L_x_1032:
[----:B------:R-:W-:Y:S01]  /*15e30*/  IMAD.X R3, RZ, RZ, R0, P0 ;  /* 0x000000ffff037224 */ /* 0x000fe200000e0600 */
[----:B------:R-:W-:Y:S01]  /*15e40*/  ISETP.LT.OR P0, PT, R5, 0x1, P4 ;  /* 0x000000010500780c */ /* 0x000fe20002701670 */
[----:B------:R-:W-:Y:S02]  /*15e50*/  IMAD R0, R7, 0x2, R16 ;  /* 0x0000000207007824 */ /* 0x000fe400078e0210 */
        /* <DEDUP_REMOVED lines=13> */
.L_x_1033:
[----:B------:R-:W-:Y:S02]  /*15f30*/  IMAD.MOV.U32 R13, RZ, RZ, R18 ;  /* 0x000000ffff0d7224 */ /* 0x000fe400078e0012 */
[----:B------:R-:W-:Y:S01]  /*15f40*/  IMAD.MOV.U32 R12, RZ, RZ, 0x2 ;  /* 0x00000002ff0c7424 */ /* 0x000fe200078e00ff */
[----:B------:R-:W-:-:S13]  /*15f50*/  IADD3 R2, P0, R14, R6, RZ ;  /* 0x000000060e027210 */ /* 0x000fda0007f1e0ff */
[----:B------:R-:W-:Y:S05]  /*15f60*/  WARPSYNC.COLLECTIVE R15, `(.L_x_1034) ;  /* 0x000000000f087348 */ /* 0x000fea0003c00000 */
[----:B------:R0:W1:Y:S02]  /*15f70*/  SHFL.IDX P6, R14, R13, R12, R11 ;  /* 0x0000000c0d0e7389 */ /* 0x00006400000c000b */
[----:B01----:R-:W-:Y:S01]  /*15f80*/  ENDCOLLECTIVE ;  /* 0x000000000000791b */ /* 0x003fe20003800000 */
.L_x_1034:
        /* <DEDUP_REMOVED lines=15> */
.L_x_1035:
[----:B------:R-:W-:Y:S02]  /*16080*/  IMAD.MOV.U32 R13, RZ, RZ, R18 ;  /* 0x000000ffff0d7224 */ /* 0x000fe400078e0012 */
[----:B------:R-:W-:Y:S01]  /*16090*/  IMAD.MOV.U32 R12, RZ, RZ, 0x3 ;  /* 0x00000003ff0c7424 */ /* 0x000fe200078e00ff */
[----:B------:R-:W-:-:S13]  /*160a0*/  IADD3 R2, P0, R14, R6, RZ ;  /* 0x000000060e027210 */ /* 0x000fda0007f1e0ff */
[----:B------:R-:W-:Y:S05]  /*160b0*/  WARPSYNC.COLLECTIVE R15, `(.L_x_1036) ;  /* 0x000000000f087348 */ /* 0x000fea0003c00000 */
[----:B------:R0:W1:Y:S02]  /*160c0*/  SHFL.IDX P6, R14, R13, R12, R11 ;  /* 0x0000000c0d0e7389 */ /* 0x00006400000c000b */
[----:B01----:R-:W-:Y:S01]  /*160d0*/  ENDCOLLECTIVE ;  /* 0x000000000000791b */ /* 0x003fe20003800000 */
.L_x_1036:
        /* <DEDUP_REMOVED lines=12> */
.L_x_1037:
[----:B------:R-:W-:Y:S01]  /*161a0*/  @!PT LDS RZ, [RZ] ;  /* 0x00000000fffff984 */ /* 0x000fe20000000800 */
[----:B------:R-:W-:Y:S01]  /*161b0*/  @!PT LDS RZ, [RZ] ;  /* 0x00000000fffff984 */ /* 0x000fe20000000800 */
[----:B------:R-:W-:Y:S01]  /*161c0*/  @!PT LDS RZ, [RZ] ;  /* 0x00000000fffff984 */ /* 0x000fe20000000800 */
[----:B------:R0:W-:Y:S01]  /*161d0*/  LDGSTS.E.BYPASS.LTC128B.128 [R0+0x3400], desc[UR52][R2.64+0x40], !P0 ;  /* 0x0340004002007fae */ /* 0x0001e2000c101d74 */
[----:B------:R-:W-:-:S13]  /*161e0*/  ISETP.LT.OR P0, PT, R5, 0x41, P1 ;  /* 0x000000410500780c */ /* 0x000fda0000f01670 */
[----:B------:R0:W-:Y:S01]  /*161f0*/  LDGSTS.E.BYPASS.LTC128B.128 [R0+0x5400], desc[UR52][R2.64+0x80], !P0 ;  /* 0x0540008002007fae */ /* 0x0001e2000c101d74 */
[----:B------:R-:W-:Y:S05]  /*16200*/  BRA `(.L_x_1038) ;  /* 0xffffffd4004c7947 */ /* 0x000fea000383ffff */
.L_x_963:
[----:B------:R-:W-:Y:S01]  /*16210*/  BSSY B0, `(.L_x_1039) ;  /* 0x0000008000007945 */ /* 0x000fe20003800000 */
[----:B-----5:R-:W-:Y:S02]  /*16220*/  IMAD.MOV.U32 R13, RZ, RZ, R2 ;  /* 0x000000ffff0d7224 */ /* 0x020fe400078e0002 */
[----:B------:R-:W-:Y:S02]  /*16230*/  IMAD.MOV.U32 R12, RZ, RZ, RZ ;  /* 0x000000ffff0c7224 */ /* 0x000fe400078e00ff */
[----:B------:R-:W-:Y:S02]  /*16240*/  IMAD.MOV.U32 R11, RZ, RZ, 0x1f ;  /* 0x0000001fff0b7424 */ /* 0x000fe400078e00ff */
[----:B------:R-:W-:-:S07]  /*16250*/  IMAD.MOV.U32 R15, RZ, RZ, -0x1 ;  /* 0xffffffffff0f7424 */ /* 0x000fce00078e00ff */
[----:B01----:R-:W-:Y:S05]  /*16260*/  WARPSYNC.COLLECTIVE R15, `(.L_x_1040) ;  /* 0x000000000f087348 */ /* 0x003fea0003c00000 */
[----:B------:R2:W3:Y:S02]  /*16270*/  SHFL.IDX P6, R14, R13, R12, R11 ;  /* 0x0000000c0d0e7389 */ /* 0x0004e400000c000b */
[----:B0123--:R-:W-:Y:S01]  /*16280*/  ENDCOLLECTIVE ;  /* 0x000000000000791b */ /* 0x00ffe20003800000 */
.L_x_1040:
[----:B------:R-:W-:Y:S05]  /*16290*/  BSYNC B0 ;  /* 0x0000000000007941 */ /* 0x000fea0003800000 */
.L_x_1039:
[----:B------:R-:W-:Y:S05]  /*162a0*/  BRA `(.L_x_1041) ;  /* 0xffffffd400e07947 */ /* 0x000fea000383ffff */
.L_x_966:
[----:B-1----:R1:W2:Y:S02]  /*162b0*/  SYNCS.PHASECHK.TRANS64.TRYWAIT P0, [R4+URZ+0x2d820], R0 ;  /* 0x02d82000040075a7 */ /* 0x0022a4000800017f */
[----:B--2---:R-:W-:Y:S05]  /*162c0*/  @!P0 NANOSLEEP.SYNCS 0x989680 ;  /* 0x009896800000895d */ /* 0x004fea0003900000 */
[----:B------:R-:W2:Y:S02]  /*162d0*/  @!P0 SYNCS.PHASECHK.TRANS64 P0, [R4+URZ+0x2d820], R0 ;  /* 0x02d82000040085a7 */ /* 0x000ea4000800007f */
[----:B--2---:R-:W-:Y:S05]  /*162e0*/  @!P0 BRA `(.L_x_966) ;  /* 0xfffffffc00f08947 */ /* 0x004fea000383ffff */
[----:B------:R-:W-:Y:S05]  /*162f0*/  BRA `(.L_x_1042) ;  /* 0xffffffd8002c7947 */ /* 0x000fea000383ffff */
.L_x_967:
        /* <DEDUP_REMOVED lines=11> */
.L_x_1044:
[----:B------:R-:W-:Y:S05]  /*163b0*/  BSYNC B0 ;  /* 0x0000000000007941 */ /* 0x000fea0003800000 */
.L_x_1043:
[----:B------:R-:W-:Y:S05]  /*163c0*/  BRA `(.L_x_1045) ;  /* 0xffffffd800147947 */ /* 0x000fea000383ffff */
.L_x_970:
[----:B------:R-:W-:Y:S01]  /*163d0*/  BSSY B1, `(.L_x_1046) ;  /* 0x0000006000017945 */ /* 0x000fe20003800000 */
[----:B------:R-:W-:-:S07]  /*163e0*/  IMAD.MOV.U32 R15, RZ, RZ, -0x1 ;  /* 0xffffffffff0f7424 */ /* 0x000fce00078e00ff */
[----:B01----:R-:W-:Y:S05]  /*163f0*/  WARPSYNC.COLLECTIVE R15, `(.L_x_1047) ;  /* 0x000000000f0c7348 */ /* 0x003fea0003c00000 */
[----:B------:R-:W-:Y:S02]  /*16400*/  ELECT P6, UR62, PT ;  /* 0x00000000003e782f */ /* 0x000fe400038c0000 */
[----:B------:R-:W-:Y:S01]  /*16410*/  MOV R14, UR62 ;  /* 0x0000003e000e7c02 */ /* 0x000fe20008000f00 */
[----:B01----:R-:W-:Y:S10]  /*16420*/  ENDCOLLECTIVE ;  /* 0x000000000000791b */ /* 0x003ff40003800000 */
.L_x_1047:
[----:B------:R-:W-:Y:S05]  /*16430*/  BSYNC B1 ;  /* 0x0000000000017941 */ /* 0x000fea0003800000 */
.L_x_1046:
[----:B------:R-:W-:Y:S05]  /*16440*/  BRA `(.L_x_1048) ;  /* 0xffffffd8000c7947 */ /* 0x000fea000383ffff */
.L_x_972:
[----:B-1----:R1:W2:Y:S02]  /*16450*/  SYNCS.PHASECHK.TRANS64.TRYWAIT P1, [R5+URZ+0x2d840], R0 ;  /* 0x02d84000050075a7 */ /* 0x0022a4000802017f */
[----:B--2---:R-:W-:Y:S05]  /*16460*/  @!P1 NANOSLEEP.SYNCS 0x989680 ;  /* 0x009896800000995d */ /* 0x004fea0003900000 */
[----:B------:R-:W2:Y:S02]  /*16470*/  @!P1 SYNCS.PHASECHK.TRANS64 P1, [R5+URZ+0x2d840], R0 ;  /* 0x02d84000050095a7 */ /* 0x000ea4000802007f */
[----:B--2---:R-:W-:Y:S05]  /*16480*/  @!P1 BRA `(.L_x_972) ;  /* 0xfffffffc00f09947 */ /* 0x004fea000383ffff */
[----:B------:R-:W-:Y:S05]  /*16490*/  BRA `(.L_x_1049) ;  /* 0xffffffd8002c7947 */ /* 0x000fea000383ffff */
.L_x_974:
[----:B--2---:R2:W3:Y:S02]  /*164a0*/  SYNCS.PHASECHK.TRANS64.TRYWAIT P1, [R23+URZ+0x2d840], R2 ;  /* 0x02d84002170075a7 */ /* 0x0044e4000802017f */
[----:B---3--:R-:W-:Y:S05]  /*164b0*/  @!P1 NANOSLEEP.SYNCS 0x989680 ;  /* 0x009896800000995d */ /* 0x008fea0003900000 */
[----:B------:R-:W3:Y:S02]  /*164c0*/  @!P1 SYNCS.PHASECHK.TRANS64 P1, [R23+URZ+0x2d840], R2 ;  /* 0x02d84002170095a7 */ /* 0x000ee4000802007f */
[----:B---3--:R-:W-:Y:S05]  /*164d0*/  @!P1 BRA `(.L_x_974) ;  /* 0xfffffffc00f09947 */ /* 0x008fea000383ffff */
[----:B------:R-:W-:Y:S05]  /*164e0*/  BRA `(.L_x_1050) ;  /* 0xffffffd800387947 */ /* 0x000fea000383ffff */
.L_x_976:
[----:B---3--:R3:W4:Y:S02]  /*164f0*/  SYNCS.PHASECHK.TRANS64.TRYWAIT P1, [R5+URZ+0x2d860], R0 ;  /* 0x02d86000050075a7 */ /* 0x008724000802017f */
[----:B----4-:R-:W-:Y:S05]  /*16500*/  @!P1 NANOSLEEP.SYNCS 0x989680 ;  /* 0x009896800000995d */ /* 0x010fea0003900000 */
[----:B------:R-:W4:Y:S02]  /*16510*/  @!P1 SYNCS.PHASECHK.TRANS64 P1, [R5+URZ+0x2d860], R0 ;  /* 0x02d86000050095a7 */ /* 0x000f24000802007f */
[----:B----4-:R-:W-:Y:S05]  /*16520*/  @!P1 BRA `(.L_x_976) ;  /* 0xfffffffc00f09947 */ /* 0x010fea000383ffff */
[----:B------:R-:W-:Y:S05]  /*16530*/  BRA `(.L_x_1051) ;  /* 0xffffffd800347947 */ /* 0x000fea000383ffff */
.L_x_1052:
        /* <DEDUP_REMOVED lines=12> */
.L_x_2731:


//--------------------- .text._ZN7cutlass13device_kernelIN5flash11enable_sm90INS1_16FlashAttnFwdSm90INS1_25CollectiveMainloopFwdSm90ILi2EN4cute5tupleIJNS5_1CILi1EEES8_S8_EEENS6_IJNS7_ILi192EEENS7_ILi128EEENS7_ILi96EEEEEELi96ENS_10bfloat16_tEfNS_4arch4Sm90ELb0ELb1ELb0ELb1ELb1ELb0ELb0ELb0ELb1ELb1ELb0ELb0EEENS1_21CollectiveEpilogueFwdINS6_IJSA_SC_SB_EEES9_SE_SG_Li384ELb1ELb1ELb0ELb0EEENS1_36VarlenDynamicPersistentTileSchedulerILi192ELi128ELi384ELi128ELb0ELb1ELb1ELb1ELb0ELb1EEEEEEEEEvNT_6ParamsE --------------------------
	.section	.text._ZN7cutlass13device_kernelIN5flash11enable_sm90INS1_16FlashAttnFwdSm90INS1_25CollectiveMainloopFwdSm90ILi2EN4cute5tupleIJNS5_1CILi1EEES8_S8_EEENS6_IJNS7_ILi192EEENS7_ILi128EEENS7_ILi96EEEEEELi96ENS_10bfloat16_tEfNS_4arch4Sm90ELb0ELb1ELb0ELb1ELb1ELb0ELb0ELb0ELb1ELb1ELb0ELb0EEENS1_21CollectiveEpilogueFwdINS6_IJSA_SC_SB_EEES9_SE_SG_Li384ELb1ELb1ELb0ELb0EEENS1_36VarlenDynamicPersistentTileSchedulerILi192ELi128ELi384ELi128ELb0ELb1ELb1ELb1ELb0ELb1EEEEEEEEEvNT_6ParamsE,"ax",@progbits
	.align	128
.text._ZN7cutlass13device_kernelIN5flash11enable_sm90INS1_16FlashAttnFwdSm90INS1_25CollectiveMainloopFwdSm90ILi2EN4cute5tupleIJNS5_1CILi1EEES8_S8_EEENS6_IJNS7_ILi192EEENS7_ILi128EEENS7_ILi96EEEEEELi96ENS_10bfloat16_tEfNS_4arch4Sm90ELb0ELb1ELb0ELb1ELb1ELb0ELb0ELb0ELb1ELb1ELb0ELb0EEENS1_21CollectiveEpilogueFwdINS6_IJSA_SC_SB_EEES9_SE_SG_Li384ELb1ELb1ELb0ELb0EEENS1_36VarlenDynamicPersistentTileSchedulerILi192ELi128ELi384ELi128ELb0ELb1ELb1ELb1ELb0ELb1EEEEEEEEEvNT_6ParamsE:
        .type           _ZN7cutlass13device_kernelIN5flash11enable_sm90INS1_16FlashAttnFwdSm90INS1_25CollectiveMainloopFwdSm90ILi2EN4cute5tupleIJNS5_1CILi1EEES8_S8_EEENS6_IJNS7_ILi192EEENS7_ILi128EEENS7_ILi96EEEEEELi96ENS_10bfloat16_tEfNS_4arch4Sm90ELb0ELb1ELb0ELb1ELb1ELb0ELb0ELb0ELb1ELb1ELb0ELb0EEENS1_21CollectiveEpilogueFwdINS6_IJSA_SC_SB_EEES9_SE_SG_Li384ELb1ELb1ELb0ELb0EEENS1_36VarlenDynamicPersistentTileSchedulerILi192ELi128ELi384ELi128ELb0ELb1ELb1ELb1ELb0ELb1EEEEEEEEEvNT_6ParamsE,@function
        .size           _ZN7cutlass13device_kernelIN5flash11enable_sm90INS1_16FlashAttnFwdSm90INS1_25CollectiveMainloopFwdSm90ILi2EN4cute5tupleIJNS5_1CILi1EEES8_S8_EEENS6_IJNS7_ILi192EEENS7_ILi128EEENS7_ILi96EEEEEELi96ENS_10bfloat16_tEfNS_4arch4Sm90ELb0ELb1ELb0ELb1ELb1ELb0ELb0ELb0ELb1ELb1ELb0ELb0EEENS1_21CollectiveEpilogueFwdINS6_IJSA_SC_SB_EEES9_SE_SG_Li384ELb1ELb1ELb0ELb0EEENS1_36VarlenDynamicPersistentTileSchedulerILi192ELi128ELi384ELi128ELb0ELb1ELb1ELb1ELb0ELb1EEEEEEEEEvNT_6ParamsE,(.L_x_2732 - _ZN7cutlass13device_kernelIN5flash11enable_sm90INS1_16FlashAttnFwdSm90INS1_25CollectiveMainloopFwdSm90ILi2EN4cute5tupleIJNS5_1CILi1EEES8_S8_EEENS6_IJNS7_ILi192EEENS7_ILi128EEENS7_ILi96EEEEEELi96ENS_10bfloat16_tEfNS_4arch4Sm90ELb0ELb1ELb0ELb1ELb1ELb0ELb0ELb0ELb1ELb1ELb0ELb0EEENS1_21CollectiveEpilogueFwdINS6_IJSA_SC_SB_EEES9_SE_SG_Li384ELb1ELb1ELb0ELb0EEENS1_36VarlenDynamicPersistentTileSchedulerILi192ELi128ELi384ELi128ELb0ELb1ELb1ELb1ELb0ELb1EEEEEEEEEvNT_6ParamsE)
        .other          _ZN7cutlass13device_kernelIN5flash11enable_sm90INS1_16FlashAttnFwdSm90INS1_25CollectiveMainloopFwdSm90ILi2EN4cute5tupleIJNS5_1CILi1EEES8_S8_EEENS6_IJNS7_ILi192EEENS7_ILi128EEENS7_ILi96EEEEEELi96ENS_10bfloat16_tEfNS_4arch4Sm90ELb0ELb1ELb0ELb1ELb1ELb0ELb0ELb0ELb1ELb1ELb0ELb0EEENS1_21CollectiveEpilogueFwdINS6_IJSA_SC_SB_EEES9_SE_SG_Li384ELb1ELb1ELb0ELb0EEENS1_36VarlenDynamicPersistentTileSchedulerILi192ELi128ELi384ELi128ELb0ELb1ELb1ELb1ELb0ELb1EEEEEEEEEvNT_6ParamsE,@"STO_CUDA_ENTRY STV_DEFAULT"
_ZN7cutlass13device_kernelIN5flash11enable_sm90INS1_16FlashAttnFwdSm90INS1_25CollectiveMainloopFwdSm90ILi2EN4cute5tupleIJNS5_1CILi1EEES8_S8_EEENS6_IJNS7_ILi192EEENS7_ILi128EEENS7_ILi96EEEEEELi96ENS_10bfloat16_tEfNS_4arch4Sm90ELb0ELb1ELb0ELb1ELb1ELb0ELb0ELb0ELb1ELb1ELb0ELb0EEENS1_21CollectiveEpilogueFwdINS6_IJSA_SC_SB_EEES9_SE_SG_Li384ELb1ELb1ELb0ELb0EEENS1_36VarlenDynamicPersistentTileSchedulerILi192ELi128ELi384ELi128ELb0ELb1ELb1ELb1ELb0ELb1EEEEEEEEEvNT_6ParamsE:
        /* <DEDUP_REMOVED lines=45> */
.L_x_1053:
        /* <DEDUP_REMOVED lines=22> */
.L_x_1054:
        /* <DEDUP_REMOVED lines=18> */
.L_x_1055:
        /* <DEDUP_REMOVED lines=22> */
.L_x_1056:
        /* <DEDUP_REMOVED lines=23> */
.L_x_1057:
        /* <DEDUP_REMOVED lines=8> */
.L_x_1059:
        /* <DEDUP_REMOVED lines=18> */
[----:B------:R-:W-:Y:S01]  /*09c0*/  VIADD R150, R2, 0xffffff80 ;  /* 0xffffff8002967836 */ /* 0x000fe20000000000 */
[----:B------:R-:W-:Y:S01]  /*09d0*/  R2UR UR5, R9 ;  /* 0x00000000090572ca */ /* 0x000fe200000e0000 */
[----:B------:R-:W-:Y:S01]  /*09e0*/  IMAD.MOV.U32 R18, RZ, RZ, 0x40 ;  /* 0x00000040ff127424 */ /* 0x000fe200078e00ff */
[----:B------:R-:W-:Y:S01]  /*09f0*/  R2UR UR7, R10 ;  /* 0x000000000a0772ca */ /* 0x000fe200000e0000 */
[----:B------:R-:W-:Y:S01]  /*0a00*/  ULOP3.LUT UR50, UR43, 0x1, URZ, 0xfc, !UPT ;  /* 0x000000012b327892 */ /* 0x000fe2000f8efc3f */
[----:B------:R-:W-:Y:S01]  /*0a10*/  SHF.R.S32.HI R3, RZ, 0x1f, R150 ;  /* 0x0000001fff037819 */ /* 0x000fe20000011496 */
[----:B------:R-:W-:Y:S01]  /*0a20*/  UMOV UR49, URZ ;  /* 0x0000003f00317c82 */ /* 0x000fe20008000000 */
[----:B------:R-:W-:Y:S01]  /*0a30*/  R2UR UR6, R11 ;  /* 0x000000000b0672ca */ /* 0x000fe200000e0000 */
[----:B------:R-:W-:Y:S01]  /*0a40*/  UMOV UR48, URZ ;  /* 0x0000003f00307c82 */ /* 0x000fe20008000000 */
[CC--:B------:R-:W-:Y:S01]  /*0a50*/  LEA.HI R145, R3.reuse, R150.reuse, RZ, 0x7 ;  /* 0x0000009603917211 */ /* 0x0c0fe200078f38ff */
[----:B------:R-:W-:Y:S01]  /*0a60*/  UMOV UR47, URZ ;  /* 0x0000003f002f7c82 */ /* 0x000fe20008000000 */
[----:B------:R-:W-:-:S02]  /*0a70*/  LEA.HI R0, R3, R150, RZ, 0x4 ;  /* 0x0000009603007211 */ /* 0x000fc400078f20ff */
[----:B------:R-:W-:Y:S02]  /*0a80*/  LOP3.LUT R7, R145, 0xffffff80, RZ, 0xc0, !PT ;  /* 0xffffff8091077812 */ /* 0x000fe400078ec0ff */
[----:B------:R-:W-:Y:S02]  /*0a90*/  LOP3.LUT R5, R0, 0xfffffff0, RZ, 0xc0, !PT ;  /* 0xfffffff000057812 */ /* 0x000fe400078ec0ff */
[----:B------:R-:W-:Y:S01]  /*0aa0*/  LEA.HI R4, R3, R150, RZ, 0x5 ;  /* 0x0000009603047211 */ /* 0x000fe200078f28ff */
[C---:B------:R-:W-:Y:S01]  /*0ab0*/  IMAD.IADD R144, R150.reuse, 0x1, -R7 ;  /* 0x0000000196907824 */ /* 0x040fe200078e0a07 */
[----:B------:R-:W-:Y:S01]  /*0ac0*/  SHF.R.S32.HI R7, RZ, 0x4, R0 ;  /* 0x00000004ff077819 */ /* 0x000fe20000011400 */
[----:B------:R-:W-:Y:S01]  /*0ad0*/  IMAD.IADD R5, R150, 0x1, -R5 ;  /* 0x0000000196057824 */ /* 0x000fe200078e0a05 */
[----:B------:R-:W-:Y:S02]  /*0ae0*/  SHF.R.S32.HI R6, RZ, 0x5, R4 ;  /* 0x00000005ff067819 */ /* 0x000fe40000011404 */
[----:B------:R-:W-:-:S02]  /*0af0*/  LEA.HI R2, R0, R7, RZ, 0x1 ;  /* 0x0000000700027211 */ /* 0x000fc400078f08ff */
[--C-:B------:R-:W-:Y:S01]  /*0b00*/  SHF.R.S32.HI R0, RZ, 0x1f, R5.reuse ;  /* 0x0000001fff007819 */ /* 0x100fe20000011405 */
[----:B------:R-:W-:Y:S01]  /*0b10*/  IMAD R12, R6, 0x10, R5 ;  /* 0x00000010060c7824 */ /* 0x000fe200078e0205 */
[----:B------:R-:W-:Y:S02]  /*0b20*/  LOP3.LUT R2, R2, 0x1ffffffe, RZ, 0xc0, !PT ;  /* 0x1ffffffe02027812 */ /* 0x000fe400078ec0ff */
[----:B------:R-:W-:Y:S02]  /*0b30*/  LEA.HI R0, R0, R5, RZ, 0x3 ;  /* 0x0000000500007211 */ /* 0x000fe400078f18ff */
[----:B------:R-:W-:Y:S01]  /*0b40*/  SHF.R.S32.HI R145, RZ, 0x7, R145 ;  /* 0x00000007ff917819 */ /* 0x000fe20000011491 */
[----:B------:R-:W-:Y:S01]  /*0b50*/  IMAD.IADD R2, R7, 0x1, -R2 ;  /* 0x0000000107027824 */ /* 0x000fe200078e0a02 */
[----:B------:R-:W-:Y:S01]  /*0b60*/  LEA.HI R143, R3, R150, RZ, 0x2 ;  /* 0x00000096038f7211 */ /* 0x000fe200078f10ff */
[C---:B------:R-:W-:Y:S01]  /*0b70*/  IMAD.SHL.U32 R4, R0.reuse, 0x40, RZ ;  /* 0x0000004000047824 */ /* 0x040fe200078e00ff */
[----:B------:R-:W-:Y:S01]  /*0b80*/  LOP3.LUT R0, R0, 0xfffffff8, RZ, 0xc0, !PT ;  /* 0xfffffff800007812 */ /* 0x000fe200078ec0ff */
[----:B------:R-:W-:Y:S01]  /*0b90*/  IMAD.SHL.U32 R3, R2, 0x8, RZ ;  /* 0x0000000802037824 */ /* 0x000fe200078e00ff */
[----:B------:R-:W-:-:S02]  /*0ba0*/  SHF.R.S32.HI R9, RZ, 0x1f, R144 ;  /* 0x0000001fff097819 */ /* 0x000fc40000011490 */
[----:B------:R-:W-:Y:S01]  /*0bb0*/  LOP3.LUT R4, R4, 0x7ffffe00, RZ, 0xc0, !PT ;  /* 0x7ffffe0004047812 */ /* 0x000fe200078ec0ff */
[----:B------:R-:W-:Y:S01]  /*0bc0*/  IMAD.IADD R0, R5, 0x1, -R0 ;  /* 0x0000000105007824 */ /* 0x000fe200078e0a00 */
[-C--:B------:R-:W-:Y:S01]  /*0bd0*/  LEA.HI R8, R9, R144.reuse, RZ, 0x2 ;  /* 0x0000009009087211 */ /* 0x080fe200078f10ff */
[----:B------:R-:W-:Y:S01]  /*0be0*/  IMAD.HI R5, R145, 0x55555556, RZ ;  /* 0x5555555691057827 */ /* 0x000fe200078e02ff */
[----:B------:R-:W-:Y:S02]  /*0bf0*/  LEA.HI R9, R9, R144, RZ, 0x5 ;  /* 0x0000009009097211 */ /* 0x000fe400078f28ff */
[----:B------:R-:W-:Y:S01]  /*0c00*/  SHF.R.S32.HI R10, RZ, 0x2, R8 ;  /* 0x00000002ff0a7819 */ /* 0x000fe20000011408 */
[----:B------:R-:W-:Y:S01]  /*0c10*/  IMAD R6, R6, 0x400, R4 ;  /* 0x0000040006067824 */ /* 0x000fe200078e0204 */
[----:B------:R-:W-:Y:S01]  /*0c20*/  SHF.R.S32.HI R11, RZ, 0x1f, R8 ;  /* 0x0000001fff0b7819 */ /* 0x000fe20000011408 */
[----:B------:R-:W-:Y:S01]  /*0c30*/  IMAD.SHL.U32 R4, R0, 0x40, RZ ;  /* 0x0000004000047824 */ /* 0x000fe200078e00ff */
[----:B------:R-:W-:Y:S01]  /*0c40*/  LEA.HI R2, R5, R5, RZ, 0x1 ;  /* 0x0000000505027211 */ /* 0x000fe200078f08ff */
[----:B------:R-:W-:Y:S01]  /*0c50*/  IMAD.U32 R147, R12, 0x20, R3 ;  /* 0x000000200c937824 */ /* 0x000fe200078e0003 */
[----:B------:R-:W-:-:S02]  /*0c60*/  LOP3.LUT R5, R143, 0xfffffffc, RZ, 0xc0, !PT ;  /* 0xfffffffc8f057812 */ /* 0x000fc400078ec0ff */
[----:B------:R-:W-:Y:S01]  /*0c70*/  LOP3.LUT R4, R4, 0x1c0, RZ, 0xc0, !PT ;  /* 0x000001c004047812 */ /* 0x000fe200078ec0ff */
[----:B------:R-:W-:Y:S01]  /*0c80*/  IMAD R2, R2, -0x3, R145 ;  /* 0xfffffffd02027824 */ /* 0x000fe200078e0291 */
[----:B------:R-:W-:Y:S01]  /*0c90*/  LEA.HI R11, R11, R10, RZ, 0x3 ;  /* 0x0000000a0b0b7211 */ /* 0x000fe200078f18ff */
[----:B------:R-:W-:Y:S01]  /*0ca0*/  IMAD.IADD R142, R150, 0x1, -R5 ;  /* 0x00000001968e7824 */ /* 0x000fe200078e0a05 */
[----:B------:R-:W-:Y:S02]  /*0cb0*/  LOP3.LUT R3, R4, 0x8, R3, 0xf8, !PT ;  /* 0x0000000804037812 */ /* 0x000fe400078ef803 */
[----:B------:R-:W-:Y:S01]  /*0cc0*/  SHF.R.U32.HI R4, RZ, 0x3, R4 ;  /* 0x00000003ff047819 */ /* 0x000fe20000011604 */
[----:B------:R-:W-:Y:S01]  /*0cd0*/  IMAD.SHL.U32 R138, R142, 0x8, RZ ;  /* 0x000000088e8a7824 */ /* 0x000fe200078e00ff */
[----:B------:R-:W-:Y:S02]  /*0ce0*/  LOP3.LUT R11, R11, 0xfffffff8, RZ, 0xc0, !PT ;  /* 0xfffffff80b0b7812 */ /* 0x000fe400078ec0ff */
[----:B------:R-:W-:Y:S01]  /*0cf0*/  LOP3.LUT R3, R3, R4, RZ, 0x3c, !PT ;  /* 0x0000000403037212 */ /* 0x000fe200078e3cff */
[----:B------:R-:W-:Y:S01]  /*0d00*/  VIADD R140, R138, 0x20 ;  /* 0x000000208a8c7836 */ /* 0x000fe20000000000 */
[----:B------:R-:W-:Y:S01]  /*0d10*/  R2P PR, R0, 0x6 ;  /* 0x0000000600007804 */ /* 0x000fe20000000000 */
[----:B------:R-:W-:Y:S01]  /*0d20*/  IMAD.IADD R10, R10, 0x1, -R11 ;  /* 0x000000010a0a7824 */ /* 0x000fe200078e0a0b */
[----:B------:R-:W-:Y:S01]  /*0d30*/  SHF.R.S32.HI R9, RZ, 0x5, R9 ;  /* 0x00000005ff097819 */ /* 0x000fe20000011409 */
[----:B------:R-:W-:Y:S01]  /*0d40*/  IMAD.IADD R3, R6, 0x1, R3 ;  /* 0x0000000106037824 */ /* 0x000fe200078e0203 */
[----:B------:R-:W-:Y:S01]  /*0d50*/  LEA.HI R0, R142, R142, RZ, 0x1 ;  /* 0x0000008e8e007211 */ /* 0x000fe200078f08ff */
[----:B------:R-:W-:Y:S01]  /*0d60*/  VIADD R141, R138, 0x40 ;  /* 0x000000408a8d7836 */ /* 0x000fe20000000000 */
[----:B------:R-:W-:Y:S01]  /*0d70*/  SEL R18, R18, 0xffffffc0, !P2 ;  /* 0xffffffc012127807 */ /* 0x000fe20005000000 */
[----:B------:R-:W-:Y:S01]  /*0d80*/  IMAD R9, R9, 0x10, R10 ;  /* 0x0000001009097824 */ /* 0x000fe200078e020a */
[----:B------:R-:W-:-:S02]  /*0d90*/  LEA R17, R3, UR41, 0x1 ;  /* 0x0000002903117c11 */ /* 0x000fc4000f8e08ff */
[----:B------:R-:W-:Y:S01]  /*0da0*/  LOP3.LUT R5, R0, 0x1ffffffe, RZ, 0xc0, !PT ;  /* 0x1ffffffe00057812 */ /* 0x000fe200078ec0ff */
[----:B------:R-:W-:Y:S01]  /*0db0*/  IMAD R146, R2, 0x40, R9 ;  /* 0x0000004002927824 */ /* 0x000fe200078e0209 */
[----:B------:R-:W-:Y:S01]  /*0dc0*/  LOP3.LUT R3, R8, 0x7ffffffc, RZ, 0xc0, !PT ;  /* 0x7ffffffc08037812 */ /* 0x000fe200078ec0ff */
[C---:B------:R-:W-:Y:S01]  /*0dd0*/  VIADD R19, R17.reuse, 0x21800 ;  /* 0x0002180011137836 */ /* 0x040fe20000000000 */
[----:B------:R-:W-:Y:S01]  /*0de0*/  SHF.R.S32.HI R143, RZ, 0x2, R143 ;  /* 0x00000002ff8f7819 */ /* 0x000fe2000001148f */
[----:B------:R-:W-:Y:S01]  /*0df0*/  VIADD R22, R17, 0x21820 ;  /* 0x0002182011167836 */ /* 0x000fe20000000000 */
[----:B------:R-:W-:Y:S01]  /*0e00*/  SHF.R.S32.HI R149, RZ, 0x1f, R140 ;  /* 0x0000001fff957819 */ /* 0x000fe2000001148c */
[----:B------:R-:W-:Y:S01]  /*0e10*/  IMAD.IADD R5, R142, 0x1, -R5 ;  /* 0x000000018e057824 */ /* 0x000fe200078e0a05 */
[----:B------:R-:W-:Y:S01]  /*0e20*/  SHF.R.S32.HI R148, RZ, 0x1f, R141 ;  /* 0x0000001fff947819 */ /* 0x000fe2000001148d */
[C---:B------:R-:W-:Y:S02]  /*0e30*/  @P1 VIADD R22, R19.reuse, 0xffffffe0 ;  /* 0xffffffe013161836 */ /* 0x040fe40000000000 */
[----:B------:R-:W-:-:S02]  /*0e40*/  IMAD.IADD R19, R19, 0x1, R18 ;  /* 0x0000000113137824 */ /* 0x000fc400078e0212 */
[----:B------:R-:W-:Y:S02]  /*0e50*/  IMAD.IADD R16, R144, 0x1, -R3 ;  /* 0x0000000190107824 */ /* 0x000fe400078e0a03 */
[----:B------:R-:W-:Y:S02]  /*0e60*/  IMAD R137, R5, 0x8, R146 ;  /* 0x0000000805897824 */ /* 0x000fe400078e0292 */
[----:B------:R-:W-:Y:S02]  /*0e70*/  IMAD.IADD R18, R18, 0x1, R22 ;  /* 0x0000000112127824 */ /* 0x000fe400078e0216 */
[----:B------:R-:W-:-:S07]  /*0e80*/  VIADD R136, R22, 0x6000 ;  /* 0x0000600016887836 */ /* 0x000fce0000000000 */
.L_x_1159:
[----:B------:R-:W-:Y:S01]  /*0e90*/  ULDC.64 UR8, c[0x0][0xa28] ;  /* 0x00028a0000087ab9 */ /* 0x000fe20000000a00 */
[----:B------:R-:W-:Y:S01]  /*0ea0*/  ULDC UR4, c[0x0][0x424] ;  /* 0x0001090000047ab9 */ /* 0x000fe20000000800 */
[----:B------:R-:W-:-:S04]  /*0eb0*/  UISETP.NE.U32.AND UP0, UPT, UR8, URZ, UPT ;  /* 0x0000003f0800728c */ /* 0x000fc8000bf05070 */
[----:B------:R-:W-:-:S03]  /*0ec0*/  UISETP.NE.AND.EX UP0, UPT, UR9, URZ, UPT, UP0 ;  /* 0x0000003f0900728c */ /* 0x000fc6000bf05300 */
[----:B------:R-:W-:Y:S02]  /*0ed0*/  ULDC.64 UR8, c[0x0][0xa18] ;  /* 0x0002860000087ab9 */ /* 0x000fe40000000a00 */
[----:B------:R-:W-:Y:S01]  /*0ee0*/  UISETP.NE.U32.AND UP1, UPT, UR8, URZ, UPT ;  /* 0x0000003f0800728c */ /* 0x000fe2000bf25070 */
[----:B------:R-:W-:-:S03]  /*0ef0*/  PLOP3.LUT P0, PT, PT, PT, UP0, 0x80, 0x0 ;  /* 0x000000000000781c */ /* 0x000fc60003f0f008 */
[----:B------:R-:W-:-:S03]  /*0f00*/  UISETP.NE.AND.EX UP1, UPT, UR9, URZ, UPT, UP1 ;  /* 0x0000003f0900728c */ /* 0x000fc6000bf25310 */
[----:B------:R-:W-:Y:S02]  /*0f10*/  @UP0 ULDC.64 UR8, c[0x0][0xa28] ;  /* 0x00028a0000080ab9 */ /* 0x000fe40000000a00 */
[----:B------:R-:W-:Y:S01]  /*0f20*/  @UP0 UIMAD.WIDE UR8, UR6, 0x4, UR8 ;  /* 0x00000004060808a5 */ /* 0x000fe2000f8e0208 */
[----:B------:R-:W-:-:S05]  /*0f30*/  PLOP3.LUT P2, PT, PT, PT, UP1, 0x80, 0x0 ;  /* 0x000000000000781c */ /* 0x000fca0003f4f018 */
[----:B------:R-:W-:Y:S01]  /*0f40*/  @UP1 ULDC.64 UR10, c[0x0][0xa18] ;  /* 0x00028600000a1ab9 */ /* 0x000fe20000000a00 */
[----:B01----:R-:W-:Y:S02]  /*0f50*/  IMAD.U32 R2, RZ, RZ, UR8 ;  /* 0x00000008ff027e24 */ /* 0x003fe4000f8e00ff */
[----:B----4-:R-:W-:Y:S01]  /*0f60*/  IMAD.U32 R3, RZ, RZ, UR9 ;  /* 0x00000009ff037e24 */ /* 0x010fe2000f8e00ff */
[----:B------:R-:W-:-:S04]  /*0f70*/  @UP1 UIMAD.WIDE UR8, UR6, 0x4, UR10 ;  /* 0x00000004060818a5 */ /* 0x000fc8000f8e020a */
[----:B--2---:R-:W2:Y:S02]  /*0f80*/  @P0 LDG.E R2, desc[UR54][R2.64] ;  /* 0x0000003602020981 */ /* 0x004ea4000c1e1900 */
[----:B------:R-:W-:Y:S02]  /*0f90*/  IMAD.U32 R4, RZ, RZ, UR8 ;  /* 0x00000008ff047e24 */ /* 0x000fe4000f8e00ff */
[----:B------:R-:W-:Y:S01]  /*0fa0*/  IMAD.U32 R5, RZ, RZ, UR9 ;  /* 0x00000009ff057e24 */ /* 0x000fe2000f8e00ff */
[----:B------:R-:W-:-:S04]  /*0fb0*/  ULDC.64 UR8, c[0x0][0x418] ;  /* 0x0001060000087ab9 */ /* 0x000fc80000000a00 */
[----:B---3--:R-:W3:Y:S01]  /*0fc0*/  @P2 LDG.E R4, desc[UR54][R4.64] ;  /* 0x0000003604042981 */ /* 0x008ee2000c1e1900 */
[----:B------:R-:W-:Y:S01]  /*0fd0*/  UISETP.NE.U32.AND UP0, UPT, UR8, URZ, UPT ;  /* 0x0000003f0800728c */ /* 0x000fe2000bf05070 */
[----:B------:R-:W-:Y:S01]  /*0fe0*/  UMOV UR37, URZ ;  /* 0x0000003f00257c82 */ /* 0x000fe20008000000 */
[----:B------:R-:W-:Y:S02]  /*0ff0*/  UMOV UR40, UR7 ;  /* 0x0000000700287c82 */ /* 0x000fe40008000000 */
[----:B------:R-:W-:-:S03]  /*1000*/  UISETP.NE.AND.EX UP0, UPT, UR9, URZ, UPT, UP0 ;  /* 0x0000003f0900728c */ /* 0x000fc6000bf05300 */
[----:B------:R-:W-:Y:S01]  /*1010*/  ULDC.64 UR8, c[0x0][0xa20] ;  /* 0x0002880000087ab9 */ /* 0x000fe20000000a00 */
[----:B------:R-:W-:Y:S01]  /*1020*/  USEL UR4, UR4, 0x1, UP0 ;  /* 0x0000000104047887 */ /* 0x000fe20008000000 */
[----:B------:R-:W-:Y:S01]  /*1030*/  ISETP.NE.U32.AND P1, PT, RZ, UR8, PT ;  /* 0x00000008ff007c0c */ /* 0x000fe2000bf25070 */
[----:B------:R-:W-:Y:S02]  /*1040*/  ULDC UR8, c[0x0][0x2f0] ;  /* 0x0000bc0000087ab9 */ /* 0x000fe40000000800 */
[----:B------:R-:W-:Y:S01]  /*1050*/  UIMAD UR4, UR4, UR8, URZ ;  /* 0x00000008040472a4 */ /* 0x000fe2000f8e023f */
[----:B------:R-:W-:Y:S02]  /*1060*/  ISETP.NE.AND.EX P1, PT, RZ, UR9, PT, P1 ;  /* 0x00000009ff007c0c */ /* 0x000fe4000bf25310 */
[----:B--2---:R-:W-:Y:S02]  /*1070*/  @P0 R2UR UR37, R2 ;  /* 0x00000000022502ca */ /* 0x004fe400000e0000 */
[----:B---3--:R-:W-:Y:S01]  /*1080*/  @P2 R2UR UR46, R4 ;  /* 0x00000000042e22ca */ /* 0x008fe200000e0000 */
[----:B------:R-:W-:-:S14]  /*1090*/  @P2 BRA `(.L_x_1060) ;  /* 0x0000000000382947 */ /* 0x000fdc0003800000 */
[----:B------:R-:W-:Y:S01]  /*10a0*/  ULDC.64 UR8, c[0x0][0xa00] ;  /* 0x0002800000087ab9 */ /* 0x000fe20000000a00 */
[----:B------:R-:W-:Y:S01]  /*10b0*/  ULDC UR46, c[0x0][0x288] ;  /* 0x0000a200002e7ab9 */ /* 0x000fe20000000800 */
[----:B------:R-:W-:-:S04]  /*10c0*/  ISETP.NE.U32.AND P0, PT, RZ, UR8, PT ;  /* 0x00000008ff007c0c */ /* 0x000fc8000bf05070 */
[----:B------:R-:W-:-:S13]  /*10d0*/  ISETP.NE.AND.EX P0, PT, RZ, UR9, PT, P0 ;  /* 0x00000009ff007c0c */ /* 0x000fda000bf05300 */
[----:B------:R-:W-:Y:S05]  /*10e0*/  @!P0 BRA `(.L_x_1060) ;  /* 0x0000000000248947 */ /* 0x000fea0003800000 */
[----:B------:R-:W-:Y:S02]  /*10f0*/  ULDC.64 UR8, c[0x0][0xa00] ;  /* 0x0002800000087ab9 */ /* 0x000fe40000000a00 */
[----:B------:R-:W-:-:S06]  /*1100*/  UIMAD.WIDE UR8, UR6, 0x4, UR8 ;  /* 0x00000004060878a5 */ /* 0x000fcc000f8e0208 */
[----:B------:R-:W-:Y:S02]  /*1110*/  IMAD.U32 R2, RZ, RZ, UR8 ;  /* 0x00000008ff027e24 */ /* 0x000fe4000f8e00ff */
[----:B------:R-:W-:-:S05]  /*1120*/  IMAD.U32 R3, RZ, RZ, UR9 ;  /* 0x00000009ff037e24 */ /* 0x000fca000f8e00ff */
[----:B------:R-:W2:Y:S04]  /*1130*/  LDG.E R4, desc[UR54][R2.64] ;  /* 0x0000003602047981 */ /* 0x000ea8000c1e1900 */
[----:B------:R-:W3:Y:S01]  /*1140*/  LDG.E R0, desc[UR54][R2.64+0x4] ;  /* 0x0000043602007981 */ /* 0x000ee2000c1e1900 */
[----:B--2---:R-:W-:Y:S02]  /*1150*/  R2UR UR46, R4 ;  /* 0x00000000042e72ca */ /* 0x004fe400000e0000 */
[----:B---3--:R-:W-:-:S13]  /*1160*/  R2UR UR7, R0 ;  /* 0x00000000000772ca */ /* 0x008fda00000e0000 */
[----:B------:R-:W-:-:S12]  /*1170*/  UIADD3 UR46, -UR46, UR7, URZ ;  /* 0x000000072e2e7290 */ /* 0x000fd8000fffe13f */
.L_x_1060:
[----:B------:R-:W-:Y:S01]  /*1180*/  UMOV UR39, UR6 ;  /* 0x0000000600277c82 */ /* 0x000fe20008000000 */
[----:B------:R-:W-:Y:S05]  /*1190*/  @!P1 BRA `(.L_x_1061) ;  /* 0x00000000001c9947 */ /* 0x000fea0003800000 */
[----:B------:R-:W-:Y:S02]  /*11a0*/  ULDC.64 UR8, c[0x0][0xa20] ;  /* 0x0002880000087ab9 */ /* 0x000fe40000000a00 */
[----:B------:R-:W-:-:S06]  /*11b0*/  UIMAD.WIDE UR6, UR6, 0x4, UR8 ;  /* 0x00000004060678a5 */ /* 0x000fcc000f8e0208 */
[----:B------:R-:W-:Y:S02]  /*11c0*/  IMAD.U32 R2, RZ, RZ, UR6 ;  /* 0x00000006ff027e24 */ /* 0x000fe4000f8e00ff */
[----:B------:R-:W-:-:S05]  /*11d0*/  IMAD.U32 R3, RZ, RZ, UR7 ;  /* 0x00000007ff037e24 */ /* 0x000fca000f8e00ff */
[----:B------:R-:W2:Y:S02]  /*11e0*/  LDG.E R2, desc[UR54][R2.64] ;  /* 0x0000003602027981 */ /* 0x000ea4000c1e1900 */
[----:B--2---:R-:W-:Y:S01]  /*11f0*/  R2UR UR4, R2 ;  /* 0x00000000020472ca */ /* 0x004fe200000e0000 */
[----:B------:R-:W-:-:S14]  /*1200*/  BRA `(.L_x_1062) ;  /* 0x0000000000347947 */ /* 0x000fdc0003800000 */
.L_x_1061:
[----:B------:R-:W-:Y:S02]  /*1210*/  ULDC.64 UR8, c[0x0][0xa08] ;  /* 0x0002820000087ab9 */ /* 0x000fe40000000a00 */
        /* <DEDUP_REMOVED lines=12> */
.L_x_1062:
[----:B------:R-:W-:Y:S01]  /*12e0*/  ULDC UR6, c[0x0][0x448] ;  /* 0x0001120000067ab9 */ /* 0x000fe20000000800 */
[----:B------:R-:W-:Y:S02]  /*12f0*/  UIMAD UR38, UR5, 0xc0, URZ ;  /* 0x000000c0052678a4 */ /* 0x000fe4000f8e023f */
[----:B------:R-:W-:Y:S02]  /*1300*/  UISETP.NE.AND UP0, UPT, UR6, 0x1, UPT ;  /* 0x000000010600788c */ /* 0x000fe4000bf05270 */
[----:B------:R-:W-:Y:S02]  /*1310*/  UIADD3 UR8, UR38, 0xbf, URZ ;  /* 0x000000bf26087890 */ /* 0x000fe4000fffe03f */
[----:B------:R-:W-:Y:S02]  /*1320*/  UIADD3 UR37, -UR37, UR4, URZ ;  /* 0x0000000425257290 */ /* 0x000fe4000fffe13f */
[----:B------:R-:W-:Y:S01]  /*1330*/  UP2UR UR52, UPR, URZ, 0x1 ;  /* 0x000000013f347883 */ /* 0x000fe20008000000 */
[----:B------:R-:W-:Y:S01]  /*1340*/  ULDC.64 UR4, c[0x0][0x9e0] ;  /* 0x0002780000047ab9 */ /* 0x000fe20000000a00 */
[----:B------:R-:W-:-:S03]  /*1350*/  UIADD3 UR9, UR37, 0x1, -UR46 ;  /* 0x0000000125097890 */ /* 0x000fc6000fffe82e */
[----:B------:R-:W-:Y:S01]  /*1360*/  @UP0 ULDC UR6, c[0x0][0x44c] ;  /* 0x0001130000060ab9 */ /* 0x000fe20000000800 */
[----:B------:R-:W-:Y:S01]  /*1370*/  @UP0 ULDC UR10, c[0x0][0x450] ;  /* 0x00011400000a0ab9 */ /* 0x000fe20000000800 */
[----:B------:R-:W-:-:S04]  /*1380*/  UIMAD.WIDE.U32 UR6, UR8, UR6, URZ ;  /* 0x00000006080672a5 */ /* 0x000fc8000f8e003f */
[----:B------:R-:W-:Y:S02]  /*1390*/  @UP0 USHF.R.U32.HI UR8, URZ, UR10, UR7 ;  /* 0x0000000a3f080299 */ /* 0x000fe40008011607 */
[----:B------:R-:W-:Y:S02]  /*13a0*/  UISETP.GE.AND UP0, UPT, UR5, 0x1, UPT ;  /* 0x000000010500788c */ /* 0x000fe4000bf06270 */
[----:B------:R-:W-:Y:S02]  /*13b0*/  UIADD3 UR8, UR9, UR8, URZ ;  /* 0x0000000809087290 */ /* 0x000fe4000fffe03f */
[----:B------:R-:W-:Y:S02]  /*13c0*/  UP2UR UR51, UPR, URZ, 0x1 ;  /* 0x000000013f337883 */ /* 0x000fe40008000000 */
[----:B------:R-:W-:Y:S01]  /*13d0*/  PLOP3.LUT P0, PT, PT, PT, UP0, 0x40, 0x0 ;  /* 0x000000000000781c */ /* 0x000fe20003f0e808 */
[----:B------:R-:W-:-:S06]  /*13e0*/  UIADD3 UR4, UR8, UR4, URZ ;  /* 0x0000000408047290 */ /* 0x000fcc000fffe03f */
[----:B------:R-:W-:-:S06]  /*13f0*/  IMAD.U32 R0, RZ, RZ, UR4 ;  /* 0x00000004ff007e24 */ /* 0x000fcc000f8e00ff */
        /* <DEDUP_REMOVED lines=11> */
.L_x_1064:
[----:B------:R-:W-:-:S11]  /*14b0*/  UISETP.NE.AND UP0, UPT, UR5, 0x1, UPT ;  /* 0x000000010500788c */ /* 0x000fd6000bf05270 */
[----:B------:R-:W-:Y:S02]  /*14c0*/  @UP0 ULDC.64 UR8, c[0x0][0x9e8] ;  /* 0x00027a0000080ab9 */ /* 0x000fe40000000a00 */
[----:B------:R-:W-:-:S04]  /*14d0*/  UIMAD.WIDE.U32 UR6, UR4, UR8, URZ ;  /* 0x00000008040672a5 */ /* 0x000fc8000f8e003f */
[----:B------:R-:W-:-:S12]  /*14e0*/  @UP0 USHF.R.U32.HI UR4, URZ, UR9, UR7 ;  /* 0x000000093f040299 */ /* 0x000fd80008011607 */
.L_x_1065:
[----:B------:R-:W-:-:S06]  /*14f0*/  UIMAD UR4, UR4, UR5, UR5 ;  /* 0x00000005040472a4 */ /* 0x000fcc000f8e0205 */
[----:B------:R-:W-:-:S07]  /*1500*/  VIMNMX R0, R0, UR4, PT ;  /* 0x0000000400007c48 */ /* 0x000fce000bfe0100 */
.L_x_1063:
[----:B------:R-:W-:Y:S01]  /*1510*/  UISETP.NE.AND UP0, UPT, UR52, URZ, UPT ;  /* 0x0000003f3400728c */ /* 0x000fe2000bf05270 */
[----:B------:R-:W-:Y:S01]  /*1520*/  VIADD R0, R0, 0x7f ;  /* 0x0000007f00007836 */ /* 0x000fe20000000000 */
[----:B------:R-:W-:Y:S01]  /*1530*/  UMOV UR9, UR38 ;  /* 0x0000002600097c82 */ /* 0x000fe20008000000 */
[----:B------:R-:W-:Y:S02]  /*1540*/  UIADD3 UR4, UR37, 0x7f, URZ ;  /* 0x0000007f25047890 */ /* 0x000fe4000fffe03f */
[----:B------:R-:W-:Y:S01]  /*1550*/  UIADD3 UR56, UR37, -UR46, URZ ;  /* 0x8000002e25387290 */ /* 0x000fe2000fffe03f */
        /* <DEDUP_REMOVED lines=27> */
.L_x_1067:
[----:B------:R-:W-:-:S11]  /*1710*/  UISETP.NE.AND UP0, UPT, UR5, 0x1, UPT ;  /* 0x000000010500788c */ /* 0x000fd6000bf05270 */
[----:B------:R-:W-:Y:S02]  /*1720*/  @UP0 ULDC.64 UR10, c[0x0][0x9e8] ;  /* 0x00027a00000a0ab9 */ /* 0x000fe40000000a00 */
[----:B------:R-:W-:-:S04]  /*1730*/  UIMAD.WIDE.U32 UR6, UR4, UR10, URZ ;  /* 0x0000000a040672a5 */ /* 0x000fc8000f8e003f */
[----:B------:R-:W-:-:S12]  /*1740*/  @UP0 USHF.R.U32.HI UR4, URZ, UR11, UR7 ;  /* 0x0000000b3f040299 */ /* 0x000fd80008011607 */
.L_x_1068:
[----:B------:R-:W-:-:S04]  /*1750*/  UIMAD UR4, UR4, UR5, URZ ;  /* 0x00000005040472a4 */ /* 0x000fc8000f8e023f */
[----:B------:R-:W-:-:S04]  /*1760*/  UISETP.LT.AND UP0, UPT, UR9, UR4, UPT ;  /* 0x000000040900728c */ /* 0x000fc8000bf01270 */
[----:B------:R-:W-:-:S12]  /*1770*/  USEL UR9, UR9, UR4, !UP0 ;  /* 0x0000000409097287 */ /* 0x000fd8000c000000 */
.L_x_1066:
[----:B------:R-:W-:Y:S01]  /*1780*/  USHF.R.S32.HI UR4, URZ, 0x1f, UR9 ;  /* 0x0000001f3f047899 */ /* 0x000fe20008011409 */
[----:B------:R-:W-:Y:S02]  /*1790*/  PLOP3.LUT P0, PT, PT, PT, PT, 0x80, 0x0 ;  /* 0x000000000000781c */ /* 0x000fe40003f0f070 */
[----:B------:R-:W-:Y:S02]  /*17a0*/  CS2R R2, SRZ ;  /* 0x0000000000027805 */ /* 0x000fe4000001ff00 */
[----:B------:R-:W-:Y:S01]  /*17b0*/  CS2R R134, SRZ ;  /* 0x0000000000867805 */ /* 0x000fe2000001ff00 */
[----:B------:R-:W-:Y:S01]  /*17c0*/  ULEA.HI UR4, UR4, UR9, URZ, 0x7 ;  /* 0x0000000904047291 */ /* 0x000fe2000f8f383f */
[----:B------:R-:W-:Y:S02]  /*17d0*/  CS2R R132, SRZ ;  /* 0x0000000000847805 */ /* 0x000fe4000001ff00 */
[----:B------:R-:W-:Y:S02]  /*17e0*/  CS2R R130, SRZ ;  /* 0x0000000000827805 */ /* 0x000fe4000001ff00 */
[----:B------:R-:W-:Y:S01]  /*17f0*/  CS2R R128, SRZ ;  /* 0x0000000000807805 */ /* 0x000fe2000001ff00 */
[----:B------:R-:W-:Y:S01]  /*1800*/  USHF.R.S32.HI UR4, URZ, 0x7, UR4 ;  /* 0x000000073f047899 */ /* 0x000fe20008011404 */
[----:B------:R-:W-:Y:S01]  /*1810*/  CS2R R26, SRZ ;  /* 0x00000000001a7805 */ /* 0x000fe2000001ff00 */
[----:B------:R-:W-:Y:S01]  /*1820*/  IMAD.MOV.U32 R126, RZ, RZ, RZ ;  /* 0x000000ffff7e7224 */ /* 0x000fe200078e00ff */
[----:B------:R-:W-:Y:S01]  /*1830*/  CS2R R122, SRZ ;  /* 0x00000000007a7805 */ /* 0x000fe2000001ff00 */
[----:B------:R-:W-:Y:S01]  /*1840*/  UISETP.LT.AND UP0, UPT, URZ, UR4, UPT ;  /* 0x000000043f00728c */ /* 0x000fe2000bf01270 */
[----:B------:R-:W-:Y:S01]  /*1850*/  IMAD.MOV.U32 R125, RZ, RZ, RZ ;  /* 0x000000ffff7d7224 */ /* 0x000fe200078e00ff */
[----:B------:R-:W-:-:S02]  /*1860*/  CS2R R120, SRZ ;  /* 0x0000000000787805 */ /* 0x000fc4000001ff00 */
[----:B------:R-:W-:Y:S01]  /*1870*/  CS2R R118, SRZ ;  /* 0x0000000000767805 */ /* 0x000fe2000001ff00 */
[----:B------:R-:W-:Y:S01]  /*1880*/  USEL UR36, URZ, UR4, !UP0 ;  /* 0x000000043f247287 */ /* 0x000fe2000c000000 */
[----:B------:R-:W-:Y:S02]  /*1890*/  CS2R R116, SRZ ;  /* 0x0000000000747805 */ /* 0x000fe4000001ff00 */
[----:B------:R-:W-:Y:S02]  /*18a0*/  CS2R R114, SRZ ;  /* 0x0000000000727805 */ /* 0x000fe4000001ff00 */
[----:B------:R-:W-:Y:S02]  /*18b0*/  CS2R R112, SRZ ;  /* 0x0000000000707805 */ /* 0x000fe4000001ff00 */
[----:B------:R-:W-:Y:S02]  /*18c0*/  CS2R R110, SRZ ;  /* 0x00000000006e7805 */ /* 0x000fe4000001ff00 */
[----:B------:R-:W-:-:S02]  /*18d0*/  CS2R R108, SRZ ;  /* 0x00000000006c7805 */ /* 0x000fc4000001ff00 */
[----:B------:R-:W-:Y:S02]  /*18e0*/  ISETP.GT.AND P1, PT, R88, UR36, PT ;  /* 0x0000002458007c0c */ /* 0x000fe4000bf24270 */
        /* <DEDUP_REMOVED lines=8> */
[----:B------:R-:W-:Y:S01]  /*1970*/  CS2R R90, SRZ ;  /* 0x00000000005a7805 */ /* 0x000fe2000001ff00 */
[----:B------:R-:W-:Y:S02]  /*1980*/  IMAD.MOV.U32 R89, RZ, RZ, RZ ;  /* 0x000000ffff597224 */ /* 0x000fe400078e00ff */
        /* <DEDUP_REMOVED lines=34> */
.L_x_1070:
        /* <DEDUP_REMOVED lines=9> */
.L_x_1252:
[----:B------:R-:W-:Y:S05]  /*1c40*/  @!P0 BRA `(.L_x_1072) ;  /* 0x0000000000048947 */ /* 0x000fea0003800000 */
[----:B------:R-:W-:Y:S01]  /*1c50*/  BPT.TRAP 0x1 ;  /* 0x000000040000795c */ /* 0x000fe20000300000 */
.L_x_1072:
[----:B0-----:R-:W-:Y:S02]  /*1c60*/  IMAD.U32 R3, RZ, RZ, UR47 ;  /* 0x0000002fff037e24 */ /* 0x001fe4000f8e00ff */
[----:B------:R-:W-:-:S03]  /*1c70*/  IMAD.U32 R0, RZ, RZ, UR48 ;  /* 0x00000030ff007e24 */ /* 0x000fc6000f8e00ff */
[----:B------:R-:W-:Y:S02]  /*1c80*/  LEA R3, R3, UR41, 0x3 ;  /* 0x0000002903037c11 */ /* 0x000fe4000f8e18ff */
[----:B------:R-:W-:-:S04]  /*1c90*/  SHF.L.U32 R0, R0, 0x1f, RZ ;  /* 0x0000001f00007819 */ /* 0x000fc800000006ff */
[----:B------:R0:W1:Y:S01]  /*1ca0*/  SYNCS.PHASECHK.TRANS64.TRYWAIT P1, [R3+URZ+0x2d830], R0 ;  /* 0x02d83000030075a7 */ /* 0x000062000802017f */
[----:B------:R-:W-:Y:S05]  /*1cb0*/  @!P0 BRA `(.L_x_1073) ;  /* 0x0000000000048947 */ /* 0x000fea0003800000 */
[----:B------:R-:W-:Y:S01]  /*1cc0*/  BPT.TRAP 0x1 ;  /* 0x000000040000795c */ /* 0x000fe20000300000 */
.L_x_1073:
[----:B-1----:R-:W-:Y:S05]  /*1cd0*/  @P1 BRA `(.L_x_1074) ;  /* 0x0000000000081947 */ /* 0x002fea0003800000 */
[----:B------:R-:W1:Y:S02]  /*1ce0*/  SYNCS.PHASECHK.TRANS64.TRYWAIT P1, [R3+URZ+0x2d830], R0 ;  /* 0x02d83000030075a7 */ /* 0x000e64000802017f */
[----:B-1----:R-:W-:Y:S05]  /*1cf0*/  @!P1 BRA `(.L_x_1075) ;  /* 0x0000013c00149947 */ /* 0x002fea0003800000 */
.L_x_1074:
        /* <DEDUP_REMOVED lines=49> */
.L_x_1076:
[----:B------:R-:W-:Y:S01]  /*2010*/  UISETP.NE.AND UP1, UPT, UR52, URZ, UPT ;  /* 0x0000003f3400728c */ /* 0x000fe2000bf25270 */
[----:B01----:R-:W-:Y:S01]  /*2020*/  VIADD R0, R137, UR38 ;  /* 0x0000002689007c36 */ /* 0x003fe20008000000 */
[----:B------:R-:W-:Y:S01]  /*2030*/  R2UR UR6, R3 ;  /* 0x00000000030672ca */ /* 0x000fe200000e0000 */
[----:B------:R-:W-:Y:S01]  /*2040*/  IMAD.MOV.U32 R3, RZ, RZ, -0x80 ;  /* 0xffffff80ff037424 */ /* 0x000fe200078e00ff */
[----:B------:R-:W-:Y:S01]  /*2050*/  UISETP.NE.AND UP0, UPT, UR51, URZ, UPT ;  /* 0x0000003f3300728c */ /* 0x000fe2000bf05270 */
[----:B------:R-:W-:Y:S01]  /*2060*/  IMAD.U32 R5, RZ, RZ, UR46 ;  /* 0x0000002eff057e24 */ /* 0x000fe2000f8e00ff */
[----:B------:R-:W-:Y:S01]  /*2070*/  PLOP3.LUT P1, PT, PT, PT, UP1, 0x80, 0x0 ;  /* 0x000000000000781c */ /* 0x000fe20003f2f018 */
[----:B------:R-:W-:Y:S01]  /*2080*/  IMAD R6, R88, R3, 0x80 ;  /* 0x0000008058067424 */ /* 0x000fe200078e0203 */
[----:B------:R-:W-:Y:S01]  /*2090*/  PLOP3.LUT P2, PT, PT, PT, UP1, 0x80, 0x0 ;  /* 0x000000000000781c */ /* 0x000fe20003f4f018 */
[----:B------:R-:W-:Y:S01]  /*20a0*/  ULDC UR35, c[0x0][0x9dc] ;  /* 0x0002770000237ab9 */ /* 0x000fe20000000800 */
[----:B------:R-:W-:Y:S01]  /*20b0*/  ULDC UR14, c[0x0][0x9e0] ;  /* 0x00027800000e7ab9 */ /* 0x000fe20000000800 */
[----:B------:R-:W-:Y:S01]  /*20c0*/  @UP1 ULDC UR7, c[0x0][0x44c] ;  /* 0x0001130000071ab9 */ /* 0x000fe20000000800 */
[----:B------:R-:W-:Y:S01]  /*20d0*/  VIADD R3, R6, 0x1 ;  /* 0x0000000106037836 */ /* 0x000fe20000000000 */
[----:B------:R-:W-:-:S02]  /*20e0*/  LEA R8, R88, 0xffffff80, 0x7 ;  /* 0xffffff8058087811 */ /* 0x000fc400078e38ff */
[----:B------:R-:W-:-:S04]  /*20f0*/  UIADD3 UR6, UR6, 0x2d840, URZ ;  /* 0x0002d84006067890 */ /* 0x000fc8000fffe03f */
[----:B------:R-:W-:Y:S01]  /*2100*/  @P1 IMAD.HI.U32 R2, R0, UR7, RZ ;  /* 0x0000000700021c27 */ /* 0x000fe2000f8e00ff */
[----:B------:R-:W-:Y:S01]  /*2110*/  @UP1 ULDC UR7, c[0x0][0x450] ;  /* 0x0001140000071ab9 */ /* 0x000fe20000000800 */
[----:B------:R-:W-:Y:S01]  /*2120*/  UPRMT UR6, UR42, 0x654, UR6 ;  /* 0x000006542a067896 */ /* 0x000fe20008000006 */
[----:B------:R-:W-:Y:S02]  /*2130*/  PLOP3.LUT P1, PT, PT, PT, UP0, 0x40, 0x0 ;  /* 0x000000000000781c */ /* 0x000fe40003f2e808 */
[----:B------:R-:W-:Y:S01]  /*2140*/  @P2 SHF.R.U32.HI R0, RZ, UR7, R2 ;  /* 0x00000007ff002c19 */ /* 0x000fe20008011602 */
[----:B------:R-:W-:Y:S02]  /*2150*/  IMAD R2, R16, -0x2, R3 ;  /* 0xfffffffe10027824 */ /* 0x000fe400078e0203 */
[----:B------:R-:W-:Y:S02]  /*2160*/  VIADD R3, R6, UR37 ;  /* 0x0000002506037c36 */ /* 0x000fe40008000000 */
[----:B------:R-:W0:Y:S01]  /*2170*/  SHFL.IDX PT, R4, R0, RZ, 0x1c1f ;  /* 0x001c1fff00047589 */ /* 0x000e2200000e0000 */
[----:B------:R-:W-:Y:S01]  /*2180*/  SYNCS.ARRIVE.TRANS64.RED.A1T0 RZ, [UR6], RZ ;  /* 0x000000ffffff79a7 */ /* 0x000fe20008100406 */
[----:B------:R-:W-:Y:S01]  /*2190*/  ULOP3.LUT UR6, URZ, UR35, URZ, 0x33, !UPT ;  /* 0x000000233f067292 */ /* 0x000fe2000f8e333f */
[----:B------:R-:W-:Y:S01]  /*21a0*/  IADD3 R2, -R5, UR37, R2 ;  /* 0x0000002505027c10 */ /* 0x000fe2000fffe102 */
[----:B------:R-:W-:-:S04]  /*21b0*/  IMAD R7, R16, -0x2, R3 ;  /* 0xfffffffe10077824 */ /* 0x000fc800078e0203 */
[C---:B------:R-:W-:Y:S02]  /*21c0*/  VIADD R10, R2.reuse, UR14 ;  /* 0x0000000e020a7c36 */ /* 0x040fe40008000000 */
[----:B------:R-:W-:-:S03]  /*21d0*/  VIADD R9, R2, UR6 ;  /* 0x0000000602097c36 */ /* 0x000fc60008000000 */
[----:B0-----:R-:W-:Y:S01]  /*21e0*/  VIADDMNMX R2, R4, R10, R7, PT ;  /* 0x0000000a04027246 */ /* 0x001fe20003800107 */
[----:B------:R-:W-:Y:S01]  /*21f0*/  IMAD.IADD R3, R9, 0x1, R4 ;  /* 0x0000000109037824 */ /* 0x000fe200078e0204 */
[----:B------:R-:W-:Y:S06]  /*2200*/  @P1 BRA `(.L_x_1077) ;  /* 0x0000000000641947 */ /* 0x000fec0003800000 */
[----:B------:R-:W-:Y:S01]  /*2210*/  IMAD.U32 R5, RZ, RZ, UR46 ;  /* 0x0000002eff057e24 */ /* 0x000fe2000f8e00ff */
[----:B------:R-:W-:Y:S04]  /*2220*/  BSSY B0, `(.L_x_1078) ;  /* 0x0000013000007945 */ /* 0x000fe80003800000 */
[----:B------:R-:W-:-:S04]  /*2230*/  IADD3 R5, -R5, UR37, R4 ;  /* 0x0000002505057c10 */ /* 0x000fc8000fffe104 */
        /* <DEDUP_REMOVED lines=11> */
.L_x_1079:
[----:B------:R-:W-:Y:S02]  /*22f0*/  ULDC UR6, c[0x0][0x9e4] ;  /* 0x0002790000067ab9 */ /* 0x000fe40000000800 */
[----:B------:R-:W-:-:S05]  /*2300*/  IMAD.U32 R11, RZ, RZ, UR6 ;  /* 0x00000006ff0b7e24 */ /* 0x000fca000f8e00ff */
[----:B------:R-:W-:-:S13]  /*2310*/  ISETP.NE.AND P1, PT, R11, 0x1, PT ;  /* 0x000000010b00780c */ /* 0x000fda0003f25270 */
[----:B------:R-:W0:Y:S02]  /*2320*/  @P1 LDC.64 R12, c[0x0][0x9e8] ;  /* 0x00027a00ff0c1b82 */ /* 0x000e240000000a00 */
[----:B0-----:R-:W-:-:S05]  /*2330*/  @P1 IMAD.HI.U32 R4, R5, R12, RZ ;  /* 0x0000000c05041227 */ /* 0x001fca00078e00ff */
[----:B------:R-:W-:-:S07]  /*2340*/  @P1 SHF.R.U32.HI R5, RZ, R13, R4 ;  /* 0x0000000dff051219 */ /* 0x000fce0000011604 */
.L_x_1080:
[----:B------:R-:W-:Y:S05]  /*2350*/  BSYNC B0 ;  /* 0x0000000000007941 */ /* 0x000fea0003800000 */
.L_x_1078:
[----:B------:R-:W-:-:S04]  /*2360*/  IMAD R5, R5, R11, -R8 ;  /* 0x0000000b05057224 */ /* 0x000fc800078e0a08 */
[----:B------:R-:W-:-:S05]  /*2370*/  IMAD R5, R16, -0x2, R5 ;  /* 0xfffffffe10057824 */ /* 0x000fca00078e0205 */
[----:B------:R-:W-:Y:S02]  /*2380*/  VIADDMNMX R2, R5, R11, R2, PT ;  /* 0x0000000b05027246 */ /* 0x000fe40003800102 */
[----:B------:R-:W-:-:S07]  /*2390*/  VIMNMX R3, R3, R5, !PT ;  /* 0x0000000503037248 */ /* 0x000fce0007fe0100 */
.L_x_1077:
[C---:B------:R-:W-:Y:S01]  /*23a0*/  ISETP.GE.AND P6, PT, R6.reuse, 0xa, PT ;  /* 0x0000000a0600780c */ /* 0x040fe20003fc6270 */
[----:B------:R-:W0:Y:S01]  /*23b0*/  SHFL.IDX PT, R0, R0, 0x1, 0x1c1f ;  /* 0x003c1f0000007f89 */ /* 0x000e2200000e0000 */
[C---:B------:R-:W-:Y:S01]  /*23c0*/  ISETP.GE.AND P1, PT, R6.reuse, 0x2, PT ;  /* 0x000000020600780c */ /* 0x040fe20003f26270 */
[----:B------:R-:W-:Y:S01]  /*23d0*/  UISETP.NE.AND UP0, UPT, UR51, URZ, UPT ;  /* 0x0000003f3300728c */ /* 0x000fe2000bf05270 */
        /* <DEDUP_REMOVED lines=177> */
[----:B------:R-:W-:Y:S01]  /*2ef0*/  ISETP.GT.AND P6, PT, R3, 0x79, !P6 ;  /* 0x000000790300780c */ /* 0x000fe200077c4270 */
[----:B0-----:R-:W-:-:S03]  /*2f00*/  IMAD.IADD R3, R9, 0x1, R0 ;  /* 0x0000000109037824 */ /* 0x001fc600078e0200 */
[----:B------:R-:W-:Y:S02]  /*2f10*/  ISETP.LT.OR P6, PT, R2, 0x7a, P6 ;  /* 0x0000007a0200780c */ /* 0x000fe400037c1670 */
[----:B------:R-:W-:Y:S02]  /*2f20*/  VIADDMNMX R2, R0, R10, R7, PT ;  /* 0x0000000a00027246 */ /* 0x000fe40003800107 */
[----:B------:R-:W-:Y:S02]  /*2f30*/  FSEL R85, R85, -INF , !P6 ;  /* 0xff80000055557808 */ /* 0x000fe40007000000 */
[----:B------:R-:W-:-:S13]  /*2f40*/  PLOP3.LUT P6, PT, PT, PT, UP0, 0x40, 0x0 ;  /* 0x000000000000781c */ /* 0x000fda0003fce808 */
[----:B------:R-:W-:Y:S05]  /*2f50*/  @P6 BRA `(.L_x_1081) ;  /* 0x0000000000646947 */ /* 0x000fea0003800000 */
        /* <DEDUP_REMOVED lines=14> */
.L_x_1083:
[----:B------:R-:W-:Y:S02]  /*3040*/  ULDC UR6, c[0x0][0x9e4] ;  /* 0x0002790000067ab9 */ /* 0x000fe40000000800 */
[----:B------:R-:W-:-:S05]  /*3050*/  IMAD.U32 R4, RZ, RZ, UR6 ;  /* 0x00000006ff047e24 */ /* 0x000fca000f8e00ff */
[----:B------:R-:W-:-:S13]  /*3060*/  ISETP.NE.AND P6, PT, R4, 0x1, PT ;  /* 0x000000010400780c */ /* 0x000fda0003fc5270 */
[----:B------:R-:W0:Y:S02]  /*3070*/  @P6 LDC.64 R6, c[0x0][0x9e8] ;  /* 0x00027a00ff066b82 */ /* 0x000e240000000a00 */
[----:B0-----:R-:W-:-:S05]  /*3080*/  @P6 IMAD.HI.U32 R0, R9, R6, RZ ;  /* 0x0000000609006227 */ /* 0x001fca00078e00ff */
[----:B------:R-:W-:-:S07]  /*3090*/  @P6 SHF.R.U32.HI R9, RZ, R7, R0 ;  /* 0x00000007ff096219 */ /* 0x000fce0000011600 */
.L_x_1084:
[----:B------:R-:W-:Y:S05]  /*30a0*/  BSYNC B0 ;  /* 0x0000000000007941 */ /* 0x000fea0003800000 */
.L_x_1082:
[----:B------:R-:W-:-:S04]  /*30b0*/  IMAD R9, R9, R4, -R8 ;  /* 0x0000000409097224 */ /* 0x000fc800078e0a08 */
[----:B------:R-:W-:-:S05]  /*30c0*/  IMAD R9, R16, -0x2, R9 ;  /* 0xfffffffe10097824 */ /* 0x000fca00078e0209 */
[----:B------:R-:W-:Y:S02]  /*30d0*/  VIADDMNMX R2, R9, R4, R2, PT ;  /* 0x0000000409027246 */ /* 0x000fe40003800102 */
[----:B------:R-:W-:-:S07]  /*30e0*/  VIMNMX R3, R3, R9, !PT ;  /* 0x0000000903037248 */ /* 0x000fce0007fe0100 */
.L_x_1081:
        /* <DEDUP_REMOVED lines=173> */
[--C-:B------:R-:W-:Y:S01]  /*3bc0*/  FFMA.FTZ R9, R29, UR33, -R20.reuse ;  /* 0x000000211d097c23 */ /* 0x100fe20008010814 */
[----:B------:R-:W-:Y:S01]  /*3bd0*/  ISETP.GT.AND P1, PT, R3, 0x68, !P1 ;  /* 0x000000680300780c */ /* 0x000fe20004f24270 */
        /* <DEDUP_REMOVED lines=27> */
[----:B------:R-:W-:Y:S01]  /*3d90*/  FFMA.FTZ R61, R85, UR33, -R20 ;  /* 0x00000021553d7c23 */ /* 0x000fe20008010814 */
[----:B------:R-:W-:Y:S01]  /*3da0*/  MUFU.EX2 R8, R8 ;  /* 0x0000000800087308 */ /* 0x000fe20000000800 */
[----:B------:R-:W-:-:S04]  /*3db0*/  FMNMX.FTZ R7, R43, R6, !PT ;  /* 0x000000062b077209 */ /* 0x000fc80007810000 */
[----:B------:R-:W-:-:S03]  /*3dc0*/  FMNMX.FTZ R6, R46, R7, !PT ;  /* 0x000000072e067209 */ /* 0x000fc60007810000 */
[----:B------:R-:W0:Y:S01]  /*3dd0*/  MUFU.EX2 R5, R5 ;  /* 0x0000000500057308 */ /* 0x000e220000000800 */
[----:B------:R-:W-:-:S04]  /*3de0*/  FMNMX.FTZ R7, R47, R6, !PT ;  /* 0x000000062f077209 */ /* 0x000fc80007810000 */
[----:B------:R-:W-:-:S03]  /*3df0*/  FMNMX.FTZ R6, R50, R7, !PT ;  /* 0x0000000732067209 */ /* 0x000fc60007810000 */
[----:B------:R-:W1:Y:S01]  /*3e00*/  MUFU.EX2 R10, R10 ;  /* 0x0000000a000a7308 */ /* 0x000e620000000800 */
[----:B------:R-:W-:-:S04]  /*3e10*/  FMNMX.FTZ R7, R51, R6, !PT ;  /* 0x0000000633077209 */ /* 0x000fc80007810000 */
[----:B------:R-:W-:-:S03]  /*3e20*/  FMNMX.FTZ R6, R54, R7, !PT ;  /* 0x0000000736067209 */ /* 0x000fc60007810000 */
[----:B------:R-:W2:Y:S01]  /*3e30*/  MUFU.EX2 R9, R9 ;  /* 0x0000000900097308 */ /* 0x000ea20000000800 */
[----:B------:R-:W-:-:S04]  /*3e40*/  FMNMX.FTZ R7, R55, R6, !PT ;  /* 0x0000000637077209 */ /* 0x000fc80007810000 */
[----:B------:R-:W-:-:S03]  /*3e50*/  FMNMX.FTZ R6, R58, R7, !PT ;  /* 0x000000073a067209 */ /* 0x000fc60007810000 */
[----:B------:R-:W-:Y:S01]  /*3e60*/  MUFU.EX2 R12, R12 ;  /* 0x0000000c000c7308 */ /* 0x000fe20000000800 */
[----:B------:R-:W-:Y:S01]  /*3e70*/  FMNMX.FTZ R7, R59, R6, !PT ;  /* 0x000000063b077209 */ /* 0x000fe20007810000 */
[--C-:B------:R-:W-:Y:S01]  /*3e80*/  FFMA.FTZ R6, R48, UR33, -R20.reuse ;  /* 0x0000002130067c23 */ /* 0x100fe20008010814 */
[----:B------:R-:W-:Y:S02]  /*3e90*/  FFMA.FTZ R48, R73, UR33, -R20 ;  /* 0x0000002149307c23 */ /* 0x000fe40008010814 */
[----:B------:R-:W-:-:S03]  /*3ea0*/  FMNMX.FTZ R28, R62, R7, !PT ;  /* 0x000000073e1c7209 */ /* 0x000fc60007810000 */
[----:B------:R-:W-:Y:S01]  /*3eb0*/  MUFU.EX2 R13, R13 ;  /* 0x0000000d000d7308 */ /* 0x000fe20000000800 */
        /* <DEDUP_REMOVED lines=12> */
[----:B------:R-:W-:-:S03]  /*3f80*/  FFMA.FTZ R32, R56, UR33, -R20 ;  /* 0x0000002138207c23 */ /* 0x000fc60008010814 */
[----:B------:R-:W-:-:S03]  /*3f90*/  FMNMX.FTZ R36, R78, R7, !PT ;  /* 0x000000074e247209 */ /* 0x000fc60007810000 */
[----:B------:R-:W-:Y:S01]  /*3fa0*/  MUFU.EX2 R21, R21 ;  /* 0x0000001500157308 */ /* 0x000fe20000000800 */
[----:B------:R-:W-:-:S04]  /*3fb0*/  FMNMX.FTZ R7, R79, R36, !PT ;  /* 0x000000244f077209 */ /* 0x000fc80007810000 */
[----:B------:R-:W-:-:S03]  /*3fc0*/  FMNMX.FTZ R36, R82, R7, !PT ;  /* 0x0000000752247209 */ /* 0x000fc60007810000 */
[----:B------:R-:W-:Y:S01]  /*3fd0*/  MUFU.EX2 R26, R26 ;  /* 0x0000001a001a7308 */ /* 0x000fe20000000800 */
[----:B------:R-:W-:-:S04]  /*3fe0*/  FMNMX.FTZ R7, R83, R36, !PT ;  /* 0x0000002453077209 */ /* 0x000fc80007810000 */
[----:B------:R-:W-:-:S03]  /*3ff0*/  FMNMX.FTZ R36, R86, R7, !PT ;  /* 0x0000000756247209 */ /* 0x000fc60007810000 */
[----:B------:R-:W-:Y:S01]  /*4000*/  MUFU.EX2 R25, R25 ;  /* 0x0000001900197308 */ /* 0x000fe20000000800 */
[----:B------:R-:W-:Y:S01]  /*4010*/  FMNMX.FTZ R7, R87, R36, !PT ;  /* 0x0000002457077209 */ /* 0x000fe20007810000 */
[----:B------:R-:W-:-:S04]  /*4020*/  FFMA.FTZ R36, R64, UR33, -R20 ;  /* 0x0000002140247c23 */ /* 0x000fc80008010814 */
[----:B------:R-:W3:Y:S02]  /*4030*/  SHFL.BFLY PT, R40, R7, 0x2, 0x1f ;  /* 0x0c401f0007287f89 */ /* 0x000ee400000e0000 */
[----:B------:R-:W-:Y:S08]  /*4040*/  MUFU.EX2 R6, R6 ;  /* 0x0000000600067308 */ /* 0x000ff00000000800 */
[----:B------:R-:W-:Y:S08]  /*4050*/  MUFU.EX2 R29, R29 ;  /* 0x0000001d001d7308 */ /* 0x000ff00000000800 */
[----:B------:R-:W-:Y:S01]  /*4060*/  MUFU.EX2 R28, R28 ;  /* 0x0000001c001c7308 */ /* 0x000fe20000000800 */
[----:B---3--:R-:W-:Y:S01]  /*4070*/  FMNMX.FTZ R11, R7, R40, !PT ;  /* 0x00000028070b7209 */ /* 0x008fe20007810000 */
[----:B------:R-:W-:-:S06]  /*4080*/  FFMA.FTZ R40, R80, UR33, -R20 ;  /* 0x0000002150287c23 */ /* 0x000fcc0008010814 */
[----:B------:R-:W-:Y:S01]  /*4090*/  MUFU.EX2 R3, R3 ;  /* 0x0000000300037308 */ /* 0x000fe20000000800 */
[----:B------:R-:W3:Y:S07]  /*40a0*/  SHFL.BFLY PT, R56, R11, 0x1, 0x1f ;  /* 0x0c201f000b387f89 */ /* 0x000eee00000e0000 */
[----:B------:R-:W-:Y:S08]  /*40b0*/  MUFU.EX2 R32, R32 ;  /* 0x0000002000207308 */ /* 0x000ff00000000800 */
[----:B------:R-:W-:Y:S08]  /*40c0*/  MUFU.EX2 R33, R33 ;  /* 0x0000002100217308 */ /* 0x000ff00000000800 */
[----:B------:R-:W-:Y:S01]  /*40d0*/  MUFU.EX2 R2, R2 ;  /* 0x0000000200027308 */ /* 0x000fe20000000800 */
[----:B---3--:R-:W-:Y:S01]  /*40e0*/  FMNMX.FTZ R7, R11, R56, !PT ;  /* 0x000000380b077209 */ /* 0x008fe20007810000 */
[----:B------:R-:W-:-:S03]  /*40f0*/  FFMA.FTZ R56, R84, UR33, -R20 ;  /* 0x0000002154387c23 */ /* 0x000fc60008010814 */
        /* <DEDUP_REMOVED lines=17> */
[----:B0-----:R-:W-:Y:S01]  /*4210*/  FADD.FTZ R55, R8, R5 ;  /* 0x0000000508377221 */ /* 0x001fe20000010000 */
[--C-:B------:R-:W-:Y:S01]  /*4220*/  FFMA.FTZ R30, R38, UR33, -R20.reuse ;  /* 0x00000021261e7c23 */ /* 0x100fe20008010814 */
[--C-:B------:R-:W-:Y:S01]  /*4230*/  FFMA.FTZ R38, R54, UR33, -R20.reuse ;  /* 0x0000002136267c23 */ /* 0x100fe20008010814 */
[--C-:B------:R-:W-:Y:S01]  /*4240*/  FFMA.FTZ R34, R51, UR33, -R20.reuse ;  /* 0x0000002133227c23 */ /* 0x100fe20008010814 */
[----:B------:R0:W3:Y:S01]  /*4250*/  MUFU.EX2 R64, R60 ;  /* 0x0000003c00407308 */ /* 0x0000e20000000800 */
[----:B-1----:R-:W-:Y:S01]  /*4260*/  FADD.FTZ R54, R10, R55 ;  /* 0x000000370a367221 */ /* 0x002fe20000010000 */
[----:B--2---:R-:W-:Y:S01]  /*4270*/  F2FP.BF16.F32.PACK_AB R10, R9, R10 ;  /* 0x0000000a090a723e */ /* 0x004fe200000010ff */
[--C-:B------:R-:W-:Y:S01]  /*4280*/  FFMA.FTZ R51, R63, UR33, -R20.reuse ;  /* 0x000000213f337c23 */ /* 0x100fe20008010814 */
[----:B------:R-:W-:Y:S01]  /*4290*/  F2FP.BF16.F32.PACK_AB R8, R5, R8 ;  /* 0x000000080508723e */ /* 0x000fe200000010ff */
[--C-:B------:R-:W-:Y:S01]  /*42a0*/  FFMA.FTZ R5, R66, UR33, -R20.reuse ;  /* 0x0000002142057c23 */ /* 0x100fe20008010814 */
[--C-:B------:R-:W-:Y:S01]  /*42b0*/  FFMA.FTZ R70, R70, UR33, -R20.reuse ;  /* 0x0000002146467c23 */ /* 0x100fe20008010814 */
[--C-:B------:R-:W-:Y:S01]  /*42c0*/  FFMA.FTZ R71, R71, UR33, -R20.reuse ;  /* 0x0000002147477c23 */ /* 0x100fe20008010814 */
[----:B------:R1:W2:Y:S01]  /*42d0*/  MUFU.EX2 R68, R65 ;  /* 0x0000004100447308 */ /* 0x0002a20000000800 */
[--C-:B0-----:R-:W-:Y:S01]  /*42e0*/  FFMA.FTZ R60, R46, UR33, -R20.reuse ;  /* 0x000000212e3c7c23 */ /* 0x101fe20008010814 */
[--C-:B------:R-:W-:Y:S01]  /*42f0*/  FFMA.FTZ R46, R58, UR33, -R20.reuse ;  /* 0x000000213a2e7c23 */ /* 0x100fe20008010814 */
[--C-:B------:R-:W-:Y:S01]  /*4300*/  FFMA.FTZ R74, R74, UR33, -R20.reuse ;  /* 0x000000214a4a7c23 */ /* 0x100fe20008010814 */
[--C-:B------:R-:W-:Y:S01]  /*4310*/  FFMA.FTZ R75, R75, UR33, -R20.reuse ;  /* 0x000000214b4b7c23 */ /* 0x100fe20008010814 */
[--C-:B------:R-:W-:Y:S01]  /*4320*/  FFMA.FTZ R78, R78, UR33, -R20.reuse ;  /* 0x000000214e4e7c23 */ /* 0x100fe20008010814 */
[--C-:B------:R-:W-:Y:S01]  /*4330*/  FFMA.FTZ R79, R79, UR33, -R20.reuse ;  /* 0x000000214f4f7c23 */ /* 0x100fe20008010814 */
[--C-:B------:R-:W-:Y:S01]  /*4340*/  FFMA.FTZ R82, R82, UR33, -R20.reuse ;  /* 0x0000002152527c23 */ /* 0x100fe20008010814 */
[----:B------:R0:W4:Y:S01]  /*4350*/  MUFU.EX2 R69, R31 ;  /* 0x0000001f00457308 */ /* 0x0001220000000800 */
[--C-:B-1----:R-:W-:Y:S01]  /*4360*/  FFMA.FTZ R65, R47, UR33, -R20.reuse ;  /* 0x000000212f417c23 */ /* 0x102fe20008010814 */
[----:B------:R-:W-:Y:S01]  /*4370*/  FFMA.FTZ R47, R59, UR33, -R20 ;  /* 0x000000213b2f7c23 */ /* 0x000fe20008010814 */
[----:B------:R-:W-:Y:S01]  /*4380*/  FADD.FTZ R59, R9, R54 ;  /* 0x00000036093b7221 */ /* 0x000fe20000010000 */
[----:B---3--:R-:W-:Y:S01]  /*4390*/  FADD.FTZ R55, R11, R64 ;  /* 0x000000400b377221 */ /* 0x008fe20000010000 */
[----:B------:R-:W-:Y:S01]  /*43a0*/  F2FP.BF16.F32.PACK_AB R9, R64, R11 ;  /* 0x0000000b4009723e */ /* 0x000fe200000010ff */
[--C-:B------:R-:W-:Y:S01]  /*43b0*/  FFMA.FTZ R54, R67, UR33, -R20.reuse ;  /* 0x0000002143367c23 */ /* 0x100fe20008010814 */
[--C-:B------:R-:W-:Y:S01]  /*43c0*/  FFMA.FTZ R83, R83, UR33, -R20.reuse ;  /* 0x0000002153537c23 */ /* 0x100fe20008010814 */
[----:B------:R-:W1:Y:S01]  /*43d0*/  MUFU.EX2 R4, R4 ;  /* 0x0000000400047308 */ /* 0x000e620000000800 */
[--C-:B0-----:R-:W-:Y:S01]  /*43e0*/  FFMA.FTZ R31, R50, UR33, -R20.reuse ;  /* 0x00000021321f7c23 */ /* 0x101fe20008010814 */
[--C-:B------:R-:W-:Y:S01]  /*43f0*/  FFMA.FTZ R50, R62, UR33, -R20.reuse ;  /* 0x000000213e327c23 */ /* 0x100fe20008010814 */
[----:B------:R-:W-:Y:S01]  /*4400*/  FADD.FTZ R62, R12, R59 ;  /* 0x0000003b0c3e7221 */ /* 0x000fe20000010000 */
[----:B--2---:R-:W-:Y:S01]  /*4410*/  FADD.FTZ R58, R68, R55 ;  /* 0x00000037443a7221 */ /* 0x004fe20000010000 */
[C---:B------:R-:W-:Y:S01]  /*4420*/  F2FP.BF16.F32.PACK_AB R12, R13.reuse, R12 ;  /* 0x0000000c0d0c723e */ /* 0x040fe200000010ff */
[----:B------:R-:W-:Y:S01]  /*4430*/  FFMA.FTZ R86, R86, UR33, -R20 ;  /* 0x0000002156567c23 */ /* 0x000fe20008010814 */
[----:B------:R-:W-:Y:S01]  /*4440*/  FADD.FTZ R59, R13, R62 ;  /* 0x0000003e0d3b7221 */ /* 0x000fe20000010000 */
[----:B------:R-:W0:Y:S01]  /*4450*/  MUFU.EX2 R27, R27 ;  /* 0x0000001b001b7308 */ /* 0x000e220000000800 */
[C---:B----4-:R-:W-:Y:S01]  /*4460*/  FADD.FTZ R55, R69.reuse, R58 ;  /* 0x0000003a45377221 */ /* 0x050fe20000010000 */
[----:B------:R-:W-:Y:S01]  /*4470*/  F2FP.BF16.F32.PACK_AB R11, R69, R68 ;  /* 0x00000044450b723e */ /* 0x000fe200000010ff */
[----:B------:R-:W-:Y:S01]  /*4480*/  FADD.FTZ R62, R14, R59 ;  /* 0x0000003b0e3e7221 */ /* 0x000fe20000010000 */
[----:B------:R-:W-:Y:S01]  /*4490*/  F2FP.BF16.F32.PACK_AB R14, R15, R14 ;  /* 0x0000000e0f0e723e */ /* 0x000fe200000010ff */
[----:B------:R-:W-:-:S02]  /*44a0*/  FFMA.FTZ R20, R87, UR33, -R20 ;  /* 0x0000002157147c23 */ /* 0x000fc40008010814 */
[----:B------:R-:W-:Y:S01]  /*44b0*/  FADD.FTZ R59, R15, R62 ;  /* 0x0000003e0f3b7221 */ /* 0x000fe20000010000 */
[----:B------:R-:W2:Y:S01]  /*44c0*/  MUFU.EX2 R30, R30 ;  /* 0x0000001e001e7308 */ /* 0x000ea20000000800 */
[----:B-1----:R-:W-:Y:S01]  /*44d0*/  FADD.FTZ R58, R4, R55 ;  /* 0x00000037043a7221 */ /* 0x002fe20000010000 */
[----:B------:R1:W-:Y:S01]  /*44e0*/  STSM.16.M88.4 [R17+0x21800], R8 ;  /* 0x0218000811007844 */ /* 0x0003e20000000200 */
[----:B------:R-:W-:Y:S01]  /*44f0*/  FADD.FTZ R62, R24, R59 ;  /* 0x0000003b183e7221 */ /* 0x000fe20000010000 */
[----:B------:R-:W-:-:S04]  /*4500*/  F2FP.BF16.F32.PACK_AB R24, R21, R24 ;  /* 0x000000181518723e */ /* 0x000fc800000010ff */
[----:B------:R-:W3:Y:S01]  /*4510*/  MUFU.EX2 R35, R35 ;  /* 0x0000002300237308 */ /* 0x000ee20000000800 */
[----:B0-----:R-:W-:-:S07]  /*4520*/  FADD.FTZ R55, R27, R58 ;  /* 0x0000003a1b377221 */ /* 0x001fce0000010000 */
[----:B------:R-:W0:Y:S01]  /*4530*/  MUFU.EX2 R39, R39 ;  /* 0x0000002700277308 */ /* 0x000e220000000800 */
[----:B--2---:R-:W-:Y:S01]  /*4540*/  FADD.FTZ R58, R30, R55 ;  /* 0x000000371e3a7221 */ /* 0x004fe20000010000 */
[----:B------:R-:W-:Y:S01]  /*4550*/  FADD.FTZ R55, R21, R62 ;  /* 0x0000003e15377221 */ /* 0x000fe20000010000 */
[----:B-1----:R-:W-:-:S03]  /*4560*/  F2FP.BF16.F32.PACK_AB R10, R3, R28 ;  /* 0x0000001c030a723e */ /* 0x002fc600000010ff */
        /* <DEDUP_REMOVED lines=14> */
[----:B------:R-:W-:Y:S01]  /*4650*/  FADD.FTZ R62, R28, R55 ;  /* 0x000000371c3e7221 */ /* 0x000fe20000010000 */
[----:B------:R-:W-:Y:S01]  /*4660*/  F2FP.BF16.F32.PACK_AB R28, R33, R32 ;  /* 0x00000020211c723e */ /* 0x000fe200000010ff */
[----:B------:R-:W2:Y:S01]  /*4670*/  MUFU.EX2 R34, R34 ;  /* 0x0000002200227308 */ /* 0x000ea20000000800 */
[----:B0-----:R-:W-:Y:S01]  /*4680*/  FADD.FTZ R58, R65, R58 ;  /* 0x0000003a413a7221 */ /* 0x001fe20000010000 */
[----:B------:R-:W-:-:S04]  /*4690*/  FADD.FTZ R15, R3, R62 ;  /* 0x0000003e030f7221 */ /* 0x000fc80000010000 */
[----:B------:R-:W-:Y:S01]  /*46a0*/  FADD.FTZ R8, R32, R15 ;  /* 0x0000000f20087221 */ /* 0x000fe20000010000 */
[----:B------:R-:W-:Y:S01]  /*46b0*/  F2FP.BF16.F32.PACK_AB R15, R35, R30 ;  /* 0x0000001e230f723e */ /* 0x000fe200000010ff */
[----:B------:R-:W0:Y:S01]  /*46c0*/  MUFU.EX2 R38, R38 ;  /* 0x0000002600267308 */ /* 0x000e220000000800 */
[----:B-1----:R-:W-:Y:S01]  /*46d0*/  FADD.FTZ R13, R31, R58 ;  /* 0x0000003a1f0d7221 */ /* 0x002fe20000010000 */
[----:B------:R-:W-:Y:S01]  /*46e0*/  FADD.FTZ R11, R33, R8 ;  /* 0x00000008210b7221 */ /* 0x000fe20000010000 */
[----:B------:R-:W-:-:S03]  /*46f0*/  F2FP.BF16.F32.PACK_AB R30, R37, R2 ;  /* 0x00000002251e723e */ /* 0x000fc600000010ff */
[----:B------:R-:W-:Y:S02]  /*4700*/  FADD.FTZ R8, R2, R11 ;  /* 0x0000000b02087221 */ /* 0x000fe40000010000 */
[----:B------:R-:W1:Y:S01]  /*4710*/  MUFU.EX2 R43, R43 ;  /* 0x0000002b002b7308 */ /* 0x000e620000000800 */
[----:B--2---:R-:W-:Y:S01]  /*4720*/  FADD.FTZ R9, R34, R13 ;  /* 0x0000000d22097221 */ /* 0x004fe20000010000 */
[----:B------:R-:W-:Y:S01]  /*4730*/  F2FP.BF16.F32.PACK_AB R13, R27, R4 ;  /* 0x000000041b0d723e */ /* 0x000fe200000010ff */
[----:B------:R-:W-:Y:S01]  /*4740*/  FADD.FTZ R11, R37, R8 ;  /* 0x00000008250b7221 */ /* 0x000fe20000010000 */
[----:B------:R-:W-:Y:S02]  /*4750*/  F2FP.BF16.F32.PACK_AB R8, R29, R6 ;  /* 0x000000061d08723e */ /* 0x000fe400000010ff */
[----:B------:R-:W-:Y:S01]  /*4760*/  F2FP.BF16.F32.PACK_AB R27, R65, R60 ;  /* 0x0000003c411b723e */ /* 0x000fe200000010ff */
[----:B------:R-:W-:Y:S01]  /*4770*/  FADD.FTZ R6, R36, R11 ;  /* 0x0000000b24067221 */ /* 0x000fe20000010000 */
[----:B------:R-:W2:Y:S01]  /*4780*/  MUFU.EX2 R46, R46 ;  /* 0x0000002e002e7308 */ /* 0x000ea20000000800 */
[----:B0-----:R-:W-:Y:S01]  /*4790*/  FADD.FTZ R4, R38, R9 ;  /* 0x0000000926047221 */ /* 0x001fe20000010000 */
[----:B------:R0:W-:Y:S04]  /*47a0*/  STSM.16.M88.4 [R22], R12 ;  /* 0x0000000c16007844 */ /* 0x0001e80000000200 */
[----:B------:R3:W-:Y:S02]  /*47b0*/  STSM.16.M88.4 [R19], R24 ;  /* 0x0000001813007844 */ /* 0x0007e40000000200 */
[----:B------:R-:W4:Y:S01]  /*47c0*/  MUFU.EX2 R47, R47 ;  /* 0x0000002f002f7308 */ /* 0x000f220000000800 */
[C---:B-1----:R-:W-:Y:S01]  /*47d0*/  FADD.FTZ R9, R43.reuse, R4 ;  /* 0x000000042b097221 */ /* 0x042fe20000010000 */
[----:B------:R-:W-:-:S06]  /*47e0*/  F2FP.BF16.F32.PACK_AB R11, R43, R38 ;  /* 0x000000262b0b723e */ /* 0x000fcc00000010ff */
[----:B------:R-:W1:Y:S01]  /*47f0*/  MUFU.EX2 R50, R50 ;  /* 0x0000003200327308 */ /* 0x000e620000000800 */
[----:B--2---:R-:W-:-:S07]  /*4800*/  FADD.FTZ R4, R46, R9 ;  /* 0x000000092e047221 */ /* 0x004fce0000010000 */
[----:B------:R-:W2:Y:S01]  /*4810*/  MUFU.EX2 R45, R45 ;  /* 0x0000002d002d7308 */ /* 0x000ea20000000800 */
[C---:B----4-:R-:W-:Y:S01]  /*4820*/  FADD.FTZ R9, R47.reuse, R4 ;  /* 0x000000042f097221 */ /* 0x050fe20000010000 */
[----:B------:R-:W-:-:S06]  /*4830*/  F2FP.BF16.F32.PACK_AB R29, R47, R46 ;  /* 0x0000002e2f1d723e */ /* 0x000fcc00000010ff */
[----:B------:R-:W4:Y:S01]  /*4840*/  MUFU.EX2 R51, R51 ;  /* 0x0000003300337308 */ /* 0x000f220000000800 */
[----:B-1----:R-:W-:Y:S01]  /*4850*/  FADD.FTZ R4, R50, R9 ;  /* 0x0000000932047221 */ /* 0x002fe20000010000 */
[----:B------:R-:W-:-:S05]  /*4860*/  F2FP.BF16.F32.PACK_AB R9, R34, R31 ;  /* 0x0000001f2209723e */ /* 0x000fca00000010ff */
[----:B------:R1:W-:Y:S01]  /*4870*/  STSM.16.M88.4 [R18], R8 ;  /* 0x0000000812007844 */ /* 0x0003e20000000200 */
[----:B------:R-:W5:Y:S01]  /*4880*/  MUFU.EX2 R44, R44 ;  /* 0x0000002c002c7308 */ /* 0x000f620000000800 */
[C---:B--2---:R-:W-:Y:S01]  /*4890*/  FADD.FTZ R3, R45.reuse, R6 ;  /* 0x000000062d037221 */ /* 0x044fe20000010000 */
[----:B0-----:R-:W-:Y:S01]  /*48a0*/  F2FP.BF16.F32.PACK_AB R12, R45, R36 ;  /* 0x000000242d0c723e */ /* 0x001fe200000010ff */
[----:B------:R-:W-:-:S05]  /*48b0*/  VIADD R6, R88, 0xfffffffe ;  /* 0xfffffffe58067836 */ /* 0x000fca0000000000 */
[----:B------:R-:W0:Y:S01]  /*48c0*/  MUFU.EX2 R5, R5 ;  /* 0x0000000500057308 */ /* 0x000e220000000800 */
[C---:B----4-:R-:W-:Y:S01]  /*48d0*/  FADD.FTZ R4, R51.reuse, R4 ;  /* 0x0000000433047221 */ /* 0x050fe20000010000 */
[----:B------:R-:W-:-:S05]  /*48e0*/  F2FP.BF16.F32.PACK_AB R31, R51, R50 ;  /* 0x00000032331f723e */ /* 0x000fca00000010ff */
[----:B------:R2:W-:Y:S01]  /*48f0*/  STSM.16.M88.4 [R17+0x27800], R28 ;  /* 0x0278001c11007844 */ /* 0x0005e20000000200 */
[----:B------:R-:W4:Y:S01]  /*4900*/  MUFU.EX2 R54, R54 ;  /* 0x0000003600367308 */ /* 0x000f220000000800 */
[----:B-----5:R-:W-:-:S07]  /*4910*/  FADD.FTZ R2, R44, R3 ;  /* 0x000000032c027221 */ /* 0x020fce0000010000 */
[----:B------:R-:W5:Y:S01]  /*4920*/  MUFU.EX2 R53, R53 ;  /* 0x0000003500357308 */ /* 0x000f620000000800 */
[----:B0-----:R-:W-:-:S07]  /*4930*/  FADD.FTZ R3, R5, R4 ;  /* 0x0000000405037221 */ /* 0x001fce0000010000 */
[----:B------:R-:W0:Y:S01]  /*4940*/  MUFU.EX2 R70, R70 ;  /* 0x0000004600467308 */ /* 0x000e220000000800 */
[C---:B----4-:R-:W-:Y:S01]  /*4950*/  F2FP.BF16.F32.PACK_AB R13, R54.reuse, R5 ;  /* 0x00000005360d723e */ /* 0x050fe200000010ff */
[----:B------:R-:W-:-:S06]  /*4960*/  FADD.FTZ R3, R54, R3 ;  /* 0x0000000336037221 */ /* 0x000fcc0000010000 */
[----:B------:R-:W4:Y:S01]  /*4970*/  MUFU.EX2 R71, R71 ;  /* 0x0000004700477308 */ /* 0x000f220000000800 */
[C---:B-----5:R-:W-:Y:S01]  /*4980*/  FADD.FTZ R4, R53.reuse, R2 ;  /* 0x0000000235047221 */ /* 0x060fe20000010000 */
[----:B------:R-:W-:-:S06]  /*4990*/  F2FP.BF16.F32.PACK_AB R14, R53, R44 ;  /* 0x0000002c350e723e */ /* 0x000fcc00000010ff */
[----:B------:R-:W5:Y:S01]  /*49a0*/  MUFU.EX2 R41, R41 ;  /* 0x0000002900297308 */ /* 0x000f620000000800 */
[----:B0-----:R-:W-:-:S07]  /*49b0*/  FADD.FTZ R2, R70, R3 ;  /* 0x0000000346027221 */ /* 0x001fce0000010000 */
[----:B------:R-:W3:Y:S01]  /*49c0*/  MUFU.EX2 R48, R48 ;  /* 0x0000003000307308 */ /* 0x000ee20000000800 */
[C---:B----4-:R-:W-:Y:S01]  /*49d0*/  F2FP.BF16.F32.PACK_AB R15, R71.reuse, R70 ;  /* 0x00000046470f723e */ /* 0x050fe200000010ff */
[----:B------:R-:W-:-:S04]  /*49e0*/  FADD.FTZ R3, R71, R2 ;  /* 0x0000000247037221 */ /* 0x000fc80000010000 */
[----:B------:R2:W-:Y:S02]  /*49f0*/  STSM.16.M88.4 [R136], R12 ;  /* 0x0000000c88007844 */ /* 0x0005e40000000200 */
[----:B------:R-:W-:Y:S01]  /*4a00*/  MUFU.EX2 R52, R52 ;  /* 0x0000003400347308 */ /* 0x000fe20000000800 */
[----:B-----5:R-:W-:-:S07]  /*4a10*/  FADD.FTZ R21, R41, R4 ;  /* 0x0000000429157221 */ /* 0x020fce0000010000 */
[----:B------:R-:W0:Y:S01]  /*4a20*/  MUFU.EX2 R57, R57 ;  /* 0x0000003900397308 */ /* 0x000e220000000800 */
[C---:B---3--:R-:W-:Y:S01]  /*4a30*/  F2FP.BF16.F32.PACK_AB R24, R48.reuse, R41 ;  /* 0x000000293018723e */ /* 0x048fe200000010ff */
[----:B------:R-:W-:-:S06]  /*4a40*/  FADD.FTZ R21, R48, R21 ;  /* 0x0000001530157221 */ /* 0x000fcc0000010000 */
[----:B------:R-:W3:Y:S08]  /*4a50*/  MUFU.EX2 R74, R74 ;  /* 0x0000004a004a7308 */ /* 0x000ef00000000800 */
[----:B------:R-:W4:Y:S01]  /*4a60*/  MUFU.EX2 R75, R75 ;  /* 0x0000004b004b7308 */ /* 0x000f220000000800 */
[----:B0-----:R-:W-:-:S07]  /*4a70*/  F2FP.BF16.F32.PACK_AB R26, R57, R52 ;  /* 0x00000034391a723e */ /* 0x001fce00000010ff */
[----:B------:R-:W0:Y:S01]  /*4a80*/  MUFU.EX2 R78, R78 ;  /* 0x0000004e004e7308 */ /* 0x000e220000000800 */
[----:B---3--:R-:W-:-:S07]  /*4a90*/  FADD.FTZ R2, R74, R3 ;  /* 0x000000034a027221 */ /* 0x008fce0000010000 */
[----:B------:R-:W3:Y:S01]  /*4aa0*/  MUFU.EX2 R79, R79 ;  /* 0x0000004f004f7308 */ /* 0x000ee20000000800 */
[C---:B----4-:R-:W-:Y:S01]  /*4ab0*/  F2FP.BF16.F32.PACK_AB R25, R75.reuse, R74 ;  /* 0x0000004a4b19723e */ /* 0x050fe200000010ff */
[----:B------:R-:W-:Y:S01]  /*4ac0*/  FADD.FTZ R3, R75, R2 ;  /* 0x000000024b037221 */ /* 0x000fe20000010000 */
[----:B------:R-:W-:-:S05]  /*4ad0*/  FADD.FTZ R2, R52, R21 ;  /* 0x0000001534027221 */ /* 0x000fca0000010000 */
[----:B------:R-:W-:Y:S01]  /*4ae0*/  MUFU.EX2 R40, R40 ;  /* 0x0000002800287308 */ /* 0x000fe20000000800 */
[----:B0-----:R-:W-:Y:S01]  /*4af0*/  FADD.FTZ R4, R78, R3 ;  /* 0x000000034e047221 */ /* 0x001fe20000010000 */
[----:B------:R-:W-:-:S06]  /*4b00*/  FADD.FTZ R3, R57, R2 ;  /* 0x0000000239037221 */ /* 0x000fcc0000010000 */
[----:B------:R-:W1:Y:S01]  /*4b10*/  MUFU.EX2 R49, R49 ;  /* 0x0000003100317308 */ /* 0x000e620000000800 */
[C---:B---3--:R-:W-:Y:S01]  /*4b20*/  F2FP.BF16.F32.PACK_AB R27, R79.reuse, R78 ;  /* 0x0000004e4f1b723e */ /* 0x048fe200000010ff */
        /* <DEDUP_REMOVED lines=13> */
[----:B------:R-:W3:Y:S01]  /*4c00*/  MUFU.EX2 R5, R20 ;  /* 0x0000001400057308 */ /* 0x000ee20000000800 */
[----:B-1----:R-:W-:Y:S01]  /*4c10*/  F2FP.BF16.F32.PACK_AB R9, R83, R82 ;  /* 0x000000525309723e */ /* 0x002fe200000010ff */
[----:B------:R-:W-:-:S04]  /*4c20*/  FADD.FTZ R82, R82, R21 ;  /* 0x0000001552527221 */ /* 0x000fc80000010000 */
[----:B------:R-:W-:-:S04]  /*4c30*/  FADD.FTZ R83, R83, R82 ;  /* 0x0000005253537221 */ /* 0x000fc80000010000 */
[----:B0-----:R-:W-:Y:S01]  /*4c40*/  FADD.FTZ R2, R86, R83 ;  /* 0x0000005356027221 */ /* 0x001fe20000010000 */
[----:B---3--:R-:W-:-:S03]  /*4c50*/  F2FP.BF16.F32.PACK_AB R11, R5, R86 ;  /* 0x00000056050b723e */ /* 0x008fc600000010ff */
        /* <DEDUP_REMOVED lines=17> */
.L_x_1086:
[----:B------:R-:W-:Y:S02]  /*4d70*/  ULDC UR18, c[0x0][0x9e4] ;  /* 0x0002790000127ab9 */ /* 0x000fe40000000800 */
[----:B------:R-:W-:-:S11]  /*4d80*/  UISETP.NE.AND UP0, UPT, UR18, 0x1, UPT ;  /* 0x000000011200788c */ /* 0x000fd6000bf05270 */
[----:B------:R-:W-:Y:S02]  /*4d90*/  @UP0 ULDC.64 UR6, c[0x0][0x9e8] ;  /* 0x00027a0000060ab9 */ /* 0x000fe40000000a00 */
[----:B------:R-:W-:-:S04]  /*4da0*/  UIMAD.WIDE.U32 UR10, UR15, UR6, URZ ;  /* 0x000000060f0a72a5 */ /* 0x000fc8000f8e003f */
[----:B------:R-:W-:-:S12]  /*4db0*/  @UP0 USHF.R.U32.HI UR15, URZ, UR7, UR11 ;  /* 0x000000073f0f0299 */ /* 0x000fd8000801160b */
.L_x_1087:
[----:B------:R-:W-:-:S04]  /*4dc0*/  UIMAD UR15, UR15, UR18, UR18 ;  /* 0x000000120f0f72a4 */ /* 0x000fc8000f8e0212 */
[----:B------:R-:W-:-:S04]  /*4dd0*/  UISETP.LT.AND UP0, UPT, UR14, UR15, UPT ;  /* 0x0000000f0e00728c */ /* 0x000fc8000bf01270 */
[----:B------:R-:W-:-:S12]  /*4de0*/  USEL UR14, UR14, UR15, UP0 ;  /* 0x0000000f0e0e7287 */ /* 0x000fd80008000000 */
.L_x_1085:
        /* <DEDUP_REMOVED lines=40> */
.L_x_1107:
[----:B------:R-:W-:Y:S01]  /*5070*/  ISETP.NE.AND P2, PT, RZ, UR45, PT ;  /* 0x0000002dff007c0c */ /* 0x000fe2000bf45270 */
[----:B------:R-:W-:-:S04]  /*5080*/  UISETP.NE.AND UP0, UPT, UR58, 0x1, UPT ;  /* 0x000000013a00788c */ /* 0x000fc8000bf05270 */
[----:B------:R-:W-:-:S04]  /*5090*/  USEL UR48, URZ, 0x1, UP0 ;  /* 0x000000013f307887 */ /* 0x000fc80008000000 */
[----:B------:R-:W-:-:S04]  /*50a0*/  ULOP3.LUT UR48, UR28, UR48, URZ, 0x3c, !UPT ;  /* 0x000000301c307292 */ /* 0x000fc8000f8e3c3f */
[----:B------:R-:W-:Y:S08]  /*50b0*/  @P2 BRA `(.L_x_1089) ;  /* 0x0000000000382947 */ /* 0x000ff00003800000 */
[----:B------:R-:W-:Y:S05]  /*50c0*/  @!P0 BRA `(.L_x_1090) ;  /* 0x0000000000048947 */ /* 0x000fea0003800000 */
[----:B------:R-:W-:Y:S01]  /*50d0*/  BPT.TRAP 0x1 ;  /* 0x000000040000795c */ /* 0x000fe20000300000 */
.L_x_1090:
        /* <DEDUP_REMOVED lines=9> */
.L_x_1091:
[----:B-1----:R-:W-:Y:S05]  /*5170*/  @P1 BRA `(.L_x_1089) ;  /* 0x0000000000081947 */ /* 0x002fea0003800000 */
[----:B------:R-:W1:Y:S02]  /*5180*/  SYNCS.PHASECHK.TRANS64.TRYWAIT P1, [UR6+0x2d830], R0 ;  /* 0x02d83000ff0075a7 */ /* 0x000e640008020146 */
[----:B-1----:R-:W-:Y:S05]  /*5190*/  @!P1 BRA `(.L_x_1092) ;  /* 0x0000010800009947 */ /* 0x002fea0003800000 */
.L_x_1089:
[----:B-1----:R-:W1:Y:S01]  /*51a0*/  S2R R7, SR_TID.X ;  /* 0x0000000000077919 */ /* 0x002e620000002100 */
        /* <DEDUP_REMOVED lines=15> */
[----:B-1----:R-:W-:-:S05]  /*52a0*/  SHF.R.U32.HI R7, RZ, 0x7, R7 ;  /* 0x00000007ff077819 */ /* 0x002fca0000011607 */
[----:B0-----:R-:W-:-:S05]  /*52b0*/  VIADD R0, R7, 0x8 ;  /* 0x0000000807007836 */ /* 0x001fca0000000000 */
[----:B------:R0:W-:Y:S06]  /*52c0*/  BAR.SYNC.DEFER_BLOCKING R0, 0x100 ;  /* 0x000400000000751d */ /* 0x0001ec0000010000 */
[----:B--2---:R-:W-:-:S06]  /*52d0*/  WARPGROUP.ARRIVE ;  /* 0x00000000000079c5 */ /* 0x004fcc0000000000 */
        /* <DEDUP_REMOVED lines=20> */
.L_x_1094:
[----:B------:R-:W-:Y:S01]  /*5420*/  ULEA UR6, UR58, UR41, 0x3 ;  /* 0x000000293a067291 */ /* 0x000fe2000f8e183f */
[----:B------:R-:W-:-:S05]  /*5430*/  IMAD.U32 R0, RZ, RZ, UR28 ;  /* 0x0000001cff007e24 */ /* 0x000fca000f8e00ff */
[----:B------:R-:W-:-:S04]  /*5440*/  SHF.L.U32 R0, R0, 0x1f, RZ ;  /* 0x0000001f00007819 */ /* 0x000fc800000006ff */
[----:B------:R0:W1:Y:S01]  /*5450*/  SYNCS.PHASECHK.TRANS64.TRYWAIT P1, [UR6+0x2d850], R0 ;  /* 0x02d85000ff0075a7 */ /* 0x0000620008020146 */
[----:B------:R-:W-:Y:S05]  /*5460*/  @!P0 BRA `(.L_x_1095) ;  /* 0x0000000000048947 */ /* 0x000fea0003800000 */
[----:B------:R-:W-:Y:S01]  /*5470*/  BPT.TRAP 0x1 ;  /* 0x000000040000795c */ /* 0x000fe20000300000 */
.L_x_1095:
[----:B-1----:R-:W-:Y:S05]  /*5480*/  @P1 BRA `(.L_x_1093) ;  /* 0x0000000000081947 */ /* 0x002fea0003800000 */
[----:B------:R-:W1:Y:S02]  /*5490*/  SYNCS.PHASECHK.TRANS64.TRYWAIT P1, [UR6+0x2d850], R0 ;  /* 0x02d85000ff0075a7 */ /* 0x000e640008020146 */
[----:B-1----:R-:W-:Y:S05]  /*54a0*/  @!P1 BRA `(.L_x_1096) ;  /* 0x0000010400549947 */ /* 0x002fea0003800000 */
.L_x_1093:
[----:B------:R-:W-:Y:S01]  /*54b0*/  UIADD3 UR6, UR41, 0x400, URZ ;  /* 0x0000040029067890 */ /* 0x000fe2000fffe03f */
[----:B------:R-:W-:Y:S01]  /*54c0*/  WARPGROUP.ARRIVE ;  /* 0x00000000000079c5 */ /* 0x000fe20000000000 */
[----:B------:R-:W-:-:S05]  /*54d0*/  ULEA UR7, UR53, UR41, 0xd ;  /* 0x0000002935077291 */ /* 0x000fca000f8e683f */
[----:B------:R-:W1:Y:S01]  /*54e0*/  S2R R8, SR_TID.X ;  /* 0x0000000000087919 */ /* 0x000e620000002100 */
        /* <DEDUP_REMOVED lines=70> */
.L_x_1097:
[----:B------:R-:W-:Y:S01]  /*5950*/  UISETP.NE.AND UP1, UPT, UR52, URZ, UPT ;  /* 0x0000003f3400728c */ /* 0x000fe2000bf25270 */
[----:B------:R-:W-:Y:S01]  /*5960*/  VIADD R7, R137, UR38 ;  /* 0x0000002689077c36 */ /* 0x000fe20008000000 */
[----:B------:R-:W-:Y:S01]  /*5970*/  ULEA UR6, UR47, UR41, 0x3 ;  /* 0x000000292f067291 */ /* 0x000fe2000f8e183f */
[----:B------:R-:W-:Y:S01]  /*5980*/  IMAD.U32 R8, RZ, RZ, UR46 ;  /* 0x0000002eff087e24 */ /* 0x000fe2000f8e00ff */
[----:B------:R-:W-:Y:S02]  /*5990*/  UISETP.NE.AND UP0, UPT, UR51, URZ, UPT ;  /* 0x0000003f3300728c */ /* 0x000fe4000bf05270 */
        /* <DEDUP_REMOVED lines=14> */
[----:B------:R-:W-:-:S05]  /*5a80*/  IMAD R9, R16, -0x2, R9 ;  /* 0xfffffffe10097824 */ /* 0x000fca00078e0209 */
[----:B------:R-:W-:-:S05]  /*5a90*/  IADD3 R9, -R8, UR37, R9 ;  /* 0x0000002508097c10 */ /* 0x000fca000fffe109 */
[C---:B------:R-:W-:Y:S02]  /*5aa0*/  VIADD R11, R9.reuse, UR56 ;  /* 0x00000038090b7c36 */ /* 0x040fe40008000000 */
[----:B------:R-:W-:Y:S02]  /*5ab0*/  VIADD R10, R9, UR6 ;  /* 0x00000006090a7c36 */ /* 0x000fe40008000000 */
[----:B0-----:R-:W-:Y:S02]  /*5ac0*/  IMAD.IADD R9, R11, 0x1, R15 ;  /* 0x000000010b097824 */ /* 0x001fe400078e020f */
[----:B------:R-:W-:Y:S01]  /*5ad0*/  IMAD.IADD R8, R15, 0x1, R10 ;  /* 0x000000010f087824 */ /* 0x000fe200078e020a */
[----:B------:R-:W-:Y:S06]  /*5ae0*/  @P1 BRA `(.L_x_1098) ;  /* 0x00000000005c1947 */ /* 0x000fec0003800000 */
[----:B------:R-:W-:Y:S01]  /*5af0*/  IMAD.U32 R12, RZ, RZ, UR46 ;  /* 0x0000002eff0c7e24 */ /* 0x000fe2000f8e00ff */
[----:B------:R-:W-:Y:S04]  /*5b00*/  BSSY B0, `(.L_x_1099) ;  /* 0x0000011000007945 */ /* 0x000fe80003800000 */
[----:B------:R-:W-:-:S04]  /*5b10*/  IADD3 R15, -R12, UR37, R15 ;  /* 0x000000250c0f7c10 */ /* 0x000fc8000fffe10f */
        /* <DEDUP_REMOVED lines=10> */
.L_x_1100:
[----:B------:R-:W-:-:S05]  /*5bc0*/  IMAD.U32 R14, RZ, RZ, UR34 ;  /* 0x00000022ff0e7e24 */ /* 0x000fca000f8e00ff */
[----:B------:R-:W-:-:S13]  /*5bd0*/  ISETP.NE.AND P1, PT, R14, 0x1, PT ;  /* 0x000000010e00780c */ /* 0x000fda0003f25270 */
[----:B------:R-:W0:Y:S02]  /*5be0*/  @P1 LDC.64 R12, c[0x0][0x9e8] ;  /* 0x00027a00ff0c1b82 */ /* 0x000e240000000a00 */
[----:B0-----:R-:W-:-:S05]  /*5bf0*/  @P1 IMAD.HI.U32 R12, R15, R12, RZ ;  /* 0x0000000c0f0c1227 */ /* 0x001fca00078e00ff */
[----:B------:R-:W-:-:S07]  /*5c00*/  @P1 SHF.R.U32.HI R15, RZ, R13, R12 ;  /* 0x0000000dff0f1219 */ /* 0x000fce000001160c */
.L_x_1101:
[----:B------:R-:W-:Y:S05]  /*5c10*/  BSYNC B0 ;  /* 0x0000000000007941 */ /* 0x000fea0003800000 */
.L_x_1099:
[----:B------:R-:W-:-:S04]  /*5c20*/  IMAD R15, R15, R14, -R0 ;  /* 0x0000000e0f0f7224 */ /* 0x000fc800078e0a00 */
[----:B------:R-:W-:-:S05]  /*5c30*/  IMAD R15, R16, -0x2, R15 ;  /* 0xfffffffe100f7824 */ /* 0x000fca00078e020f */
[----:B------:R-:W-:Y:S02]  /*5c40*/  VIADDMNMX R9, R15, R14, R9, PT ;  /* 0x0000000e0f097246 */ /* 0x000fe40003800109 */
[----:B------:R-:W-:-:S07]  /*5c50*/  VIMNMX R8, R8, R15, !PT ;  /* 0x0000000f08087248 */ /* 0x000fce0007fe0100 */
.L_x_1098:
        /* <DEDUP_REMOVED lines=116> */
.L_x_1104:
[----:B------:R-:W-:-:S05]  /*63a0*/  IMAD.U32 R12, RZ, RZ, UR34 ;  /* 0x00000022ff0c7e24 */ /* 0x000fca000f8e00ff */
[----:B------:R-:W-:-:S13]  /*63b0*/  ISETP.NE.AND P2, PT, R12, 0x1, PT ;  /* 0x000000010c00780c */ /* 0x000fda0003f45270 */
[----:B------:R-:W0:Y:S02]  /*63c0*/  @P2 LDC.64 R8, c[0x0][0x9e8] ;  /* 0x00027a00ff082b82 */ /* 0x000e240000000a00 */
[----:B0-----:R-:W-:-:S05]  /*63d0*/  @P2 IMAD.HI.U32 R8, R7, R8, RZ ;  /* 0x0000000807082227 */ /* 0x001fca00078e00ff */
[----:B------:R-:W-:-:S07]  /*63e0*/  @P2 SHF.R.U32.HI R7, RZ, R9, R8 ;  /* 0x00000009ff072219 */ /* 0x000fce0000011608 */
.L_x_1105:
[----:B------:R-:W-:Y:S05]  /*63f0*/  BSYNC B0 ;  /* 0x0000000000007941 */ /* 0x000fea0003800000 */
.L_x_1103:
[----:B------:R-:W-:-:S04]  /*6400*/  IMAD R7, R7, R12, -R0 ;  /* 0x0000000c07077224 */ /* 0x000fc800078e0a00 */
[----:B------:R-:W-:-:S05]  /*6410*/  IMAD R7, R16, -0x2, R7 ;  /* 0xfffffffe10077824 */ /* 0x000fca00078e0207 */
[----:B------:R-:W-:Y:S02]  /*6420*/  VIADDMNMX R11, R7, R12, R11, PT ;  /* 0x0000000c070b7246 */ /* 0x000fe4000380010b */
[----:B------:R-:W-:-:S07]  /*6430*/  VIMNMX R10, R10, R7, !PT ;  /* 0x000000070a0a7248 */ /* 0x000fce0007fe0100 */
.L_x_1102:
        /* <DEDUP_REMOVED lines=92> */
[C---:B------:R-:W-:Y:S02]  /*6a00*/  ISETP.LT.OR P3, PT, R11.reuse, 0x42, P3 ;  /* 0x000000420b00780c */ /* 0x040fe40001f61670 */
        /* <DEDUP_REMOVED lines=36> */
[----:B------:R-:W-:Y:S01]  /*6c50*/  FFMA.FTZ R56, R56, UR33, -R7 ;  /* 0x0000002138387c23 */ /* 0x000fe20008010807 */
[----:B------:R-:W-:Y:S01]  /*6c60*/  FSEL R66, R66, -INF , !P2 ;  /* 0xff80000042427808 */ /* 0x000fe20005000000 */
[----:B------:R-:W-:Y:S01]  /*6c70*/  MUFU.EX2 R8, R8 ;  /* 0x0000000800087308 */ /* 0x000fe20000000800 */
[----:B------:R-:W-:-:S02]  /*6c80*/  FMNMX.FTZ R29, R47, R28, !PT ;  /* 0x0000001c2f1d7209 */ /* 0x000fc40007810000 */
[----:B------:R-:W-:Y:S02]  /*6c90*/  ISETP.LT.OR P3, PT, R11, 0x52, P3 ;  /* 0x000000520b00780c */ /* 0x000fe40001f61670 */
[----:B------:R-:W-:Y:S01]  /*6ca0*/  FMNMX.FTZ R32, R50, R29, !PT ;  /* 0x0000001d32207209 */ /* 0x000fe20007810000 */
[----:B------:R-:W-:Y:S01]  /*6cb0*/  FFMA.FTZ R29, R45, UR33, -R7 ;  /* 0x000000212d1d7c23 */ /* 0x000fe20008010807 */
[----:B------:R-:W-:Y:S01]  /*6cc0*/  ISETP.GT.AND P4, PT, R10, 0x59, P1 ;  /* 0x000000590a00780c */ /* 0x000fe20000f84270 */
[----:B------:R-:W-:Y:S01]  /*6cd0*/  MUFU.EX2 R28, R44 ;  /* 0x0000002c001c7308 */ /* 0x000fe20000000800 */
[----:B------:R-:W-:Y:S02]  /*6ce0*/  FMNMX.FTZ R33, R51, R32, !PT ;  /* 0x0000002033217209 */ /* 0x000fe40007810000 */
[----:B------:R-:W-:Y:S02]  /*6cf0*/  ISETP.LT.OR P5, PT, R11, 0x59, P5 ;  /* 0x000000590b00780c */ /* 0x000fe40002fa1670 */
[----:B------:R-:W-:-:S02]  /*6d00*/  FMNMX.FTZ R32, R54, R33, !PT ;  /* 0x0000002136207209 */ /* 0x000fc40007810000 */
[----:B------:R-:W-:Y:S01]  /*6d10*/  FSEL R67, R67, -INF , !P3 ;  /* 0xff80000043437808 */ /* 0x000fe20005800000 */
[----:B------:R-:W-:Y:S01]  /*6d20*/  MUFU.EX2 R9, R9 ;  /* 0x0000000900097308 */ /* 0x000fe20000000800 */
[----:B------:R-:W-:Y:S02]  /*6d30*/  FMNMX.FTZ R33, R55, R32, !PT ;  /* 0x0000002037217209 */ /* 0x000fe40007810000 */
[----:B------:R-:W-:Y:S02]  /*6d40*/  ISETP.GT.AND P2, PT, R10, 0x60, P1 ;  /* 0x000000600a00780c */ /* 0x000fe40000f44270 */
[----:B0-----:R-:W-:Y:S01]  /*6d50*/  FMNMX.FTZ R36, R58, R33, !PT ;  /* 0x000000213a247209 */ /* 0x001fe20007810000 */
[--C-:B------:R-:W-:Y:S01]  /*6d60*/  FFMA.FTZ R33, R49, UR33, -R7.reuse ;  /* 0x0000002131217c23 */ /* 0x100fe20008010807 */
[----:B------:R-:W-:Y:S01]  /*6d70*/  FSEL R70, R70, -INF , !P5 ;  /* 0xff80000046467808 */ /* 0x000fe20006800000 */
[----:B------:R0:W-:Y:S01]  /*6d80*/  MUFU.EX2 R32, R48 ;  /* 0x0000003000207308 */ /* 0x0001e20000000800 */
[----:B------:R-:W-:Y:S01]  /*6d90*/  FMNMX.FTZ R37, R59, R36, !PT ;  /* 0x000000243b257209 */ /* 0x000fe20007810000 */
[--C-:B------:R-:W-:Y:S01]  /*6da0*/  FFMA.FTZ R49, R65, UR33, -R7.reuse ;  /* 0x0000002141317c23 */ /* 0x100fe20008010807 */
[----:B------:R-:W-:Y:S01]  /*6db0*/  ISETP.LT.OR P4, PT, R11, 0x5a, P4 ;  /* 0x0000005a0b00780c */ /* 0x000fe20002781670 */
[----:B------:R-:W-:Y:S01]  /*6dc0*/  FFMA.FTZ R65, R81, UR33, -R7 ;  /* 0x0000002151417c23 */ /* 0x000fe20008010807 */
[----:B------:R-:W-:-:S02]  /*6dd0*/  FMNMX.FTZ R36, R62, R37, !PT ;  /* 0x000000253e247209 */ /* 0x000fc40007810000 */
[----:B------:R-:W-:Y:S01]  /*6de0*/  ISETP.GT.AND P3, PT, R10, 0x61, P1 ;  /* 0x000000610a00780c */ /* 0x000fe20000f64270 */
[----:B------:R-:W-:Y:S01]  /*6df0*/  MUFU.EX2 R12, R12 ;  /* 0x0000000c000c7308 */ /* 0x000fe20000000800 */
[----:B------:R-:W-:Y:S01]  /*6e00*/  FMNMX.FTZ R37, R63, R36, !PT ;  /* 0x000000243f257209 */ /* 0x000fe20007810000 */
[--C-:B0-----:R-:W-:Y:S01]  /*6e10*/  FFMA.FTZ R48, R64, UR33, -R7.reuse ;  /* 0x0000002140307c23 */ /* 0x101fe20008010807 */
[----:B------:R-:W-:Y:S01]  /*6e20*/  ISETP.LT.OR P2, PT, R11, 0x61, P2 ;  /* 0x000000610b00780c */ /* 0x000fe20001741670 */
[--C-:B------:R-:W-:Y:S01]  /*6e30*/  FFMA.FTZ R64, R80, UR33, -R7.reuse ;  /* 0x0000002150407c23 */ /* 0x100fe20008010807 */
[----:B------:R-:W-:Y:S01]  /*6e40*/  FMNMX.FTZ R40, R66, R37, !PT ;  /* 0x0000002542287209 */ /* 0x000fe20007810000 */
[--C-:B------:R-:W-:Y:S01]  /*6e50*/  FFMA.FTZ R37, R53, UR33, -R7.reuse ;  /* 0x0000002135257c23 */ /* 0x100fe20008010807 */
[----:B------:R-:W-:Y:S01]  /*6e60*/  FSEL R71, R71, -INF , !P4 ;  /* 0xff80000047477808 */ /* 0x000fe20006000000 */
[----:B------:R0:W-:Y:S01]  /*6e70*/  MUFU.EX2 R36, R52 ;  /* 0x0000003400247308 */ /* 0x0001e20000000800 */
[----:B------:R-:W-:Y:S01]  /*6e80*/  FMNMX.FTZ R41, R67, R40, !PT ;  /* 0x0000002843297209 */ /* 0x000fe20007810000 */
[--C-:B------:R-:W-:Y:S01]  /*6e90*/  FFMA.FTZ R53, R69, UR33, -R7.reuse ;  /* 0x0000002145357c23 */ /* 0x100fe20008010807 */
[----:B------:R-:W-:Y:S01]  /*6ea0*/  ISETP.GT.AND P5, PT, R10, 0x68, P1 ;  /* 0x000000680a00780c */ /* 0x000fe20000fa4270 */
[----:B------:R-:W-:Y:S01]  /*6eb0*/  FFMA.FTZ R69, R85, UR33, -R7 ;  /* 0x0000002155457c23 */ /* 0x000fe20008010807 */
[----:B------:R-:W-:-:S02]  /*6ec0*/  FMNMX.FTZ R40, R70, R41, !PT ;  /* 0x0000002946287209 */ /* 0x000fc40007810000 */
[----:B------:R-:W-:Y:S01]  /*6ed0*/  FSEL R74, R74, -INF , !P2 ;  /* 0xff8000004a4a7808 */ /* 0x000fe20005000000 */
[----:B------:R-:W-:Y:S01]  /*6ee0*/  MUFU.EX2 R13, R13 ;  /* 0x0000000d000d7308 */ /* 0x000fe20000000800 */
[----:B------:R-:W-:Y:S01]  /*6ef0*/  ISETP.LT.OR P3, PT, R11, 0x62, P3 ;  /* 0x000000620b00780c */ /* 0x000fe20001f61670 */
[--C-:B0-----:R-:W-:Y:S01]  /*6f00*/  FFMA.FTZ R52, R68, UR33, -R7.reuse ;  /* 0x0000002144347c23 */ /* 0x101fe20008010807 */
[----:B------:R-:W-:Y:S01]  /*6f10*/  FMNMX.FTZ R41, R71, R40, !PT ;  /* 0x0000002847297209 */ /* 0x000fe20007810000 */
[----:B------:R-:W-:Y:S01]  /*6f20*/  FFMA.FTZ R68, R84, UR33, -R7 ;  /* 0x0000002154447c23 */ /* 0x000fe20008010807 */
[----:B------:R-:W-:Y:S02]  /*6f30*/  ISETP.GT.AND P4, PT, R10, 0x69, P1 ;  /* 0x000000690a00780c */ /* 0x000fe40000f84270 */
[----:B------:R-:W-:Y:S01]  /*6f40*/  ISETP.LT.OR P5, PT, R11, 0x69, P5 ;  /* 0x000000690b00780c */ /* 0x000fe20002fa1670 */
[----:B------:R0:W-:Y:S01]  /*6f50*/  MUFU.EX2 R40, R56 ;  /* 0x0000003800287308 */ /* 0x0001e20000000800 */
[----:B------:R-:W-:-:S02]  /*6f60*/  FSEL R75, R75, -INF , !P3 ;  /* 0xff8000004b4b7808 */ /* 0x000fc40005800000 */
[----:B------:R-:W-:Y:S01]  /*6f70*/  FMNMX.FTZ R44, R74, R41, !PT ;  /* 0x000000294a2c7209 */ /* 0x000fe20007810000 */
[--C-:B------:R-:W-:Y:S01]  /*6f80*/  FFMA.FTZ R41, R57, UR33, -R7.reuse ;  /* 0x0000002139297c23 */ /* 0x100fe20008010807 */
[----:B------:R-:W-:Y:S01]  /*6f90*/  ISETP.GT.AND P2, PT, R10, 0x70, P1 ;  /* 0x000000700a00780c */ /* 0x000fe20000f44270 */
[--C-:B------:R-:W-:Y:S01]  /*6fa0*/  FFMA.FTZ R57, R73, UR33, -R7.reuse ;  /* 0x0000002149397c23 */ /* 0x100fe20008010807 */
[----:B------:R-:W-:Y:S01]  /*6fb0*/  FSEL R78, R78, -INF , !P5 ;  /* 0xff8000004e4e7808 */ /* 0x000fe20006800000 */
[----:B------:R-:W-:Y:S01]  /*6fc0*/  MUFU.EX2 R14, R14 ;  /* 0x0000000e000e7308 */ /* 0x000fe20000000800 */
[----:B------:R-:W-:Y:S01]  /*6fd0*/  ISETP.LT.OR P4, PT, R11, 0x6a, P4 ;  /* 0x0000006a0b00780c */ /* 0x000fe20002781670 */
[--C-:B0-----:R-:W-:Y:S01]  /*6fe0*/  FFMA.FTZ R56, R72, UR33, -R7.reuse ;  /* 0x0000002148387c23 */ /* 0x101fe20008010807 */
[----:B------:R-:W-:Y:S01]  /*6ff0*/  FMNMX.FTZ R45, R75, R44, !PT ;  /* 0x0000002c4b2d7209 */ /* 0x000fe20007810000 */
[--C-:B------:R-:W-:Y:S01]  /*7000*/  FFMA.FTZ R44, R60, UR33, -R7.reuse ;  /* 0x000000213c2c7c23 */ /* 0x100fe20008010807 */
[----:B------:R-:W-:Y:S01]  /*7010*/  ISETP.GT.AND P3, PT, R10, 0x71, P1 ;  /* 0x000000710a00780c */ /* 0x000fe20000f64270 */
[----:B------:R-:W-:Y:S01]  /*7020*/  FFMA.FTZ R60, R76, UR33, -R7 ;  /* 0x000000214c3c7c23 */ /* 0x000fe20008010807 */
[C---:B------:R-:W-:Y:S01]  /*7030*/  ISETP.GT.AND P5, PT, R10.reuse, 0x78, P1 ;  /* 0x000000780a00780c */ /* 0x040fe20000fa4270 */
[----:B------:R-:W-:Y:S01]  /*7040*/  MUFU.EX2 R15, R15 ;  /* 0x0000000f000f7308 */ /* 0x000fe20000000800 */
[----:B------:R-:W-:-:S02]  /*7050*/  ISETP.GT.AND P1, PT, R10, 0x79, P1 ;  /* 0x000000790a00780c */ /* 0x000fc40000f24270 */
[----:B------:R-:W-:Y:S02]  /*7060*/  ISETP.LT.OR P2, PT, R11, 0x71, P2 ;  /* 0x000000710b00780c */ /* 0x000fe40001741670 */
[----:B------:R-:W-:Y:S02]  /*7070*/  FSEL R79, R79, -INF , !P4 ;  /* 0xff8000004f4f7808 */ /* 0x000fe40006000000 */
[----:B------:R-:W-:Y:S01]  /*7080*/  FMNMX.FTZ R10, R78, R45, !PT ;  /* 0x0000002d4e0a7209 */ /* 0x000fe20007810000 */
[----:B------:R-:W-:Y:S01]  /*7090*/  MUFU.EX2 R21, R21 ;  /* 0x0000001500157308 */ /* 0x000fe20000000800 */
[----:B------:R-:W-:Y:S02]  /*70a0*/  ISETP.LT.OR P3, PT, R11, 0x72, P3 ;  /* 0x000000720b00780c */ /* 0x000fe40001f61670 */
[----:B------:R-:W-:Y:S02]  /*70b0*/  FSEL R82, R82, -INF , !P2 ;  /* 0xff80000052527808 */ /* 0x000fe40005000000 */
[----:B------:R-:W-:-:S02]  /*70c0*/  FMNMX.FTZ R45, R79, R10, !PT ;  /* 0x0000000a4f2d7209 */ /* 0x000fc40007810000 */
[----:B------:R-:W-:Y:S01]  /*70d0*/  ISETP.LT.OR P5, PT, R11, 0x79, P5 ;  /* 0x000000790b00780c */ /* 0x000fe20002fa1670 */
[----:B------:R-:W-:Y:S01]  /*70e0*/  MUFU.EX2 R25, R25 ;  /* 0x0000001900197308 */ /* 0x000fe20000000800 */
[----:B------:R-:W-:Y:S02]  /*70f0*/  FSEL R83, R83, -INF , !P3 ;  /* 0xff80000053537808 */ /* 0x000fe40005800000 */
[----:B------:R-:W-:Y:S01]  /*7100*/  FMNMX.FTZ R10, R82, R45, !PT ;  /* 0x0000002d520a7209 */ /* 0x000fe20007810000 */
[--C-:B------:R-:W-:Y:S01]  /*7110*/  FFMA.FTZ R45, R61, UR33, -R7.reuse ;  /* 0x000000213d2d7c23 */ /* 0x100fe20008010807 */
[----:B------:R-:W-:Y:S01]  /*7120*/  ISETP.LT.OR P1, PT, R11, 0x7a, P1 ;  /* 0x0000007a0b00780c */ /* 0x000fe20000f21670 */
[----:B------:R-:W-:Y:S01]  /*7130*/  FFMA.FTZ R61, R77, UR33, -R7 ;  /* 0x000000214d3d7c23 */ /* 0x000fe20008010807 */
[----:B------:R-:W-:Y:S01]  /*7140*/  FSEL R86, R86, -INF , !P5 ;  /* 0xff80000056567808 */ /* 0x000fe20006800000 */
[----:B------:R-:W-:Y:S01]  /*7150*/  MUFU.EX2 R29, R29 ;  /* 0x0000001d001d7308 */ /* 0x000fe20000000800 */
[----:B------:R-:W-:-:S02]  /*7160*/  FMNMX.FTZ R11, R83, R10, !PT ;  /* 0x0000000a530b7209 */ /* 0x000fc40007810000 */
[----:B------:R-:W-:Y:S02]  /*7170*/  FSEL R87, R87, -INF , !P1 ;  /* 0xff80000057577808 */ /* 0x000fe40004800000 */
[----:B------:R-:W-:Y:S02]  /*7180*/  FMNMX.FTZ R10, R86, R11, !PT ;  /* 0x0000000b560a7209 */ /* 0x000fe40007810000 */
[----:B------:R-:W-:Y:S01]  /*7190*/  FSEL R72, R0, RZ, P6 ;  /* 0x000000ff00487208 */ /* 0x000fe20003000000 */
[----:B------:R-:W-:Y:S01]  /*71a0*/  MUFU.EX2 R33, R33 ;  /* 0x0000002100217308 */ /* 0x000fe20000000800 */
[----:B------:R-:W-:-:S03]  /*71b0*/  FMNMX.FTZ R10, R87, R10, !PT ;  /* 0x0000000a570a7209 */ /* 0x000fc60007810000 */
[----:B------:R-:W-:Y:S02]  /*71c0*/  FADD.FTZ R72, -R72, R5 ;  /* 0x0000000548487221 */ /* 0x000fe40000010100 */
[----:B------:R-:W0:Y:S02]  /*71d0*/  SHFL.BFLY PT, R11, R10, 0x2, 0x1f ;  /* 0x0c401f000a0b7f89 */ /* 0x000e2400000e0000 */
[----:B------:R-:W-:Y:S01]  /*71e0*/  FMUL.FTZ R5, R72, UR33 ;  /* 0x0000002148057c20 */ /* 0x000fe20008410000 */
        /* <DEDUP_REMOVED lines=14> */
[----:B------:R-:W-:Y:S01]  /*72d0*/  MUFU.EX2 R53, R53 ;  /* 0x0000003500357308 */ /* 0x000fe20000000800 */
[--C-:B------:R-:W-:Y:S01]  /*72e0*/  FFMA.FTZ R76, R35, UR33, -R72.reuse ;  /* 0x00000021234c7c23 */ /* 0x100fe20008010848 */
[----:B------:R-:W-:Y:S01]  /*72f0*/  FSEL R35, R7, RZ, P1 ;  /* 0x000000ff07237208 */ /* 0x000fe20000800000 */
[--C-:B------:R-:W-:Y:S01]  /*7300*/  FFMA.FTZ R10, R26, UR33, -R72.reuse ;  /* 0x000000211a0a7c23 */ /* 0x100fe20008010848 */
[--C-:B------:R-:W-:Y:S01]  /*7310*/  FFMA.FTZ R80, R27, UR33, -R72.reuse ;  /* 0x000000211b507c23 */ /* 0x100fe20008010848 */
[--C-:B------:R-:W-:Y:S01]  /*7320*/  FFMA.FTZ R11, R30, UR33, -R72.reuse ;  /* 0x000000211e0b7c23 */ /* 0x100fe20008010848 */
[----:B------:R-:W-:Y:S01]  /*7330*/  FFMA.FTZ R77, R31, UR33, -R72 ;  /* 0x000000211f4d7c23 */ /* 0x000fe20008010848 */
[----:B------:R-:W-:Y:S01]  /*7340*/  FADD.FTZ R4, -R35, R4 ;  /* 0x0000000423047221 */ /* 0x000fe20000010100 */
[--C-:B------:R-:W-:Y:S01]  /*7350*/  FFMA.FTZ R34, R34, UR33, -R72.reuse ;  /* 0x0000002122227c23 */ /* 0x100fe20008010848 */
[----:B------:R-:W-:Y:S01]  /*7360*/  MUFU.EX2 R10, R10 ;  /* 0x0000000a000a7308 */ /* 0x000fe20000000800 */
[----:B------:R-:W-:Y:S01]  /*7370*/  FFMA.FTZ R30, R50, UR33, -R72 ;  /* 0x00000021321e7c23 */ /* 0x000fe20008010848 */
[----:B------:R-:W-:Y:S01]  /*7380*/  FMUL.FTZ R4, R4, UR33 ;  /* 0x0000002104047c20 */ /* 0x000fe20008410000 */
[----:B-1----:R-:W-:Y:S01]  /*7390*/  FFMA.FTZ R50, R5, R3, R8 ;  /* 0x0000000305327223 */ /* 0x002fe20000010008 */
[--C-:B------:R-:W-:Y:S01]  /*73a0*/  FFMA.FTZ R31, R38, UR33, -R72.reuse ;  /* 0x00000021261f7c23 */ /* 0x100fe20008010848 */
[--C-:B------:R-:W-:Y:S01]  /*73b0*/  FFMA.FTZ R73, R39, UR33, -R72.reuse ;  /* 0x0000002127497c23 */ /* 0x100fe20008010848 */
[----:B------:R-:W-:Y:S01]  /*73c0*/  FFMA.FTZ R39, R47, UR33, -R72 ;  /* 0x000000212f277c23 */ /* 0x000fe20008010848 */
[----:B------:R-:W-:Y:S01]  /*73d0*/  FADD.FTZ R47, R9, R50 ;  /* 0x00000032092f7221 */ /* 0x000fe20000010000 */
[----:B------:R-:W0:Y:S01]  /*73e0*/  MUFU.EX2 R4, R4 ;  /* 0x0000000400047308 */ /* 0x000e220000000800 */
[--C-:B------:R-:W-:Y:S01]  /*73f0*/  FFMA.FTZ R26, R42, UR33, -R72.reuse ;  /* 0x000000212a1a7c23 */ /* 0x100fe20008010848 */
[--C-:B------:R-:W-:Y:S01]  /*7400*/  FFMA.FTZ R38, R51, UR33, -R72.reuse ;  /* 0x0000002133267c23 */ /* 0x100fe20008010848 */
[----:B------:R-:W-:Y:S01]  /*7410*/  FADD.FTZ R50, R12, R47 ;  /* 0x0000002f0c327221 */ /* 0x000fe20000010000 */
[--C-:B------:R-:W-:Y:S01]  /*7420*/  FFMA.FTZ R42, R43, UR33, -R72.reuse ;  /* 0x000000212b2a7c23 */ /* 0x100fe20008010848 */
[--C-:B------:R-:W-:Y:S01]  /*7430*/  FFMA.FTZ R27, R46, UR33, -R72.reuse ;  /* 0x000000212e1b7c23 */ /* 0x100fe20008010848 */
[--C-:B------:R-:W-:Y:S01]  /*7440*/  FFMA.FTZ R54, R54, UR33, -R72.reuse ;  /* 0x0000002136367c23 */ /* 0x100fe20008010848 */
[--C-:B------:R-:W-:Y:S01]  /*7450*/  FFMA.FTZ R85, R55, UR33, -R72.reuse ;  /* 0x0000002137557c23 */ /* 0x100fe20008010848 */
[----:B------:R-:W1:Y:S01]  /*7460*/  MUFU.EX2 R80, R80 ;  /* 0x0000005000507308 */ /* 0x000e620000000800 */
        /* <DEDUP_REMOVED lines=8> */
[----:B0-----:R-:W-:Y:S01]  /*74f0*/  FFMA.FTZ R3, R4, R2, R10 ;  /* 0x0000000204037223 */ /* 0x001fe2000001000a */
[----:B------:R-:W-:-:S06]  /*7500*/  FFMA.FTZ R59, R79, UR33, -R72 ;  /* 0x000000214f3b7c23 */ /* 0x000fcc0008010848 */
[----:B------:R-:W0:Y:S01]  /*7510*/  MUFU.EX2 R77, R77 ;  /* 0x0000004d004d7308 */ /* 0x000e220000000800 */
[----:B-1----:R-:W-:Y:S01]  /*7520*/  FADD.FTZ R2, R80, R3 ;  /* 0x0000000350027221 */ /* 0x002fe20000010000 */
[----:B------:R-:W-:Y:S01]  /*7530*/  FADD.FTZ R3, R13, R50 ;  /* 0x000000320d037221 */ /* 0x000fe20000010000 */
[----:B------:R-:W-:-:S05]  /*7540*/  FFMA.FTZ R50, R67, UR33, -R72 ;  /* 0x0000002143327c23 */ /* 0x000fca0008010848 */
[----:B------:R-:W1:Y:S01]  /*7550*/  MUFU.EX2 R34, R34 ;  /* 0x0000002200227308 */ /* 0x000e620000000800 */
[----:B--2---:R-:W-:-:S07]  /*7560*/  FADD.FTZ R2, R11, R2 ;  /* 0x000000020b027221 */ /* 0x004fce0000010000 */
[----:B------:R-:W2:Y:S01]  /*7570*/  MUFU.EX2 R76, R76 ;  /* 0x0000004c004c7308 */ /* 0x000ea20000000800 */
[----:B0-----:R-:W-:Y:S01]  /*7580*/  FADD.FTZ R51, R77, R2 ;  /* 0x000000024d337221 */ /* 0x001fe20000010000 */
[----:B------:R-:W-:-:S04]  /*7590*/  FADD.FTZ R2, R14, R3 ;  /* 0x000000030e027221 */ /* 0x000fc80000010000 */
[----:B------:R-:W-:Y:S02]  /*75a0*/  FADD.FTZ R3, R15, R2 ;  /* 0x000000020f037221 */ /* 0x000fe40000010000 */
        /* <DEDUP_REMOVED lines=9> */
[----:B------:R1:W-:Y:S01]  /*7640*/  MUFU.EX2 R35, R54 ;  /* 0x0000003600237308 */ /* 0x0003e20000000800 */
[----:B--2---:R-:W-:-:S07]  /*7650*/  FADD.FTZ R55, R26, R55 ;  /* 0x000000371a377221 */ /* 0x004fce0000010000 */
[----:B------:R-:W2:Y:S01]  /*7660*/  MUFU.EX2 R27, R27 ;  /* 0x0000001b001b7308 */ /* 0x000ea20000000800 */
[----:B-1----:R-:W-:-:S04]  /*7670*/  FADD.FTZ R54, R20, R3 ;  /* 0x0000000314367221 */ /* 0x002fc80000010000 */
[----:B------:R-:W-:-:S03]  /*7680*/  FADD.FTZ R3, R21, R54 ;  /* 0x0000003615037221 */ /* 0x000fc60000010000 */
[----:B------:R-:W1:Y:S01]  /*7690*/  MUFU.EX2 R39, R39 ;  /* 0x0000002700277308 */ /* 0x000e620000000800 */
[----:B------:R-:W-:-:S04]  /*76a0*/  FADD.FTZ R2, R24, R3 ;  /* 0x0000000318027221 */ /* 0x000fc80000010000 */
[----:B------:R-:W-:Y:S01]  /*76b0*/  FADD.FTZ R3, R25, R2 ;  /* 0x0000000219037221 */ /* 0x000fe20000010000 */
[----:B0-----:R-:W-:Y:S02]  /*76c0*/  FADD.FTZ R2, R42, R55 ;  /* 0x000000372a027221 */ /* 0x001fe40000010000 */
[----:B------:R-:W0:Y:S01]  /*76d0*/  MUFU.EX2 R30, R30 ;  /* 0x0000001e001e7308 */ /* 0x000e220000000800 */
[----:B------:R-:W-:Y:S01]  /*76e0*/  FADD.FTZ R54, R28, R3 ;  /* 0x000000031c367221 */ /* 0x000fe20000010000 */
[----:B--2---:R-:W-:-:S03]  /*76f0*/  FADD.FTZ R2, R27, R2 ;  /* 0x000000021b027221 */ /* 0x004fc60000010000 */
[----:B------:R-:W-:Y:S01]  /*7700*/  FADD.FTZ R3, R29, R54 ;  /* 0x000000361d037221 */ /* 0x000fe20000010000 */
[----:B------:R-:W-:Y:S02]  /*7710*/  FFMA.FTZ R54, R74, UR33, -R72 ;  /* 0x000000214a367c23 */ /* 0x000fe40008010848 */
[----:B------:R-:W2:Y:S01]  /*7720*/  MUFU.EX2 R38, R38 ;  /* 0x0000002600267308 */ /* 0x000ea20000000800 */
[----:B-1----:R-:W-:Y:S01]  /*7730*/  FADD.FTZ R55, R39, R2 ;  /* 0x0000000227377221 */ /* 0x002fe20000010000 */
[----:B------:R-:W-:-:S04]  /*7740*/  FADD.FTZ R2, R32, R3 ;  /* 0x0000000320027221 */ /* 0x000fc80000010000 */
[----:B------:R-:W-:Y:S02]  /*7750*/  FADD.FTZ R3, R33, R2 ;  /* 0x0000000221037221 */ /* 0x000fe40000010000 */
[----:B------:R-:W1:Y:S01]  /*7760*/  MUFU.EX2 R85, R85 ;  /* 0x0000005500557308 */ /* 0x000e620000000800 */
[----:B0-----:R-:W-:Y:S01]  /*7770*/  FADD.FTZ R55, R30, R55 ;  /* 0x000000371e377221 */ /* 0x001fe20000010000 */
[----:B------:R-:W-:-:S04]  /*7780*/  FADD.FTZ R58, R36, R3 ;  /* 0x00000003243a7221 */ /* 0x000fc80000010000 */
[----:B------:R-:W-:Y:S02]  /*7790*/  FADD.FTZ R3, R37, R58 ;  /* 0x0000003a25037221 */ /* 0x000fe40000010000 */
[----:B------:R-:W0:Y:S01]  /*77a0*/  MUFU.EX2 R43, R43 ;  /* 0x0000002b002b7308 */ /* 0x000e220000000800 */
[----:B--2---:R-:W-:Y:S01]  /*77b0*/  FADD.FTZ R2, R38, R55 ;  /* 0x0000003726027221 */ /* 0x004fe20000010000 */
[----:B------:R-:W-:Y:S01]  /*77c0*/  FADD.FTZ R58, R40, R3 ;  /* 0x00000003283a7221 */ /* 0x000fe20000010000 */
[----:B------:R-:W-:Y:S02]  /*77d0*/  FFMA.FTZ R55, R78, UR33, -R72 ;  /* 0x000000214e377c23 */ /* 0x000fe40008010848 */
[----:B------:R-:W-:Y:S01]  /*77e0*/  FADD.FTZ R2, R35, R2 ;  /* 0x0000000223027221 */ /* 0x000fe20000010000 */
[----:B------:R-:W-:Y:S02]  /*77f0*/  FADD.FTZ R67, R41, R58 ;  /* 0x0000003a29437221 */ /* 0x000fe40000010000 */
[----:B------:R-:W2:Y:S01]  /*7800*/  MUFU.EX2 R84, R84 ;  /* 0x0000005400547308 */ /* 0x000ea20000000800 */
[----:B-1----:R-:W-:-:S07]  /*7810*/  FADD.FTZ R2, R85, R2 ;  /* 0x0000000255027221 */ /* 0x002fce0000010000 */
[----:B------:R-:W1:Y:S01]  /*7820*/  MUFU.EX2 R46, R46 ;  /* 0x0000002e002e7308 */ /* 0x000e620000000800 */
[----:B0-----:R-:W-:Y:S01]  /*7830*/  FADD.FTZ R3, R43, R2 ;  /* 0x000000022b037221 */ /* 0x001fe20000010000 */
[----:B------:R-:W-:-:S06]  /*7840*/  FADD.FTZ R2, R44, R67 ;  /* 0x000000432c027221 */ /* 0x000fcc0000010000 */
[----:B------:R-:W0:Y:S01]  /*7850*/  MUFU.EX2 R81, R81 ;  /* 0x0000005100517308 */ /* 0x000e220000000800 */
[----:B--2---:R-:W-:-:S07]  /*7860*/  FADD.FTZ R3, R84, R3 ;  /* 0x0000000354037221 */ /* 0x004fce0000010000 */
[----:B------:R-:W2:Y:S01]  /*7870*/  MUFU.EX2 R47, R47 ;  /* 0x0000002f002f7308 */ /* 0x000ea20000000800 */
[----:B-1----:R-:W-:Y:S01]  /*7880*/  FADD.FTZ R58, R46, R3 ;  /* 0x000000032e3a7221 */ /* 0x002fe20000010000 */
[----:B------:R-:W-:-:S04]  /*7890*/  FADD.FTZ R3, R45, R2 ;  /* 0x000000022d037221 */ /* 0x000fc80000010000 */
[----:B------:R-:W-:Y:S02]  /*78a0*/  FADD.FTZ R66, R48, R3 ;  /* 0x0000000330427221 */ /* 0x000fe40000010000 */
[----:B------:R-:W1:Y:S01]  /*78b0*/  MUFU.EX2 R50, R50 ;  /* 0x0000003200327308 */ /* 0x000e620000000800 */
[----:B0-----:R-:W-:Y:S01]  /*78c0*/  FADD.FTZ R2, R81, R58 ;  /* 0x0000003a51027221 */ /* 0x001fe20000010000 */
[----:B------:R-:W-:Y:S01]  /*78d0*/  FADD.FTZ R67, R49, R66 ;  /* 0x0000004231437221 */ /* 0x000fe20000010000 */
[--C-:B------:R-:W-:Y:S01]  /*78e0*/  FFMA.FTZ R58, R82, UR33, -R72.reuse ;  /* 0x00000021523a7c23 */ /* 0x100fe20008010848 */
[--C-:B------:R-:W-:Y:S02]  /*78f0*/  FFMA.FTZ R66, R83, UR33, -R72.reuse ;  /* 0x0000002153427c23 */ /* 0x100fe40008010848 */
[----:B------:R-:W-:Y:S01]  /*7900*/  FADD.FTZ R70, R52, R67 ;  /* 0x0000004334467221 */ /* 0x000fe20000010000 */
[----:B------:R-:W-:Y:S01]  /*7910*/  FFMA.FTZ R67, R86, UR33, -R72 ;  /* 0x0000002156437c23 */ /* 0x000fe20008010848 */
[----:B------:R-:W0:Y:S01]  /*7920*/  MUFU.EX2 R51, R51 ;  /* 0x0000003300337308 */ /* 0x000e220000000800 */
[----:B--2---:R-:W-:-:S07]  /*7930*/  FADD.FTZ R3, R47, R2 ;  /* 0x000000022f037221 */ /* 0x004fce0000010000 */
[----:B------:R-:W2:Y:S01]  /*7940*/  MUFU.EX2 R63, R63 ;  /* 0x0000003f003f7308 */ /* 0x000ea20000000800 */
[----:B-1----:R-:W-:Y:S01]  /*7950*/  FADD.FTZ R2, R50, R3 ;  /* 0x0000000332027221 */ /* 0x002fe20000010000 */
[----:B------:R-:W-:Y:S01]  /*7960*/  FADD.FTZ R3, R53, R70 ;  /* 0x0000004635037221 */ /* 0x000fe20000010000 */
[----:B------:R-:W-:-:S05]  /*7970*/  FFMA.FTZ R70, R87, UR33, -R72 ;  /* 0x0000002157467c23 */ /* 0x000fca0008010848 */
        /* <DEDUP_REMOVED lines=31> */
[----:B0-----:R-:W-:Y:S01]  /*7b70*/  FADD.FTZ R71, R67, R2 ;  /* 0x0000000243477221 */ /* 0x001fe20000010000 */
[----:B--2---:R-:W-:-:S03]  /*7b80*/  FADD.FTZ R3, R69, R72 ;  /* 0x0000004845037221 */ /* 0x004fc60000010000 */
[----:B-1----:R-:W-:Y:S01]  /*7b90*/  FADD.FTZ R2, R70, R71 ;  /* 0x0000004746027221 */ /* 0x002fe20000010000 */
[----:B------:R-:W-:Y:S06]  /*7ba0*/  @!P0 BRA `(.L_x_1106) ;  /* 0x0000000000048947 */ /* 0x000fec0003800000 */
[----:B------:R-:W-:Y:S01]  /*7bb0*/  BPT.TRAP 0x1 ;  /* 0x000000040000795c */ /* 0x000fe20000300000 */
.L_x_1106:
        /* <DEDUP_REMOVED lines=10> */
[-C--:B------:R-:W-:Y:S01]  /*7c60*/  FMUL.FTZ R88, R88, R5.reuse ;  /* 0x0000000558587220 */ /* 0x080fe20000410000 */
        /* <DEDUP_REMOVED lines=15> */
[-C--:B------:R-:W-:Y:S01]  /*7d60*/  FMUL.FTZ R97, R97, R5.reuse ;  /* 0x0000000561617220 */ /* 0x080fe20000410000 */
[----:B------:R-:W-:Y:S01]  /*7d70*/  F2FP.BF16.F32.PACK_AB R40, R41, R40 ;  /* 0x000000282928723e */ /* 0x000fe200000010ff */
[----:B------:R0:W-:Y:S01]  /*7d80*/  STSM.16.M88.4 [R19], R24 ;  /* 0x0000001813007844 */ /* 0x0001e20000000200 */
[----:B------:R-:W-:Y:S01]  /*7d90*/  F2FP.BF16.F32.PACK_AB R48, R49, R48 ;  /* 0x000000303130723e */ /* 0x000fe200000010ff */
[-C--:B------:R-:W-:Y:S01]  /*7da0*/  FMUL.FTZ R100, R100, R5.reuse ;  /* 0x0000000564647220 */ /* 0x080fe20000410000 */
[----:B------:R-:W-:Y:S01]  /*7db0*/  F2FP.BF16.F32.PACK_AB R33, R38, R30 ;  /* 0x0000001e2621723e */ /* 0x000fe200000010ff */
[-C--:B------:R-:W-:Y:S01]  /*7dc0*/  FMUL.FTZ R101, R101, R5.reuse ;  /* 0x0000000565657220 */ /* 0x080fe20000410000 */
        /* <DEDUP_REMOVED lines=15> */
[----:B------:R0:W-:Y:S01]  /*7ec0*/  STSM.16.M88.4 [R17+0x27800], R40 ;  /* 0x0278002811007844 */ /* 0x0001e20000000200 */
        /* <DEDUP_REMOVED lines=57> */
.L_x_1088:
[----:B------:R-:W-:Y:S02]  /*8260*/  UISETP.NE.AND UP1, UPT, UR52, URZ, UPT ;  /* 0x0000003f3400728c */ /* 0x000fe4000bf25270 */
[----:B------:R-:W-:Y:S02]  /*8270*/  UISETP.NE.AND UP0, UPT, UR51, URZ, UPT ;  /* 0x0000003f3300728c */ /* 0x000fe4000bf05270 */
[----:B------:R-:W-:Y:S02]  /*8280*/  UIADD3 UR10, UR38, 0xbf, URZ ;  /* 0x000000bf260a7890 */ /* 0x000fe4000fffe03f */
[----:B------:R-:W-:Y:S02]  /*8290*/  UIADD3 UR11, UR37, 0x1, -UR46 ;  /* 0x00000001250b7890 */ /* 0x000fe4000fffe82e */
[----:B------:R-:W-:-:S03]  /*82a0*/  PLOP3.LUT P1, PT, PT, PT, UP0, 0x40, 0x0 ;  /* 0x000000000000781c */ /* 0x000fc60003f2e808 */
[----:B------:R-:W-:Y:S01]  /*82b0*/  @UP1 ULDC UR6, c[0x0][0x44c] ;  /* 0x0001130000061ab9 */ /* 0x000fe20000000800 */
[----:B------:R-:W-:Y:S01]  /*82c0*/  @UP1 ULDC UR14, c[0x0][0x450] ;  /* 0x00011400000e1ab9 */ /* 0x000fe20000000800 */
[----:B------:R-:W-:-:S04]  /*82d0*/  UIMAD.WIDE.U32 UR6, UR10, UR6, URZ ;  /* 0x000000060a0672a5 */ /* 0x000fc8000f8e003f */
[----:B------:R-:W-:-:S04]  /*82e0*/  @UP1 USHF.R.U32.HI UR10, URZ, UR14, UR7 ;  /* 0x0000000e3f0a1299 */ /* 0x000fc80008011607 */
[----:B------:R-:W-:-:S04]  /*82f0*/  UIADD3 UR10, UR11, UR10, URZ ;  /* 0x0000000a0b0a7290 */ /* 0x000fc8000fffe03f */
[----:B------:R-:W-:Y:S01]  /*8300*/  UIADD3 UR35, UR10, -UR35, URZ ;  /* 0x800000230a237290 */ /* 0x000fe2000fffe03f */
[----:B------:R-:W-:Y:S11]  /*8310*/  @P1 BRA `(.L_x_1108) ;  /* 0x0000000000501947 */ /* 0x000ff60003800000 */
[----:B------:R-:W-:Y:S02]  /*8320*/  UMOV UR14, UR10 ;  /* 0x0000000a000e7c82 */ /* 0x000fe40008000000 */
[----:B------:R-:W-:-:S06]  /*8330*/  UISETP.GT.AND UP0, UPT, UR14, -0x1, UPT ;  /* 0xffffffff0e00788c */ /* 0x000fcc000bf04270 */
[----:B------:R-:W-:-:S13]  /*8340*/  PLOP3.LUT P1, PT, PT, PT, UP0, 0x80, 0x0 ;  /* 0x000000000000781c */ /* 0x000fda0003f2f008 */
[----:B------:R-:W-:Y:S05]  /*8350*/  @P1 BRA `(.L_x_1109) ;  /* 0x0000000000201947 */ /* 0x000fea0003800000 */
[----:B------:R-:W-:Y:S01]  /*8360*/  ULDC UR15, c[0x0][0x9e4] ;  /* 0x00027900000f7ab9 */ /* 0x000fe20000000800 */
[----:B------:R-:W-:Y:S02]  /*8370*/  ULOP3.LUT UR14, URZ, UR14, URZ, 0x33, !UPT ;  /* 0x0000000e3f0e7292 */ /* 0x000fe4000f8e333f */
[----:B------:R-:W-:-:S11]  /*8380*/  UISETP.NE.AND UP0, UPT, UR15, 0x1, UPT ;  /* 0x000000010f00788c */ /* 0x000fd6000bf05270 */
[----:B------:R-:W-:Y:S02]  /*8390*/  @UP0 ULDC.64 UR6, c[0x0][0x9e8] ;  /* 0x00027a0000060ab9 */ /* 0x000fe40000000a00 */
[----:B------:R-:W-:-:S04]  /*83a0*/  UIMAD.WIDE.U32 UR10, UR14, UR6, URZ ;  /* 0x000000060e0a72a5 */ /* 0x000fc8000f8e003f */
[----:B------:R-:W-:-:S04]  /*83b0*/  @UP0 USHF.R.U32.HI UR14, URZ, UR7, UR11 ;  /* 0x000000073f0e0299 */ /* 0x000fc8000801160b */
[----:B------:R-:W-:Y:S01]  /*83c0*/  ULOP3.LUT UR14, URZ, UR14, URZ, 0x33, !UPT ;  /* 0x0000000e3f0e7292 */ /* 0x000fe2000f8e333f */
[----:B------:R-:W-:Y:S11]  /*83d0*/  BRA `(.L_x_1110) ;  /* 0x0000000000147947 */ /* 0x000ff60003800000 */
.L_x_1109:
[----:B------:R-:W-:Y:S02]  /*83e0*/  ULDC UR15, c[0x0][0x9e4] ;  /* 0x00027900000f7ab9 */ /* 0x000fe40000000800 */
[----:B------:R-:W-:-:S11]  /*83f0*/  UISETP.NE.AND UP0, UPT, UR15, 0x1, UPT ;  /* 0x000000010f00788c */ /* 0x000fd6000bf05270 */
[----:B------:R-:W-:Y:S02]  /*8400*/  @UP0 ULDC.64 UR6, c[0x0][0x9e8] ;  /* 0x00027a0000060ab9 */ /* 0x000fe40000000a00 */
[----:B------:R-:W-:-:S04]  /*8410*/  UIMAD.WIDE.U32 UR10, UR14, UR6, URZ ;  /* 0x000000060e0a72a5 */ /* 0x000fc8000f8e003f */
[----:B------:R-:W-:-:S12]  /*8420*/  @UP0 USHF.R.U32.HI UR14, URZ, UR7, UR11 ;  /* 0x000000073f0e0299 */ /* 0x000fd8000801160b */
.L_x_1110:
[----:B------:R-:W-:-:S04]  /*8430*/  UIMAD UR14, UR14, UR15, URZ ;  /* 0x0000000f0e0e72a4 */ /* 0x000fc8000f8e023f */
[----:B------:R-:W-:-:S04]  /*8440*/  UISETP.LT.AND UP0, UPT, UR35, UR14, UPT ;  /* 0x0000000e2300728c */ /* 0x000fc8000bf01270 */
[----:B------:R-:W-:-:S12]  /*8450*/  USEL UR35, UR35, UR14, !UP0 ;  /* 0x0000000e23237287 */ /* 0x000fd8000c000000 */
.L_x_1108:
[----:B------:R-:W-:-:S04]  /*8460*/  UIADD3 UR35, UR35, 0x7f, URZ ;  /* 0x0000007f23237890 */ /* 0x000fc8000fffe03f */
[----:B------:R-:W-:-:S04]  /*8470*/  USHF.R.S32.HI UR6, URZ, 0x1f, UR35 ;  /* 0x0000001f3f067899 */ /* 0x000fc80008011423 */
[----:B------:R-:W-:-:S04]  /*8480*/  ULEA.HI UR6, UR6, UR35, URZ, 0x7 ;  /* 0x0000002306067291 */ /* 0x000fc8000f8f383f */
[----:B------:R-:W-:-:S04]  /*8490*/  USHF.R.S32.HI UR6, URZ, 0x7, UR6 ;  /* 0x000000073f067899 */ /* 0x000fc80008011406 */
[----:B------:R-:W-:-:S04]  /*84a0*/  UISETP.LT.AND UP0, UPT, UR36, UR6, UPT ;  /* 0x000000062400728c */ /* 0x000fc8000bf01270 */
[----:B------:R-:W-:-:S06]  /*84b0*/  USEL UR34, UR36, UR6, !UP0 ;  /* 0x0000000624227287 */ /* 0x000fcc000c000000 */
[----:B------:R-:W-:-:S13]  /*84c0*/  ISETP.GE.AND P1, PT, R6, UR34, PT ;  /* 0x0000002206007c0c */ /* 0x000fda000bf26270 */
[----:B------:R-:W-:Y:S05]  /*84d0*/  @!P1 BRA `(.L_x_1111) ;  /* 0x0000002000449947 */ /* 0x000fea0003800000 */
[----:B--2---:R-:W-:Y:S01]  /*84e0*/  IMAD.MOV.U32 R8, RZ, RZ, R7 ;  /* 0x000000ffff087224 */ /* 0x004fe200078e0007 */
[----:B------:R-:W-:Y:S01]  /*84f0*/  UMOV UR28, UR48 ;  /* 0x00000030001c7c82 */ /* 0x000fe20008000000 */
[----:B------:R-:W-:Y:S01]  /*8500*/  IMAD.MOV.U32 R5, RZ, RZ, R0 ;  /* 0x000000ffff057224 */ /* 0x000fe200078e0000 */
[----:B------:R-:W-:Y:S01]  /*8510*/  UMOV UR35, UR47 ;  /* 0x0000002f00237c82 */ /* 0x000fe20008000000 */
[----:B------:R-:W-:Y:S01]  /*8520*/  IMAD.MOV.U32 R4, RZ, RZ, R6 ;  /* 0x000000ffff047224 */ /* 0x000fe200078e0006 */
[----:B------:R-:W-:-:S06]  /*8530*/  ULDC UR33, c[0x0][0x988] ;  /* 0x0002620000217ab9 */ /* 0x000fcc0000000800 */
.L_x_1122:
[----:B------:R-:W-:Y:S01]  /*8540*/  ISETP.NE.AND P2, PT, RZ, UR45, PT ;  /* 0x0000002dff007c0c */ /* 0x000fe2000bf45270 */
[----:B------:R-:W-:-:S04]  /*8550*/  UISETP.NE.AND UP0, UPT, UR35, 0x1, UPT ;  /* 0x000000012300788c */ /* 0x000fc8000bf05270 */
[----:B------:R-:W-:-:S04]  /*8560*/  USEL UR48, URZ, 0x1, UP0 ;  /* 0x000000013f307887 */ /* 0x000fc80008000000 */
[----:B------:R-:W-:-:S04]  /*8570*/  ULOP3.LUT UR48, UR28, UR48, URZ, 0x3c, !UPT ;  /* 0x000000301c307292 */ /* 0x000fc8000f8e3c3f */
[----:B------:R-:W-:Y:S08]  /*8580*/  @P2 BRA `(.L_x_1112) ;  /* 0x0000000000382947 */ /* 0x000ff00003800000 */
[----:B------:R-:W-:Y:S05]  /*8590*/  @!P0 BRA `(.L_x_1113) ;  /* 0x0000000000048947 */ /* 0x000fea0003800000 */
[----:B------:R-:W-:Y:S01]  /*85a0*/  BPT.TRAP 0x1 ;  /* 0x000000040000795c */ /* 0x000fe20000300000 */
.L_x_1113:
        /* <DEDUP_REMOVED lines=9> */
.L_x_1114:
[----:B-1----:R-:W-:Y:S05]  /*8640*/  @P1 BRA `(.L_x_1112) ;  /* 0x0000000000081947 */ /* 0x002fea0003800000 */
[----:B------:R-:W1:Y:S02]  /*8650*/  SYNCS.PHASECHK.TRANS64.TRYWAIT P1, [UR6+0x2d830], R0 ;  /* 0x02d83000ff0075a7 */ /* 0x000e640008020146 */
[----:B-1----:R-:W-:Y:S05]  /*8660*/  @!P1 BRA `(.L_x_1115) ;  /* 0x000000d000fc9947 */ /* 0x002fea0003800000 */
.L_x_1112:
        /* <DEDUP_REMOVED lines=40> */
.L_x_1117:
[----:B------:R-:W-:Y:S01]  /*88f0*/  ULEA UR6, UR35, UR41, 0x3 ;  /* 0x0000002923067291 */ /* 0x000fe2000f8e183f */
[----:B------:R-:W-:-:S05]  /*8900*/  IMAD.U32 R0, RZ, RZ, UR28 ;  /* 0x0000001cff007e24 */ /* 0x000fca000f8e00ff */
[----:B------:R-:W-:-:S04]  /*8910*/  SHF.L.U32 R0, R0, 0x1f, RZ ;  /* 0x0000001f00007819 */ /* 0x000fc800000006ff */
[----:B------:R0:W1:Y:S01]  /*8920*/  SYNCS.PHASECHK.TRANS64.TRYWAIT P1, [UR6+0x2d850], R0 ;  /* 0x02d85000ff0075a7 */ /* 0x0000620008020146 */
[----:B------:R-:W-:Y:S05]  /*8930*/  @!P0 BRA `(.L_x_1118) ;  /* 0x0000000000048947 */ /* 0x000fea0003800000 */
[----:B------:R-:W-:Y:S01]  /*8940*/  BPT.TRAP 0x1 ;  /* 0x000000040000795c */ /* 0x000fe20000300000 */
.L_x_1118:
[----:B-1----:R-:W-:Y:S05]  /*8950*/  @P1 BRA `(.L_x_1116) ;  /* 0x0000000000081947 */ /* 0x002fea0003800000 */
[----:B------:R-:W1:Y:S02]  /*8960*/  SYNCS.PHASECHK.TRANS64.TRYWAIT P1, [UR6+0x2d850], R0 ;  /* 0x02d85000ff0075a7 */ /* 0x000e640008020146 */
[----:B-1----:R-:W-:Y:S05]  /*8970*/  @!P1 BRA `(.L_x_1119) ;  /* 0x000000d000509947 */ /* 0x002fea0003800000 */
.L_x_1116:
[----:B------:R-:W-:Y:S01]  /*8980*/  UIADD3 UR6, UR41, 0x400, URZ ;  /* 0x0000040029067890 */ /* 0x000fe2000fffe03f */
[----:B------:R-:W-:Y:S01]  /*8990*/  WARPGROUP.ARRIVE ;  /* 0x00000000000079c5 */ /* 0x000fe20000000000 */
[----:B------:R-:W-:Y:S01]  /*89a0*/  UMOV UR29, 0x40000040 ;  /* 0x40000040001d7882 */ /* 0x000fe20000000000 */
[----:B------:R-:W-:Y:S01]  /*89b0*/  UMOV UR31, 0x80000020 ;  /* 0x80000020001f7882 */ /* 0x000fe20000000000 */
[----:B------:R-:W-:-:S03]  /*89c0*/  USHF.R.U32.HI UR6, URZ, 0x4, UR6 ;  /* 0x000000043f067899 */ /* 0x000fc60008011606 */
[----:B-1----:R-:W1:Y:S01]  /*89d0*/  S2R R7, SR_TID.X ;  /* 0x0000000000077919 */ /* 0x002e620000002100 */
        /* <DEDUP_REMOVED lines=64> */
.L_x_1120:
        /* <DEDUP_REMOVED lines=78> */
[----:B------:R-:W-:Y:S01]  /*92c0*/  FADD.FTZ R5, -R7, R8 ;  /* 0x0000000807057221 */ /* 0x000fe20000010100 */
[----:B------:R-:W-:Y:S02]  /*92d0*/  FMUL.FTZ R8, R0, UR33 ;  /* 0x0000002100087c20 */ /* 0x000fe40008410000 */
        /* <DEDUP_REMOVED lines=17> */
[--C-:B0-----:R-:W-:Y:S01]  /*93f0*/  FFMA.FTZ R29, R48, UR33, -R8.reuse ;  /* 0x00000021301d7c23 */ /* 0x101fe20008010808 */
        /* <DEDUP_REMOVED lines=17> */
[----:B------:R-:W-:Y:S01]  /*9510*/  FMUL.FTZ R8, R7, UR33 ;  /* 0x0000002107087c20 */ /* 0x000fe20008410000 */
[----:B------:R-:W0:Y:S03]  /*9520*/  MUFU.EX2 R9, R9 ;  /* 0x0000000900097308 */ /* 0x000e260000000800 */
        /* <DEDUP_REMOVED lines=34> */
[----:B------:R-:W-:-:S03]  /*9750*/  FFMA.FTZ R70, R87, UR33, -R8 ;  /* 0x0000002157467c23 */ /* 0x000fc60008010808 */
[----:B------:R-:W1:Y:S01]  /*9760*/  MUFU.EX2 R11, R11 ;  /* 0x0000000b000b7308 */ /* 0x000e620000000800 */
[----:B0-----:R-:W-:-:S07]  /*9770*/  FADD.FTZ R46, R10, R3 ;  /* 0x000000030a2e7221 */ /* 0x001fce0000010000 */
[----:B------:R-:W0:Y:S01]  /*9780*/  MUFU.EX2 R27, R27 ;  /* 0x0000001b001b7308 */ /* 0x000e220000000800 */
[----:B--2---:R-:W-:-:S07]  /*9790*/  FADD.FTZ R2, R139, R2 ;  /* 0x000000028b027221 */ /* 0x004fce0000010000 */
[----:B------:R-:W2:Y:S01]  /*97a0*/  MUFU.EX2 R85, R85 ;  /* 0x0000005500557308 */ /* 0x000ea20000000800 */
[----:B-1----:R-:W-:-:S04]  /*97b0*/  FADD.FTZ R3, R11, R46 ;  /* 0x0000002e0b037221 */ /* 0x002fc80000010000 */
[----:B------:R-:W-:-:S03]  /*97c0*/  FADD.FTZ R46, R12, R3 ;  /* 0x000000030c2e7221 */ /* 0x000fc60000010000 */
        /* <DEDUP_REMOVED lines=33> */
[----:B--2---:R-:W-:Y:S01]  /*99e0*/  FADD.FTZ R46, R28, R51 ;  /* 0x000000331c2e7221 */ /* 0x004fe20000010000 */
[----:B------:R-:W-:-:S06]  /*99f0*/  FFMA.FTZ R51, R74, UR33, -R8 ;  /* 0x000000214a337c23 */ /* 0x000fcc0008010808 */
        /* <DEDUP_REMOVED lines=80> */
[----:B-1----:R-:W-:-:S03]  /*9f00*/  FADD.FTZ R3, R72, R3 ;  /* 0x0000000348037221 */ /* 0x002fc60000010000 */
[----:B0-----:R-:W-:Y:S01]  /*9f10*/  FADD.FTZ R2, R70, R71 ;  /* 0x0000004746027221 */ /* 0x001fe20000010000 */
[----:B------:R-:W-:Y:S06]  /*9f20*/  @!P0 BRA `(.L_x_1121) ;  /* 0x0000000000048947 */ /* 0x000fec0003800000 */
[----:B------:R-:W-:Y:S01]  /*9f30*/  BPT.TRAP 0x1 ;  /* 0x000000040000795c */ /* 0x000fe20000300000 */
.L_x_1121:
        /* <DEDUP_REMOVED lines=30> */
[----:B------:R-:W-:Y:S01]  /*a120*/  STSM.16.M88.4 [R19], R44 ;  /* 0x0000002c13007844 */ /* 0x000fe20000000200 */
        /* <DEDUP_REMOVED lines=12> */
[----:B0-----:R-:W-:Y:S01]  /*a1f0*/  F2FP.BF16.F32.PACK_AB R14, R64, R61 ;  /* 0x0000003d400e723e */ /* 0x001fe200000010ff */
[----:B------:R-:W-:Y:S01]  /*a200*/  FMUL.FTZ R115, R115, R5 ;  /* 0x0000000573737220 */ /* 0x000fe20000410000 */
[----:B------:R-:W-:Y:S01]  /*a210*/  F2FP.BF16.F32.PACK_AB R8, R52, R49 ;  /* 0x000000313408723e */ /* 0x000fe200000010ff */
[----:B------:R-:W-:Y:S01]  /*a220*/  STSM.16.M88.4 [R17+0x27800], R28 ;  /* 0x0278001c11007844 */ /* 0x000fe20000000200 */
        /* <DEDUP_REMOVED lines=22> */
[----:B------:R-:W-:Y:S01]  /*a390*/  FMUL.FTZ R135, R135, R5 ;  /* 0x0000000587877220 */ /* 0x000fe20000410000 */
[----:B------:R1:W-:Y:S01]  /*a3a0*/  STSM.16.M88.4 [R18+0x6000], R64 ;  /* 0x0060004012007844 */ /* 0x0003e20000000200 */
[-C--:B------:R-:W-:Y:S01]  /*a3b0*/  FMUL.FTZ R88, R88, R6.reuse ;  /* 0x0000000658587220 */ /* 0x080fe20000410000 */
[-C--:B------:R-:W-:Y:S01]  /*a3c0*/  FMUL.FTZ R89, R89, R6.reuse ;  /* 0x0000000659597220 */ /* 0x080fe20000410000 */
[-C--:B------:R-:W-:Y:S01]  /*a3d0*/  FMUL.FTZ R92, R92, R6.reuse ;  /* 0x000000065c5c7220 */ /* 0x080fe20000410000 */
[----:B------:R-:W-:Y:S01]  /*a3e0*/  @!PT LDS RZ, [RZ] ;  /* 0x00000000fffff984 */ /* 0x000fe20000000800 */
[----:B------:R-:W-:Y:S01]  /*a3f0*/  @!PT LDS RZ, [RZ] ;  /* 0x00000000fffff984 */ /* 0x000fe20000000800 */
[----:B------:R-:W-:Y:S01]  /*a400*/  @!PT LDS RZ, [RZ] ;  /* 0x00000000fffff984 */ /* 0x000fe20000000800 */
[----:B------:R-:W-:Y:S01]  /*a410*/  @!PT LDS RZ, [RZ] ;  /* 0x00000000fffff984 */ /* 0x000fe20000000800 */
[----:B------:R2:W-:Y:S06]  /*a420*/  MEMBAR.ALL.CTA ;  /* 0x0000000000007992 */ /* 0x0005ec0000008000 */
[----:B--2---:R-:W2:Y:S01]  /*a430*/  FENCE.VIEW.ASYNC.S ;  /* 0x00000000000073c6 */ /* 0x004ea20000000000 */
        /* <DEDUP_REMOVED lines=22> */
[----:B0-----:R-:W-:Y:S02]  /*a5a0*/  IMAD.MOV.U32 R8, RZ, RZ, R7 ;  /* 0x000000ffff087224 */ /* 0x001fe400078e0007 */
[----:B------:R-:W-:Y:S01]  /*a5b0*/  IMAD.MOV.U32 R5, RZ, RZ, R0 ;  /* 0x000000ffff057224 */ /* 0x000fe200078e0000 */
[----:B--2---:R-:W-:Y:S01]  /*a5c0*/  NOP ;  /* 0x0000000000007918 */ /* 0x004fe20000000000 */
[----:B-1----:R-:W-:Y:S05]  /*a5d0*/  @P1 BRA `(.L_x_1122) ;  /* 0xffffffdc00d81947 */ /* 0x002fea000383ffff */
[----:B------:R-:W-:-:S07]  /*a5e0*/  IMAD.MOV.U32 R6, RZ, RZ, R4 ;  /* 0x000000ffff067224 */ /* 0x000fce00078e0004 */
.L_x_1111:
        /* <DEDUP_REMOVED lines=9> */
[----:B------:R-:W-:-:S05]  /*a680*/  ULDC UR35, c[0x0][0x9e0] ;  /* 0x0002780000237ab9 */ /* 0x000fca0000000800 */
.L_x_1142:
[----:B------:R-:W-:Y:S01]  /*a690*/  ISETP.NE.AND P2, PT, RZ, UR45, PT ;  /* 0x0000002dff007c0c */ /* 0x000fe2000bf45270 */
[----:B------:R-:W-:-:S04]  /*a6a0*/  UISETP.NE.AND UP0, UPT, UR56, 0x1, UPT ;  /* 0x000000013800788c */ /* 0x000fc8000bf05270 */
[----:B------:R-:W-:-:S04]  /*a6b0*/  USEL UR48, URZ, 0x1, UP0 ;  /* 0x000000013f307887 */ /* 0x000fc80008000000 */
[----:B------:R-:W-:-:S04]  /*a6c0*/  ULOP3.LUT UR48, UR28, UR48, URZ, 0x3c, !UPT ;  /* 0x000000301c307292 */ /* 0x000fc8000f8e3c3f */
[----:B------:R-:W-:Y:S08]  /*a6d0*/  @P2 BRA `(.L_x_1124) ;  /* 0x0000000000382947 */ /* 0x000ff00003800000 */
[----:B------:R-:W-:Y:S05]  /*a6e0*/  @!P0 BRA `(.L_x_1125) ;  /* 0x0000000000048947 */ /* 0x000fea0003800000 */
[----:B------:R-:W-:Y:S01]  /*a6f0*/  BPT.TRAP 0x1 ;  /* 0x000000040000795c */ /* 0x000fe20000300000 */
.L_x_1125:
        /* <DEDUP_REMOVED lines=9> */
.L_x_1126:
[----:B-1----:R-:W-:Y:S05]  /*a790*/  @P1 BRA `(.L_x_1124) ;  /* 0x0000000000081947 */ /* 0x002fea0003800000 */
[----:B------:R-:W1:Y:S02]  /*a7a0*/  SYNCS.PHASECHK.TRANS64.TRYWAIT P1, [UR6+0x2d830], R0 ;  /* 0x02d83000ff0075a7 */ /* 0x000e640008020146 */
[----:B-1----:R-:W-:Y:S05]  /*a7b0*/  @!P1 BRA `(.L_x_1127) ;  /* 0x000000b000d89947 */ /* 0x002fea0003800000 */
.L_x_1124:
        /* <DEDUP_REMOVED lines=40> */
.L_x_1129:
[----:B------:R-:W-:Y:S01]  /*aa40*/  ULEA UR6, UR56, UR41, 0x3 ;  /* 0x0000002938067291 */ /* 0x000fe2000f8e183f */
[----:B------:R-:W-:-:S05]  /*aa50*/  IMAD.U32 R0, RZ, RZ, UR28 ;  /* 0x0000001cff007e24 */ /* 0x000fca000f8e00ff */
[----:B------:R-:W-:-:S04]  /*aa60*/  SHF.L.U32 R0, R0, 0x1f, RZ ;  /* 0x0000001f00007819 */ /* 0x000fc800000006ff */
[----:B------:R0:W1:Y:S01]  /*aa70*/  SYNCS.PHASECHK.TRANS64.TRYWAIT P1, [UR6+0x2d850], R0 ;  /* 0x02d85000ff0075a7 */ /* 0x0000620008020146 */
[----:B------:R-:W-:Y:S05]  /*aa80*/  @!P0 BRA `(.L_x_1130) ;  /* 0x0000000000048947 */ /* 0x000fea0003800000 */
[----:B------:R-:W-:Y:S01]  /*aa90*/  BPT.TRAP 0x1 ;  /* 0x000000040000795c */ /* 0x000fe20000300000 */
.L_x_1130:
[----:B-1----:R-:W-:Y:S05]  /*aaa0*/  @P1 BRA `(.L_x_1128) ;  /* 0x0000000000081947 */ /* 0x002fea0003800000 */
[----:B------:R-:W1:Y:S02]  /*aab0*/  SYNCS.PHASECHK.TRANS64.TRYWAIT P1, [UR6+0x2d850], R0 ;  /* 0x02d85000ff0075a7 */ /* 0x000e640008020146 */
[----:B-1----:R-:W-:Y:S05]  /*aac0*/  @!P1 BRA `(.L_x_1131) ;  /* 0x000000b0002c9947 */ /* 0x002fea0003800000 */
.L_x_1128:
        /* <DEDUP_REMOVED lines=70> */
.L_x_1132:
        /* <DEDUP_REMOVED lines=39> */
.L_x_1135:
[----:B------:R-:W-:-:S05]  /*b1a0*/  IMAD.U32 R14, RZ, RZ, UR34 ;  /* 0x00000022ff0e7e24 */ /* 0x000fca000f8e00ff */
[----:B------:R-:W-:-:S13]  /*b1b0*/  ISETP.NE.AND P1, PT, R14, 0x1, PT ;  /* 0x000000010e00780c */ /* 0x000fda0003f25270 */
[----:B------:R-:W0:Y:S02]  /*b1c0*/  @P1 LDC.64 R12, c[0x0][0x9e8] ;  /* 0x00027a00ff0c1b82 */ /* 0x000e240000000a00 */
[----:B0-----:R-:W-:-:S05]  /*b1d0*/  @P1 IMAD.HI.U32 R12, R15, R12, RZ ;  /* 0x0000000c0f0c1227 */ /* 0x001fca00078e00ff */
[----:B------:R-:W-:-:S07]  /*b1e0*/  @P1 SHF.R.U32.HI R15, RZ, R13, R12 ;  /* 0x0000000dff0f1219 */ /* 0x000fce000001160c */
.L_x_1136:
[----:B------:R-:W-:Y:S05]  /*b1f0*/  BSYNC B0 ;  /* 0x0000000000007941 */ /* 0x000fea0003800000 */
.L_x_1134:
[----:B------:R-:W-:-:S04]  /*b200*/  IMAD R15, R15, R14, -R0 ;  /* 0x0000000e0f0f7224 */ /* 0x000fc800078e0a00 */
[----:B------:R-:W-:-:S05]  /*b210*/  IMAD R15, R16, -0x2, R15 ;  /* 0xfffffffe100f7824 */ /* 0x000fca00078e020f */
[----:B------:R-:W-:Y:S02]  /*b220*/  VIADDMNMX R9, R15, R14, R9, PT ;  /* 0x0000000e0f097246 */ /* 0x000fe40003800109 */
[----:B------:R-:W-:-:S07]  /*b230*/  VIMNMX R8, R8, R15, !PT ;  /* 0x0000000f08087248 */ /* 0x000fce0007fe0100 */
.L_x_1133:
        /* <DEDUP_REMOVED lines=116> */
.L_x_1139:
[----:B------:R-:W-:-:S05]  /*b980*/  IMAD.U32 R12, RZ, RZ, UR34 ;  /* 0x00000022ff0c7e24 */ /* 0x000fca000f8e00ff */
[----:B------:R-:W-:-:S13]  /*b990*/  ISETP.NE.AND P2, PT, R12, 0x1, PT ;  /* 0x000000010c00780c */ /* 0x000fda0003f45270 */
[----:B------:R-:W0:Y:S02]  /*b9a0*/  @P2 LDC.64 R8, c[0x0][0x9e8] ;  /* 0x00027a00ff082b82 */ /* 0x000e240000000a00 */
[----:B0-----:R-:W-:-:S05]  /*b9b0*/  @P2 IMAD.HI.U32 R8, R7, R8, RZ ;  /* 0x0000000807082227 */ /* 0x001fca00078e00ff */
[----:B------:R-:W-:-:S07]  /*b9c0*/  @P2 SHF.R.U32.HI R7, RZ, R9, R8 ;  /* 0x00000009ff072219 */ /* 0x000fce0000011608 */
.L_x_1140:
[----:B------:R-:W-:Y:S05]  /*b9d0*/  BSYNC B0 ;  /* 0x0000000000007941 */ /* 0x000fea0003800000 */
.L_x_1138:
[----:B------:R-:W-:-:S04]  /*b9e0*/  IMAD R7, R7, R12, -R0 ;  /* 0x0000000c07077224 */ /* 0x000fc800078e0a00 */
[----:B------:R-:W-:-:S05]  /*b9f0*/  IMAD R7, R16, -0x2, R7 ;  /* 0xfffffffe10077824 */ /* 0x000fca00078e0207 */
[----:B------:R-:W-:Y:S02]  /*ba00*/  VIADDMNMX R11, R7, R12, R11, PT ;  /* 0x0000000c070b7246 */ /* 0x000fe4000380010b */
[----:B------:R-:W-:-:S07]  /*ba10*/  VIMNMX R10, R10, R7, !PT ;  /* 0x000000070a0a7248 */ /* 0x000fce0007fe0100 */
.L_x_1137:
        /* <DEDUP_REMOVED lines=376> */
.L_x_1141:
        /* <DEDUP_REMOVED lines=106> */
.L_x_1123:
[----:B------:R-:W-:Y:S06]  /*d840*/  BAR.ARV 0x8, 0x200 ;  /* 0x0208000000007b1d */ /* 0x000fec0000002000 */
[----:B------:R-:W-:Y:S05]  /*d850*/  @!P0 BRA `(.L_x_1143) ;  /* 0x0000000000048947 */ /* 0x000fea0003800000 */
[----:B------:R-:W-:Y:S01]  /*d860*/  BPT.TRAP 0x1 ;  /* 0x000000040000795c */ /* 0x000fe20000300000 */
.L_x_1143:
[----:B------:R-:W-:Y:S01]  /*d870*/  ULEA UR8, UR47, UR41, 0x3 ;  /* 0x000000292f087291 */ /* 0x000fe2000f8e183f */
[----:B------:R-:W-:-:S05]  /*d880*/  IMAD.U32 R4, RZ, RZ, UR48 ;  /* 0x00000030ff047e24 */ /* 0x000fca000f8e00ff */
[----:B------:R-:W-:-:S04]  /*d890*/  SHF.L.U32 R4, R4, 0x1f, RZ ;  /* 0x0000001f04047819 */ /* 0x000fc800000006ff */
[----:B------:R0:W1:Y:S01]  /*d8a0*/  SYNCS.PHASECHK.TRANS64.TRYWAIT P1, [UR8+0x2d850], R4 ;  /* 0x02d85004ff0075a7 */ /* 0x0000620008020148 */
[----:B------:R-:W-:Y:S05]  /*d8b0*/  @!P0 BRA `(.L_x_1144) ;  /* 0x0000000000048947 */ /* 0x000fea0003800000 */
[----:B------:R-:W-:Y:S01]  /*d8c0*/  BPT.TRAP 0x1 ;  /* 0x000000040000795c */ /* 0x000fe20000300000 */
.L_x_1144:
[----:B-1----:R-:W-:Y:S05]  /*d8d0*/  @P1 BRA `(.L_x_1145) ;  /* 0x0000000000081947 */ /* 0x002fea0003800000 */
[----:B------:R-:W1:Y:S02]  /*d8e0*/  SYNCS.PHASECHK.TRANS64.TRYWAIT P1, [UR8+0x2d850], R4 ;  /* 0x02d85004ff0075a7 */ /* 0x000e640008020148 */
[----:B-1----:R-:W-:Y:S05]  /*d8f0*/  @!P1 BRA `(.L_x_1146) ;  /* 0x0000008000b89947 */ /* 0x002fea0003800000 */
.L_x_1145:
[----:B------:R-:W-:Y:S01]  /*d900*/  UIADD3 UR41, UR41, 0x400, URZ ;  /* 0x0000040029297890 */ /* 0x000fe2000fffe03f */
[----:B------:R-:W-:Y:S01]  /*d910*/  WARPGROUP.ARRIVE ;  /* 0x00000000000079c5 */ /* 0x000fe20000000000 */
[----:B------:R-:W-:Y:S01]  /*d920*/  ULOP3.LUT UR44, UR44, 0x10000, URZ, 0xfc, !UPT ;  /* 0x000100002c2c7892 */ /* 0x000fe2000f8efc3f */
[----:B01----:R-:W0:Y:S01]  /*d930*/  SHFL.BFLY PT, R4, R3, 0x2, 0x1f ;  /* 0x0c401f0003047f89 */ /* 0x003e2200000e0000 */
[----:B------:R-:W-:Y:S01]  /*d940*/  USHF.R.U32.HI UR41, URZ, 0x4, UR41 ;  /* 0x000000043f297899 */ /* 0x000fe20008011629 */
[----:B--2---:R-:W-:Y:S01]  /*d950*/  IMAD.MOV.U32 R10, RZ, RZ, RZ ;  /* 0x000000ffff0a7224 */ /* 0x004fe200078e00ff */
[----:B------:R-:W-:Y:S01]  /*d960*/  UMOV UR5, 0x40000040 ;  /* 0x4000004000057882 */ /* 0x000fe20000000000 */
[----:B------:R-:W-:Y:S01]  /*d970*/  UMOV UR7, 0x80000020 ;  /* 0x8000002000077882 */ /* 0x000fe20000000000 */
[----:B------:R-:W-:Y:S01]  /*d980*/  ULOP3.LUT UR41, UR41, 0x3fff, URZ, 0xc0, !UPT ;  /* 0x00003fff29297892 */ /* 0x000fe2000f8ec03f */
[----:B------:R-:W1:Y:S01]  /*d990*/  SHFL.BFLY PT, R5, R2, 0x2, 0x1f ;  /* 0x0c401f0002057f89 */ /* 0x000e6200000e0000 */
[----:B------:R-:W-:Y:S01]  /*d9a0*/  UMOV UR4, UR44 ;  /* 0x0000002c00047c82 */ /* 0x000fe20008000000 */
[----:B------:R-:W-:Y:S01]  /*d9b0*/  IMAD.U32 R15, RZ, RZ, UR33 ;  /* 0x00000021ff0f7e24 */ /* 0x000fe2000f8e00ff */
[----:B------:R-:W-:-:S04]  /*d9c0*/  ULOP3.LUT UR9, UR41, 0x2000000, URZ, 0xfc, !UPT ;  /* 0x0200000029097892 */ /* 0x000fc8000f8efc3f */
[----:B------:R-:W-:-:S07]  /*d9d0*/  UIMAD UR9, UR47, 0x600, UR9 ;  /* 0x000006002f0978a4 */ /* 0x000fce000f8e0209 */
[----:B------:R-:W-:Y:S02]  /*d9e0*/  UMOV UR6, UR9 ;  /* 0x0000000900067c82 */ /* 0x000fe40008000000 */
[----:B------:R-:W-:Y:S01]  /*d9f0*/  HGMMA.64x96x16.F32.BF16 R88, gdesc[UR4].tnspB, R88, gsb0 ;  /* 0x41600000045879f0 */ /* 0x000fe20008001858 */
[----:B------:R-:W-:Y:S01]  /*da00*/  UIADD3 UR4, UR44, 0x2, URZ ;  /* 0x000000022c047890 */ /* 0x000fe2000fffe03f */
[----:B0-----:R-:W-:Y:S01]  /*da10*/  FADD.FTZ R4, R4, R3 ;  /* 0x0000000304047221 */ /* 0x001fe20000010000 */
[----:B------:R-:W-:Y:S01]  /*da20*/  UIADD3 UR6, UR9, 0x40, URZ ;  /* 0x0000004009067890 */ /* 0x000fe2000fffe03f */
[----:B------:R-:W-:Y:S01]  /*da30*/  IMAD.MOV.U32 R3, RZ, RZ, -0x800000 ;  /* 0xff800000ff037424 */ /* 0x000fe200078e00ff */
[----:B------:R-:W-:Y:S01]  /*da40*/  UMOV UR5, 0x40000040 ;  /* 0x4000004000057882 */ /* 0x000fe20000000000 */
[----:B------:R-:W-:Y:S01]  /*da50*/  UMOV UR7, 0x80000020 ;  /* 0x8000002000077882 */ /* 0x000fe20000000000 */
[----:B-1----:R-:W-:Y:S01]  /*da60*/  FADD.FTZ R6, R5, R2 ;  /* 0x0000000205067221 */ /* 0x002fe20000010000 */
[----:B------:R-:W-:Y:S01]  /*da70*/  IMAD.MOV.U32 R2, RZ, RZ, -0x800000 ;  /* 0xff800000ff027424 */ /* 0x000fe200078e00ff */
[----:B------:R-:W0:Y:S04]  /*da80*/  SHFL.BFLY PT, R5, R4, 0x1, 0x1f ;  /* 0x0c201f0004057f89 */ /* 0x000e2800000e0000 */
[----:B------:R-:W1:Y:S01]  /*da90*/  SHFL.BFLY PT, R9, R6, 0x1, 0x1f ;  /* 0x0c201f0006097f89 */ /* 0x000e6200000e0000 */
[----:B0-----:R-:W-:Y:S01]  /*daa0*/  FADD.FTZ R12, R4, R5 ;  /* 0x00000005040c7221 */ /* 0x001fe20000010000 */
[----:B------:R-:W-:-:S02]  /*dab0*/  IMAD.MOV.U32 R5, RZ, RZ, RZ ;  /* 0x000000ffff057224 */ /* 0x000fc400078e00ff */
[----:B-1----:R-:W-:Y:S02]  /*dac0*/  FADD.FTZ R13, R6, R9 ;  /* 0x00000009060d7221 */ /* 0x002fe40000010000 */
[----:B------:R-:W-:Y:S01]  /*dad0*/  FSETP.NE.FTZ.AND P1, PT, R12, RZ, PT ;  /* 0x000000ff0c00720b */ /* 0x000fe20003f35000 */
[----:B------:R-:W-:Y:S02]  /*dae0*/  IMAD.U32 R9, RZ, RZ, UR33 ;  /* 0x00000021ff097e24 */ /* 0x000fe4000f8e00ff */
        /* <DEDUP_REMOVED lines=59> */
.L_x_1147:
        /* <DEDUP_REMOVED lines=10> */
[----:B------:R-:W-:Y:S01]  /*df40*/  USEL UR4, URZ, 0x1, UP0 ;  /* 0x000000013f047887 */ /* 0x000fe20008000000 */
        /* <DEDUP_REMOVED lines=41> */
[-C--:B------:R-:W-:Y:S01]  /*e1e0*/  FMUL.FTZ R131, R131, R10.reuse ;  /* 0x0000000a83837220 */ /* 0x080fe20000410000 */
[-C--:B------:R-:W-:Y:S01]  /*e1f0*/  FMUL.FTZ R134, R134, R10.reuse ;  /* 0x0000000a86867220 */ /* 0x080fe20000410000 */
[----:B------:R-:W-:Y:S01]  /*e200*/  FMUL.FTZ R135, R135, R10 ;  /* 0x0000000a87877220 */ /* 0x000fe20000410000 */
[----:B------:R-:W-:-:S02]  /*e210*/  UIADD3 UR49, UR49, 0x1, URZ ;  /* 0x0000000131317890 */ /* 0x000fc4000fffe03f */
[----:B------:R-:W-:Y:S02]  /*e220*/  USEL UR47, UR47, URZ, UP0 ;  /* 0x0000003f2f2f7287 */ /* 0x000fe40008000000 */
[----:B------:R-:W-:-:S12]  /*e230*/  ULOP3.LUT UR48, UR48, UR4, URZ, 0x3c, !UPT ;  /* 0x0000000430307292 */ /* 0x000fd8000f8e3c3f */
.L_x_1069:
[----:B------:R-:W0:Y:S08]  /*e240*/  S2UR UR42, SR_CgaCtaId ;  /* 0x00000000002a79c3 */ /* 0x000e300000008800 */
[----:B------:R-:W-:Y:S06]  /*e250*/  BAR.SYNC.DEFER_BLOCKING 0x5, 0x200 ;  /* 0x0148000000007b1d */ /* 0x000fec0000010000 */
[----:B------:R-:W-:Y:S01]  /*e260*/  UMOV UR41, 0x400 ;  /* 0x0000040000297882 */ /* 0x000fe20000000000 */
[----:B------:R-:W-:Y:S01]  /*e270*/  BSSY B0, `(.L_x_1148) ;  /* 0x00001b8000007945 */ /* 0x000fe20003800000 */
[----:B0-----:R-:W-:-:S09]  /*e280*/  ULEA UR41, UR42, UR41, 0x18 ;  /* 0x000000292a297291 */ /* 0x001fd2000f8ec03f */
[----:B------:R-:W0:Y:S02]  /*e290*/  LDS.128 R4, [UR41+0x2d8d0] ;  /* 0x02d8d029ff047984 */ /* 0x000e240008000c00 */
[----:B0-----:R-:W-:Y:S02]  /*e2a0*/  R2UR UR5, R5 ;  /* 0x00000000050572ca */ /* 0x001fe400000e0000 */
[----:B------:R-:W-:Y:S02]  /*e2b0*/  R2UR UR7, R6 ;  /* 0x00000000060772ca */ /* 0x000fe400000e0000 */
[----:B------:R-:W-:Y:S01]  /*e2c0*/  R2UR UR6, R7 ;  /* 0x00000000070672ca */ /* 0x000fe200000e0000 */
[----:B------:R-:W-:Y:S06]  /*e2d0*/  BAR.ARV 0x4, 0x200 ;  /* 0x0108000000007b1d */ /* 0x000fec0000002000 */
[----:B------:R-:W-:Y:S08]  /*e2e0*/  @P0 BRA `(.L_x_1149) ;  /* 0x0000001000480947 */ /* 0x000ff00003800000 */
[----:B------:R-:W0:Y:S08]  /*e2f0*/  S2UR UR4, SR_SWINHI ;  /* 0x00000000000479c3 */ /* 0x000e300000002f00 */
[----:B------:R-:W-:Y:S01]  /*e300*/  BAR.SYNC.DEFER_BLOCKING 0x1, 0x180 ;  /* 0x0046000000007b1d */ /* 0x000fe20000010000 */
[----:B------:R-:W-:Y:S02]  /*e310*/  F2FP.BF16.F32.PACK_AB R6, R93, R92 ;  /* 0x0000005c5d06723e */ /* 0x000fe400000010ff */
[----:B------:R-:W-:-:S02]  /*e320*/  F2FP.BF16.F32.PACK_AB R26, R125, R26 ;  /* 0x0000001a7d1a723e */ /* 0x000fc400000010ff */
[----:B------:R-:W-:-:S03]  /*e330*/  F2FP.BF16.F32.PACK_AB R27, R27, R126 ;  /* 0x0000007e1b1b723e */ /* 0x000fc600000010ff */
[----:B------:R-:W1:Y:S01]  /*e340*/  LDC R41, c[0x0][0xbe8] ;  /* 0x0002fa00ff297b82 */ /* 0x000e620000000800 */
[----:B------:R-:W-:Y:S01]  /*e350*/  UMOV UR8, UR41 ;  /* 0x0000002900087c82 */ /* 0x000fe20008000000 */
[----:B0-----:R-:W-:Y:S01]  /*e360*/  UMOV UR9, UR4 ;  /* 0x0000000400097c82 */ /* 0x001fe20008000000 */
[----:B------:R-:W-:Y:S02]  /*e370*/  IMAD.U32 R20, RZ, RZ, UR8 ;  /* 0x00000008ff147e24 */ /* 0x000fe4000f8e00ff */
[----:B------:R-:W-:Y:S01]  /*e380*/  IMAD.U32 R21, RZ, RZ, UR9 ;  /* 0x00000009ff157e24 */ /* 0x000fe2000f8e00ff */
[----:B------:R-:W-:Y:S02]  /*e390*/  ULDC.64 UR8, c[0x0][0xc00] ;  /* 0x0003000000087ab9 */ /* 0x000fe40000000a00 */
[----:B------:R-:W-:Y:S01]  /*e3a0*/  UISETP.NE.U32.AND UP0, UPT, UR8, URZ, UPT ;  /* 0x0000003f0800728c */ /* 0x000fe2000bf05070 */
[----:B------:R-:W-:-:S03]  /*e3b0*/  IMAD.WIDE R4, R147, 0x2, R20 ;  /* 0x0000000293047825 */ /* 0x000fc600078e0214 */
[----:B------:R-:W-:Y:S01]  /*e3c0*/  UISETP.NE.AND.EX UP0, UPT, UR9, URZ, UPT, UP0 ;  /* 0x0000003f0900728c */ /* 0x000fe2000bf05300 */
[C---:B------:R-:W-:Y:S02]  /*e3d0*/  LOP3.LUT R7, R4.reuse, 0x180, RZ, 0xc0, !PT ;  /* 0x0000018004077812 */ /* 0x040fe400078ec0ff */
[----:B------:R-:W-:Y:S01]  /*e3e0*/  ULDC.64 UR8, c[0x0][0xc00] ;  /* 0x0003000000087ab9 */ /* 0x000fe20000000a00 */
[C---:B------:R-:W-:Y:S01]  /*e3f0*/  IADD3 R9, P0, R4.reuse, 0x6020, RZ ;  /* 0x0000602004097810 */ /* 0x040fe20007f1e0ff */
[----:B------:R-:W-:Y:S01]  /*e400*/  UIMAD.WIDE UR8, UR39, 0x4, UR8 ;  /* 0x00000004270878a5 */ /* 0x000fe2000f8e0208 */
[----:B------:R-:W-:Y:S02]  /*e410*/  SHF.R.U64 R7, R7, 0x3, RZ ;  /* 0x0000000307077819 */ /* 0x000fe400000012ff */
[C---:B------:R-:W-:Y:S02]  /*e420*/  IADD3 R11, P1, R4.reuse, 0x6000, RZ ;  /* 0x00006000040b7810 */ /* 0x040fe40007f3e0ff */
[----:B------:R-:W-:-:S02]  /*e430*/  IADD3 R33, P2, R4, 0x3020, RZ ;  /* 0x0000302004217810 */ /* 0x000fc40007f5e0ff */
[C---:B------:R-:W-:Y:S02]  /*e440*/  IADD3 R31, P3, R4.reuse, 0x3000, RZ ;  /* 0x00003000041f7810 */ /* 0x040fe40007f7e0ff */
[----:B------:R-:W-:Y:S01]  /*e450*/  IADD3 R29, P4, R4, 0x20, RZ ;  /* 0x00000020041d7810 */ /* 0x000fe20007f9e0ff */
[--C-:B------:R-:W-:Y:S01]  /*e460*/  IMAD.X R13, RZ, RZ, R5.reuse, P2 ;  /* 0x000000ffff0d7224 */ /* 0x100fe200010e0605 */
[----:B------:R-:W-:Y:S01]  /*e470*/  LOP3.LUT R4, R7, R4, RZ, 0x3c, !PT ;  /* 0x0000000407047212 */ /* 0x000fe200078e3cff */
[--C-:B------:R-:W-:Y:S01]  /*e480*/  IMAD.X R15, RZ, RZ, R5.reuse, P3 ;  /* 0x000000ffff0f7224 */ /* 0x100fe200018e0605 */
[----:B------:R-:W-:Y:S01]  /*e490*/  LOP3.LUT R8, R9, 0x180, RZ, 0xc0, !PT ;  /* 0x0000018009087812 */ /* 0x000fe200078ec0ff */
[----:B------:R-:W-:Y:S01]  /*e4a0*/  IMAD.X R25, RZ, RZ, R5, P4 ;  /* 0x000000ffff197224 */ /* 0x000fe200020e0605 */
[----:B------:R-:W-:Y:S02]  /*e4b0*/  LOP3.LUT R10, R11, 0x180, RZ, 0xc0, !PT ;  /* 0x000001800b0a7812 */ /* 0x000fe400078ec0ff */
[----:B------:R-:W-:-:S02]  /*e4c0*/  MOV R28, R4 ;  /* 0x00000004001c7202 */ /* 0x000fc40000000f00 */
[----:B------:R-:W-:Y:S02]  /*e4d0*/  F2FP.BF16.F32.PACK_AB R4, R89, R0 ;  /* 0x000000005904723e */ /* 0x000fe400000010ff */
[----:B------:R-:W-:Y:S02]  /*e4e0*/  LOP3.LUT R0, R29, 0x180, RZ, 0xc0, !PT ;  /* 0x000001801d007812 */ /* 0x000fe400078ec0ff */
[----:B------:R-:W-:Y:S02]  /*e4f0*/  SHF.R.U64 R8, R8, 0x3, RZ ;  /* 0x0000000308087819 */ /* 0x000fe400000012ff */
[----:B------:R-:W-:Y:S02]  /*e500*/  SHF.R.U64 R10, R10, 0x3, RZ ;  /* 0x000000030a0a7819 */ /* 0x000fe400000012ff */
[----:B------:R-:W-:Y:S02]  /*e510*/  LOP3.LUT R14, R31, 0x180, RZ, 0xc0, !PT ;  /* 0x000001801f0e7812 */ /* 0x000fe400078ec0ff */
[----:B------:R-:W-:-:S02]  /*e520*/  LOP3.LUT R12, R33, 0x180, RZ, 0xc0, !PT ;  /* 0x00000180210c7812 */ /* 0x000fc400078ec0ff */
[----:B------:R-:W-:Y:S02]  /*e530*/  SHF.R.U64 R0, R0, 0x3, RZ ;  /* 0x0000000300007819 */ /* 0x000fe400000012ff */
[----:B------:R-:W-:Y:S01]  /*e540*/  LOP3.LUT R8, R8, R9, RZ, 0x3c, !PT ;  /* 0x0000000908087212 */ /* 0x000fe200078e3cff */
[--C-:B------:R-:W-:Y:S01]  /*e550*/  IMAD.X R9, RZ, RZ, R5.reuse, P0 ;  /* 0x000000ffff097224 */ /* 0x100fe200000e0605 */
[----:B------:R-:W-:Y:S01]  /*e560*/  LOP3.LUT R10, R10, R11, RZ, 0x3c, !PT ;  /* 0x0000000b0a0a7212 */ /* 0x000fe200078e3cff */
[----:B------:R-:W-:Y:S01]  /*e570*/  IMAD.X R11, RZ, RZ, R5, P1 ;  /* 0x000000ffff0b7224 */ /* 0x000fe200008e0605 */
[----:B------:R-:W-:Y:S02]  /*e580*/  SHF.R.U64 R14, R14, 0x3, RZ ;  /* 0x000000030e0e7819 */ /* 0x000fe400000012ff */
[----:B------:R-:W-:Y:S02]  /*e590*/  SHF.R.U64 R12, R12, 0x3, RZ ;  /* 0x000000030c0c7819 */ /* 0x000fe400000012ff */
[----:B------:R-:W-:Y:S01]  /*e5a0*/  LOP3.LUT R24, R0, R29, RZ, 0x3c, !PT ;  /* 0x0000001d00187212 */ /* 0x000fe200078e3cff */
[----:B------:R-:W-:Y:S01]  /*e5b0*/  IMAD.U32 R29, RZ, RZ, UR9 ;  /* 0x00000009ff1d7e24 */ /* 0x000fe2000f8e00ff */
[----:B------:R-:W-:-:S02]  /*e5c0*/  F2FP.BF16.F32.PACK_AB R5, R91, R90 ;  /* 0x0000005a5b05723e */ /* 0x000fc400000010ff */
[----:B------:R-:W-:Y:S02]  /*e5d0*/  F2FP.BF16.F32.PACK_AB R7, R95, R94 ;  /* 0x0000005e5f07723e */ /* 0x000fe400000010ff */
[----:B------:R-:W-:Y:S02]  /*e5e0*/  LOP3.LUT R14, R14, R31, RZ, 0x3c, !PT ;  /* 0x0000001f0e0e7212 */ /* 0x000fe400078e3cff */
[----:B------:R-:W-:Y:S01]  /*e5f0*/  MOV R30, R8 ;  /* 0x00000008001e7202 */ /* 0x000fe20000000f00 */
[----:B------:R0:W-:Y:S01]  /*e600*/  STSM.16.M88.4 [R28], R4 ;  /* 0x000000041c007844 */ /* 0x0001e20000000200 */
[----:B------:R-:W-:Y:S02]  /*e610*/  MOV R31, R10 ;  /* 0x0000000a001f7202 */ /* 0x000fe40000000f00 */
[----:B------:R-:W-:Y:S02]  /*e620*/  LOP3.LUT R12, R12, R33, RZ, 0x3c, !PT ;  /* 0x000000210c0c7212 */ /* 0x000fe400078e3cff */
[----:B------:R-:W-:-:S02]  /*e630*/  MOV R25, R24 ;  /* 0x0000001800197202 */ /* 0x000fc40000000f00 */
[----:B------:R-:W-:Y:S02]  /*e640*/  F2FP.BF16.F32.PACK_AB R8, R97, R96 ;  /* 0x000000606108723e */ /* 0x000fe400000010ff */
[----:B------:R-:W-:Y:S02]  /*e650*/  F2FP.BF16.F32.PACK_AB R9, R99, R98 ;  /* 0x000000626309723e */ /* 0x000fe400000010ff */
[----:B------:R-:W-:Y:S02]  /*e660*/  F2FP.BF16.F32.PACK_AB R10, R101, R100 ;  /* 0x00000064650a723e */ /* 0x000fe400000010ff */
[----:B------:R-:W-:Y:S02]  /*e670*/  F2FP.BF16.F32.PACK_AB R11, R103, R102 ;  /* 0x00000066670b723e */ /* 0x000fe400000010ff */
[----:B------:R-:W-:Y:S01]  /*e680*/  MOV R32, R12 ;  /* 0x0000000c00207202 */ /* 0x000fe20000000f00 */
[----:B0-----:R-:W-:Y:S01]  /*e690*/  IMAD.U32 R28, RZ, RZ, UR8 ;  /* 0x00000008ff1c7e24 */ /* 0x001fe2000f8e00ff */
[----:B------:R-:W-:Y:S01]  /*e6a0*/  MOV R33, R14 ;  /* 0x0000000e00217202 */ /* 0x000fe20000000f00 */
[----:B------:R0:W-:Y:S01]  /*e6b0*/  STSM.16.M88.4 [R25], R8 ;  /* 0x0000000819007844 */ /* 0x0001e20000000200 */
[----:B------:R-:W-:Y:S01]  /*e6c0*/  F2FP.BF16.F32.PACK_AB R4, R105, R104 ;  /* 0x000000686904723e */ /* 0x000fe200000010ff */
[----:B------:R-:W-:Y:S01]  /*e6d0*/  ULDC.64 UR8, c[0x0][0xc08] ;  /* 0x0003020000087ab9 */ /* 0x000fe20000000a00 */
[----:B------:R-:W-:-:S02]  /*e6e0*/  F2FP.BF16.F32.PACK_AB R5, R107, R106 ;  /* 0x0000006a6b05723e */ /* 0x000fc400000010ff */
[----:B------:R-:W-:Y:S02]  /*e6f0*/  F2FP.BF16.F32.PACK_AB R6, R109, R108 ;  /* 0x0000006c6d06723e */ /* 0x000fe400000010ff */
[----:B------:R-:W-:Y:S02]  /*e700*/  F2FP.BF16.F32.PACK_AB R7, R111, R110 ;  /* 0x0000006e6f07723e */ /* 0x000fe400000010ff */
[----:B------:R-:W-:Y:S02]  /*e710*/  F2FP.BF16.F32.PACK_AB R12, R113, R112 ;  /* 0x00000070710c723e */ /* 0x000fe400000010ff */
[----:B------:R-:W-:Y:S01]  /*e720*/  F2FP.BF16.F32.PACK_AB R13, R115, R114 ;  /* 0x00000072730d723e */ /* 0x000fe200000010ff */
[----:B------:R2:W-:Y:S01]  /*e730*/  STSM.16.M88.4 [R33], R4 ;  /* 0x0000000421007844 */ /* 0x0005e20000000200 */
[----:B------:R-:W-:Y:S02]  /*e740*/  F2FP.BF16.F32.PACK_AB R14, R117, R116 ;  /* 0x00000074750e723e */ /* 0x000fe400000010ff */
[----:B------:R-:W-:-:S02]  /*e750*/  F2FP.BF16.F32.PACK_AB R15, R119, R118 ;  /* 0x00000076770f723e */ /* 0x000fc400000010ff */
[----:B------:R-:W-:Y:S02]  /*e760*/  F2FP.BF16.F32.PACK_AB R24, R121, R120 ;  /* 0x000000787918723e */ /* 0x000fe400000010ff */
[----:B0-----:R-:W-:Y:S01]  /*e770*/  F2FP.BF16.F32.PACK_AB R25, R123, R122 ;  /* 0x0000007a7b19723e */ /* 0x001fe200000010ff */
[----:B------:R-:W-:Y:S01]  /*e780*/  STSM.16.M88.4 [R32], R12 ;  /* 0x0000000c20007844 */ /* 0x000fe20000000200 */
[----:B------:R-:W-:Y:S02]  /*e790*/  F2FP.BF16.F32.PACK_AB R8, R129, R128 ;  /* 0x000000808108723e */ /* 0x000fe400000010ff */
[----:B------:R-:W-:Y:S01]  /*e7a0*/  F2FP.BF16.F32.PACK_AB R9, R131, R130 ;  /* 0x000000828309723e */ /* 0x000fe200000010ff */
[----:B------:R-:W-:Y:S01]  /*e7b0*/  STSM.16.M88.4 [R31], R24 ;  /* 0x000000181f007844 */ /* 0x000fe20000000200 */
[----:B------:R-:W-:Y:S02]  /*e7c0*/  F2FP.BF16.F32.PACK_AB R10, R133, R132 ;  /* 0x00000084850a723e */ /* 0x000fe400000010ff */
[----:B------:R-:W-:-:S02]  /*e7d0*/  F2FP.BF16.F32.PACK_AB R11, R135, R134 ;  /* 0x00000086870b723e */ /* 0x000fc400000010ff */
[----:B------:R-:W-:-:S03]  /*e7e0*/  PLOP3.LUT P0, PT, PT, PT, UP0, 0x80, 0x0 ;  /* 0x000000000000781c */ /* 0x000fc60003f0f008 */
[----:B------:R0:W-:Y:S01]  /*e7f0*/  STSM.16.M88.4 [R30], R8 ;  /* 0x000000081e007844 */ /* 0x0001e20000000200 */
[----:B------:R-:W-:Y:S09]  /*e800*/  BAR.SYNC.DEFER_BLOCKING 0x1, 0x180 ;  /* 0x0046000000007b1d */ /* 0x000ff20000010000 */
[----:B------:R-:W3:Y:S01]  /*e810*/  @P0 LDG.E R0, desc[UR54][R28.64] ;  /* 0x000000361c000981 */ /* 0x000ee2000c1e1900 */
[----:B------:R-:W-:Y:S01]  /*e820*/  UISETP.NE.U32.AND UP1, UPT, UR8, URZ, UPT ;  /* 0x0000003f0800728c */ /* 0x000fe2000bf25070 */
[----:B-1----:R-:W-:Y:S01]  /*e830*/  ISETP.NE.AND P1, PT, R41, 0x1, PT ;  /* 0x000000012900780c */ /* 0x002fe20003f25270 */
[----:B------:R-:W-:Y:S01]  /*e840*/  ULDC UR10, c[0x0][0xa88] ;  /* 0x0002a200000a7ab9 */ /* 0x000fe20000000800 */
[----:B------:R-:W-:Y:S01]  /*e850*/  UMOV UR4, URZ ;  /* 0x0000003f00047c82 */ /* 0x000fe20008000000 */
[----:B------:R-:W-:-:S06]  /*e860*/  UISETP.NE.AND.EX UP1, UPT, UR9, URZ, UPT, UP1 ;  /* 0x0000003f0900728c */ /* 0x000fcc000bf25310 */
[----:B------:R-:W-:-:S04]  /*e870*/  PLOP3.LUT P2, PT, PT, PT, UP1, 0x80, 0x0 ;  /* 0x000000000000781c */ /* 0x000fc80003f4f018 */
[----:B--2---:R-:W1:Y:S01]  /*e880*/  @P1 LDC R5, c[0x0][0xbec] ;  /* 0x0002fb00ff051b82 */ /* 0x004e620000000800 */
[----:B------:R-:W-:Y:S02]  /*e890*/  @UP1 ULDC.64 UR8, c[0x0][0xc08] ;  /* 0x0003020000081ab9 */ /* 0x000fe40000000a00 */
[----:B------:R-:W-:-:S05]  /*e8a0*/  @UP1 UIMAD.WIDE UR8, UR39, 0x4, UR8 ;  /* 0x00000004270818a5 */ /* 0x000fca000f8e0208 */
[----:B------:R-:W2:Y:S01]  /*e8b0*/  @P1 LDC R6, c[0x0][0xbf0] ;  /* 0x0002fc00ff061b82 */ /* 0x000ea20000000800 */
[----:B0-----:R-:W-:Y:S02]  /*e8c0*/  IMAD.U32 R8, RZ, RZ, UR8 ;  /* 0x00000008ff087e24 */ /* 0x001fe4000f8e00ff */
[----:B------:R-:W-:Y:S01]  /*e8d0*/  IMAD.U32 R9, RZ, RZ, UR9 ;  /* 0x00000009ff097e24 */ /* 0x000fe2000f8e00ff */
[----:B---3--:R-:W-:Y:S01]  /*e8e0*/  @P0 R2UR UR4, R0 ;  /* 0x00000000000402ca */ /* 0x008fe200000e0000 */
[----:B------:R-:W-:-:S06]  /*e8f0*/  IMAD.U32 R0, RZ, RZ, UR10 ;  /* 0x0000000aff007e24 */ /* 0x000fcc000f8e00ff */
[----:B------:R0:W5:Y:S01]  /*e900*/  @P2 LDG.E R0, desc[UR54][R8.64] ;  /* 0x0000003608002981 */ /* 0x000162000c1e1900 */
[----:B-12---:R-:W-:Y:S07]  /*e910*/  @P2 BRA `(.L_x_1150) ;  /* 0x0000000000102947 */ /* 0x006fee0003800000 */
[----:B------:R-:W-:Y:S05]  /*e920*/  @!P0 BRA `(.L_x_1150) ;  /* 0x00000000000c8947 */ /* 0x000fea0003800000 */
[----:B------:R-:W2:Y:S04]  /*e930*/  LDG.E R7, desc[UR54][R28.64] ;  /* 0x000000361c077981 */ /* 0x000ea8000c1e1900 */
[----:B-----5:R-:W2:Y:S02]  /*e940*/  LDG.E R0, desc[UR54][R28.64+0x4] ;  /* 0x000004361c007981 */ /* 0x020ea4000c1e1900 */
[----:B--2---:R-:W-:-:S07]  /*e950*/  IMAD.IADD R0, R0, 0x1, -R7 ;  /* 0x0000000100007824 */ /* 0x004fce00078e0a07 */
.L_x_1150:
[----:B0-----:R-:W-:Y:S01]  /*e960*/  VIADD R8, R137, UR38 ;  /* 0x0000002689087c36 */ /* 0x001fe20008000000 */
[----:B------:R-:W-:Y:S01]  /*e970*/  USHF.R.S32.HI UR9, URZ, 0x1f, UR4 ;  /* 0x0000001f3f097899 */ /* 0x000fe20008011404 */
[----:B-----5:R-:W-:Y:S01]  /*e980*/  IMAD R43, R0, R41, RZ ;  /* 0x00000029002b7224 */ /* 0x020fe200078e02ff */
[----:B------:R-:W-:Y:S01]  /*e990*/  USHF.R.S32.HI UR16, URZ, 0x1f, UR40 ;  /* 0x0000001f3f107899 */ /* 0x000fe20008011428 */
[----:B------:R-:W-:Y:S01]  /*e9a0*/  @P1 IMAD.HI.U32 R5, R8, R5, RZ ;  /* 0x0000000508051227 */ /* 0x000fe200078e00ff */
[----:B------:R-:W-:Y:S01]  /*e9b0*/  ULDC.64 UR14, c[0x0][0xb90] ;  /* 0x0002e400000e7ab9 */ /* 0x000fe20000000a00 */
[----:B------:R-:W-:Y:S01]  /*e9c0*/  UMOV UR8, UR4 ;  /* 0x0000000400087c82 */ /* 0x000fe20008000000 */
[----:B------:R-:W-:Y:S01]  /*e9d0*/  UIMAD UR12, UR16, UR14, URZ ;  /* 0x0000000e100c72a4 */ /* 0x000fe2000f8e023f */
[----:B------:R-:W-:Y:S01]  /*e9e0*/  IMAD.MOV.U32 R4, RZ, RZ, R8 ;  /* 0x000000ffff047224 */ /* 0x000fe200078e0008 */
[----:B------:R-:W-:Y:S01]  /*e9f0*/  UIMAD.WIDE.U32 UR10, UR40, UR14, UR8 ;  /* 0x0000000e280a72a5 */ /* 0x000fe2000f8e0008 */
[----:B------:R-:W-:Y:S01]  /*ea00*/  @P1 SHF.R.U32.HI R4, RZ, R6, R5 ;  /* 0x00000006ff041219 */ /* 0x000fe20000011605 */
[----:B------:R-:W-:Y:S01]  /*ea10*/  USHF.R.S32.HI UR8, URZ, 0x1f, UR39 ;  /* 0x0000001f3f087899 */ /* 0x000fe20008011427 */
[----:B------:R-:W-:Y:S01]  /*ea20*/  IMAD R5, R143, 0x20, R138 ;  /* 0x000000208f057824 */ /* 0x000fe200078e028a */
[----:B------:R-:W-:Y:S01]  /*ea30*/  UIMAD UR12, UR40, UR15, UR12 ;  /* 0x0000000f280c72a4 */ /* 0x000fe2000f8e020c */
[----:B------:R-:W0:Y:S01]  /*ea40*/  @P1 LDC R45, c[0x0][0xbec] ;  /* 0x0002fb00ff2d1b82 */ /* 0x000e220000000800 */
[----:B------:R-:W-:Y:S01]  /*ea50*/  USEL UR18, UR8, URZ, !UP0 ;  /* 0x0000003f08127287 */ /* 0x000fe2000c000000 */
[----:B------:R-:W-:Y:S01]  /*ea60*/  IMAD.MOV R6, RZ, RZ, -R4 ;  /* 0x000000ffff067224 */ /* 0x000fe200078e0a04 */
[----:B------:R-:W-:Y:S01]  /*ea70*/  ULDC.64 UR14, c[0x0][0xb98] ;  /* 0x0002e600000e7ab9 */ /* 0x000fe20000000a00 */
[----:B------:R-:W-:Y:S01]  /*ea80*/  USEL UR17, UR39, URZ, !UP0 ;  /* 0x0000003f27117287 */ /* 0x000fe2000c000000 */
[----:B------:R-:W-:Y:S01]  /*ea90*/  IMAD.WIDE R20, R5, 0x2, R20 ;  /* 0x0000000205147825 */ /* 0x000fe200078e0214 */
[----:B------:R-:W-:-:S02]  /*eaa0*/  UIMAD UR8, UR18, UR14, URZ ;  /* 0x0000000e120872a4 */ /* 0x000fc4000f8e023f */
[----:B------:R-:W-:Y:S01]  /*eab0*/  UIADD3 UR11, UR11, UR12, URZ ;  /* 0x0000000c0b0b7290 */ /* 0x000fe2000fffe03f */
[----:B------:R-:W-:Y:S01]  /*eac0*/  IMAD R7, R41, R6, R8 ;  /* 0x0000000629077224 */ /* 0x000fe200078e0208 */
[----:B------:R-:W-:Y:S01]  /*ead0*/  UIMAD UR8, UR17, UR15, UR8 ;  /* 0x0000000f110872a4 */ /* 0x000fe2000f8e0208 */
[----:B------:R-:W-:Y:S01]  /*eae0*/  IADD3 R9, P2, R20, 0x1800, RZ ;  /* 0x0000180014097810 */ /* 0x000fe20007f5e0ff */
[----:B------:R-:W-:Y:S01]  /*eaf0*/  UIMAD.WIDE.U32 UR10, UR17, UR14, UR10 ;  /* 0x0000000e110a72a5 */ /* 0x000fe2000f8e000a */
[----:B------:R-:W-:Y:S01]  /*eb00*/  SHF.R.S32.HI R6, RZ, 0x1f, R4 ;  /* 0x0000001fff067819 */ /* 0x000fe20000011404 */
[----:B------:R-:W-:Y:S01]  /*eb10*/  ULDC.64 UR12, c[0x0][0xb88] ;  /* 0x0002e200000c7ab9 */ /* 0x000fe20000000a00 */
[----:B------:R-:W-:Y:S01]  /*eb20*/  SHF.R.S32.HI R5, RZ, 0x1f, R7 ;  /* 0x0000001fff057819 */ /* 0x000fe20000011407 */
[----:B------:R-:W-:Y:S01]  /*eb30*/  IMAD.U32 R11, RZ, RZ, UR8 ;  /* 0x00000008ff0b7e24 */ /* 0x000fe2000f8e00ff */
[----:B------:R-:W-:Y:S02]  /*eb40*/  LOP3.LUT R8, R9, 0x180, RZ, 0xc0, !PT ;  /* 0x0000018009087812 */ /* 0x000fe400078ec0ff */
[----:B------:R-:W-:Y:S01]  /*eb50*/  IADD3 R4, P0, R4, UR10, RZ ;  /* 0x0000000a04047c10 */ /* 0x000fe2000ff1e0ff */
[----:B------:R-:W-:Y:S01]  /*eb60*/  IMAD R10, R5, UR12, RZ ;  /* 0x0000000c050a7c24 */ /* 0x000fe2000f8e02ff */
[----:B------:R-:W-:-:S02]  /*eb70*/  SHF.R.U64 R8, R8, 0x3, RZ ;  /* 0x0000000308087819 */ /* 0x000fc400000012ff */
[----:B------:R-:W-:Y:S01]  /*eb80*/  IADD3.X R5, R6, UR11, R11, P0, !PT ;  /* 0x0000000b06057c10 */ /* 0x000fe200087fe40b */
[----:B------:R-:W-:Y:S01]  /*eb90*/  ULDC.64 UR10, c[0x0][0xb50] ;  /* 0x0002d400000a7ab9 */ /* 0x000fe20000000a00 */
[----:B------:R-:W-:Y:S01]  /*eba0*/  LOP3.LUT R6, R8, R9, RZ, 0x3c, !PT ;  /* 0x0000000908067212 */ /* 0x000fe200078e3cff */
[C---:B------:R-:W-:Y:S01]  /*ebb0*/  IMAD R9, R7.reuse, UR13, R10 ;  /* 0x0000000d07097c24 */ /* 0x040fe2000f8e020a */
[C---:B------:R-:W-:Y:S01]  /*ebc0*/  IADD3 R25, P6, R20.reuse, 0x3000, RZ ;  /* 0x0000300014197810 */ /* 0x040fe20007fde0ff */
[----:B------:R-:W-:Y:S01]  /*ebd0*/  IMAD.WIDE.U32 R4, R7, UR12, R4 ;  /* 0x0000000c07047c25 */ /* 0x000fe2000f8e0004 */
[----:B------:R-:W-:Y:S01]  /*ebe0*/  ULDC.64 UR12, c[0x0][0xaa0] ;  /* 0x0002a800000c7ab9 */ /* 0x000fe20000000a00 */
[----:B------:R-:W-:Y:S02]  /*ebf0*/  IADD3 R13, P5, R20, 0x4800, RZ ;  /* 0x00004800140d7810 */ /* 0x000fe40007fbe0ff */
[----:B------:R-:W-:Y:S01]  /*ec00*/  IMAD.IADD R5, R5, 0x1, R9 ;  /* 0x0000000105057824 */ /* 0x000fe200078e0209 */
[----:B------:R-:W-:Y:S01]  /*ec10*/  LEA R8, P0, R4, UR10, 0x2 ;  /* 0x0000000a04087c11 */ /* 0x000fe2000f8010ff */
[----:B------:R-:W-:Y:S01]  /*ec20*/  VIADD R10, R146, UR38 ;  /* 0x00000026920a7c36 */ /* 0x000fe20008000000 */
[----:B------:R-:W-:Y:S01]  /*ec30*/  IADD3 R33, P4, R20, 0x6000, RZ ;  /* 0x0000600014217810 */ /* 0x000fe20007f9e0ff */
[----:B------:R-:W-:Y:S01]  /*ec40*/  IMAD.X R7, RZ, RZ, R21, P2 ;  /* 0x000000ffff077224 */ /* 0x000fe200010e0615 */
[----:B------:R-:W-:Y:S01]  /*ec50*/  LEA.HI.X R4, R4, UR11, R5, 0x2, P0 ;  /* 0x0000000b04047c11 */ /* 0x000fe200080f1405 */
[----:B------:R-:W-:Y:S01]  /*ec60*/  SHFL.IDX PT, R36, R8, RZ, 0x1c1f ;  /* 0x001c1fff08247589 */ /* 0x000fe200000e0000 */
[----:B------:R-:W-:Y:S01]  /*ec70*/  LOP3.LUT P0, RZ, R144, 0x3, RZ, 0xc0, !PT ;  /* 0x0000000390ff7812 */ /* 0x000fe2000780c0ff */
[----:B------:R-:W-:Y:S01]  /*ec80*/  VIADD R0, R10, 0x8 ;  /* 0x000000080a007836 */ /* 0x000fe20000000000 */
[----:B------:R-:W-:Y:S01]  /*ec90*/  IADD3 R5, P3, R20, 0x7800, RZ ;  /* 0x0000780014057810 */ /* 0x000fe20007f7e0ff */
[----:B------:R-:W1:Y:S01]  /*eca0*/  SHFL.IDX PT, R37, R4, RZ, 0x1c1f ;  /* 0x001c1fff04257589 */ /* 0x000e6200000e0000 */
[----:B------:R-:W-:-:S02]  /*ecb0*/  ISETP.GE.OR P2, PT, R10, R43, P0 ;  /* 0x0000002b0a00720c */ /* 0x000fc40000746670 */
[----:B------:R-:W-:Y:S01]  /*ecc0*/  ISETP.GE.OR P0, PT, R0, R43, P0 ;  /* 0x0000002b0000720c */ /* 0x000fe20000706670 */
[----:B------:R-:W-:Y:S01]  /*ecd0*/  SHFL.IDX PT, R38, R8, 0x1, 0x1c1f ;  /* 0x003c1f0008267f89 */ /* 0x000fe200000e0000 */
[----:B------:R-:W-:Y:S01]  /*ece0*/  LOP3.LUT R0, R5, 0x180, RZ, 0xc0, !PT ;  /* 0x0000018005007812 */ /* 0x000fe200078ec0ff */
[----:B------:R-:W-:Y:S01]  /*ecf0*/  UIMAD UR10, UR9, UR12, URZ ;  /* 0x0000000c090a72a4 */ /* 0x000fe2000f8e023f */
[----:B------:R-:W-:Y:S01]  /*ed00*/  LOP3.LUT R9, R20, 0x180, RZ, 0xc0, !PT ;  /* 0x0000018014097812 */ /* 0x000fe200078ec0ff */
[----:B------:R-:W2:Y:S01]  /*ed10*/  SHFL.IDX PT, R39, R4, 0x1, 0x1c1f ;  /* 0x003c1f0004277f89 */ /* 0x000ea200000e0000 */
[----:B------:R-:W-:Y:S01]  /*ed20*/  SHF.R.U64 R0, R0, 0x3, RZ ;  /* 0x0000000300007819 */ /* 0x000fe200000012ff */
[----:B------:R-:W-:Y:S01]  /*ed30*/  UIMAD.WIDE.U32 UR8, UR4, UR12, URZ ;  /* 0x0000000c040872a5 */ /* 0x000fe2000f8e003f */
[----:B------:R-:W-:Y:S01]  /*ed40*/  LOP3.LUT R24, R25, 0x180, RZ, 0xc0, !PT ;  /* 0x0000018019187812 */ /* 0x000fe200078ec0ff */
[----:B------:R-:W-:Y:S01]  /*ed50*/  IMAD.X R29, RZ, RZ, R21, P3 ;  /* 0x000000ffff1d7224 */ /* 0x000fe200018e0615 */
[----:B------:R-:W-:-:S02]  /*ed60*/  LOP3.LUT R28, R0, R5, RZ, 0x3c, !PT ;  /* 0x00000005001c7212 */ /* 0x000fc400078e3cff */
[----:B------:R-:W-:Y:S02]  /*ed70*/  LOP3.LUT R12, R13, 0x180, RZ, 0xc0, !PT ;  /* 0x000001800d0c7812 */ /* 0x000fe400078ec0ff */
[----:B------:R-:W-:Y:S01]  /*ed80*/  LOP3.LUT R32, R33, 0x180, RZ, 0xc0, !PT ;  /* 0x0000018021207812 */ /* 0x000fe200078ec0ff */
[----:B-1----:R1:W-:Y:S01]  /*ed90*/  @!P2 ST.E desc[UR54][R36.64], R3 ;  /* 0x000000032400a985 */ /* 0x0023e2000c101936 */
[----:B------:R-:W-:Y:S01]  /*eda0*/  IMAD R0, R142, 0x60, R143 ;  /* 0x000000608e007824 */ /* 0x000fe200078e028f */
[----:B------:R-:W-:Y:S01]  /*edb0*/  UIMAD UR10, UR4, UR13, UR10 ;  /* 0x0000000d040a72a4 */ /* 0x000fe2000f8e020a */
[----:B------:R-:W-:Y:S02]  /*edc0*/  SHF.R.U64 R9, R9, 0x3, RZ ;  /* 0x0000000309097819 */ /* 0x000fe400000012ff */
[----:B------:R-:W-:Y:S01]  /*edd0*/  ULDC.64 UR12, c[0x0][0xae8] ;  /* 0x0002ba00000c7ab9 */ /* 0x000fe20000000a00 */
[----:B------:R-:W-:Y:S02]  /*ede0*/  SHF.R.U64 R24, R24, 0x3, RZ ;  /* 0x0000000318187819 */ /* 0x000fe400000012ff */
[----:B------:R-:W-:-:S02]  /*edf0*/  SHF.R.U64 R12, R12, 0x3, RZ ;  /* 0x000000030c0c7819 */ /* 0x000fc400000012ff */
[----:B------:R-:W-:Y:S01]  /*ee00*/  SHF.R.U64 R32, R32, 0x3, RZ ;  /* 0x0000000320207819 */ /* 0x000fe200000012ff */
[----:B-1----:R-:W1:Y:S01]  /*ee10*/  @P1 LDC R3, c[0x0][0xbf0] ;  /* 0x0002fc00ff031b82 */ /* 0x002e620000000800 */
[----:B------:R-:W-:Y:S01]  /*ee20*/  VIADD R36, R0, UR38 ;  /* 0x0000002600247c36 */ /* 0x000fe20008000000 */
[----:B------:R-:W-:Y:S01]  /*ee30*/  UIADD3 UR9, UR9, UR10, URZ ;  /* 0x0000000a09097290 */ /* 0x000fe2000fffe03f */
[----:B------:R-:W-:Y:S01]  /*ee40*/  LOP3.LUT R20, R9, R20, RZ, 0x3c, !PT ;  /* 0x0000001409147212 */ /* 0x000fe200078e3cff */
[----:B------:R-:W-:Y:S01]  /*ee50*/  UIMAD UR4, UR16, UR12, URZ ;  /* 0x0000000c100472a4 */ /* 0x000fe2000f8e023f */
[----:B0-----:R-:W-:Y:S01]  /*ee60*/  @P1 IMAD.HI.U32 R0, R36, R45, RZ ;  /* 0x0000002d24001227 */ /* 0x001fe200078e00ff */
[----:B------:R-:W-:Y:S01]  /*ee70*/  UIMAD.WIDE.U32 UR8, UR40, UR12, UR8 ;  /* 0x0000000c280872a5 */ /* 0x000fe2000f8e0008 */
[----:B------:R-:W-:Y:S01]  /*ee80*/  LOP3.LUT R24, R24, R25, RZ, 0x3c, !PT ;  /* 0x0000001918187212 */ /* 0x000fe200078e3cff */
[----:B------:R-:W-:Y:S01]  /*ee90*/  UIMAD UR4, UR40, UR13, UR4 ;  /* 0x0000000d280472a4 */ /* 0x000fe2000f8e0204 */
[----:B------:R-:W-:Y:S01]  /*eea0*/  LOP3.LUT R12, R12, R13, RZ, 0x3c, !PT ;  /* 0x0000000d0c0c7212 */ /* 0x000fe200078e3cff */
[----:B--2---:R0:W-:Y:S01]  /*eeb0*/  @!P0 ST.E desc[UR54][R38.64], R2 ;  /* 0x0000000226008985 */ /* 0x0041e2000c101936 */
[----:B------:R-:W-:Y:S01]  /*eec0*/  LOP3.LUT R32, R32, R33, RZ, 0x3c, !PT ;  /* 0x0000002120207212 */ /* 0x000fe200078e3cff */
[--C-:B------:R-:W-:Y:S01]  /*eed0*/  IMAD.X R25, RZ, RZ, R21.reuse, P6 ;  /* 0x000000ffff197224 */ /* 0x100fe200030e0615 */
[----:B------:R-:W-:Y:S01]  /*eee0*/  ULDC.64 UR10, c[0x0][0xaf0] ;  /* 0x0002bc00000a7ab9 */ /* 0x000fe20000000a00 */
[--C-:B------:R-:W-:Y:S01]  /*eef0*/  IMAD.X R13, RZ, RZ, R21.reuse, P5 ;  /* 0x000000ffff0d7224 */ /* 0x100fe200028e0615 */
[----:B------:R2:W5:Y:S01]  /*ef00*/  LD.E.128 R8, desc[UR54][R20.64] ;  /* 0x0000003614087980 */ /* 0x000562000c101d00 */
[----:B------:R-:W-:Y:S01]  /*ef10*/  IMAD.X R33, RZ, RZ, R21, P4 ;  /* 0x000000ffff217224 */ /* 0x000fe200020e0615 */
[----:B------:R-:W-:-:S02]  /*ef20*/  UIADD3 UR9, UR9, UR4, URZ ;  /* 0x0000000409097290 */ /* 0x000fc4000fffe03f */
[----:B------:R-:W-:Y:S01]  /*ef30*/  UIMAD UR4, UR18, UR10, URZ ;  /* 0x0000000a120472a4 */ /* 0x000fe2000f8e023f */
[----:B------:R-:W5:Y:S04]  /*ef40*/  LD.E.128 R4, desc[UR54][R6.64] ;  /* 0x0000003606047980 */ /* 0x000f68000c101d00 */
[----:B------:R-:W5:Y:S01]  /*ef50*/  LD.E.128 R24, desc[UR54][R24.64] ;  /* 0x0000003618187980 */ /* 0x000f62000c101d00 */
[----:B--2---:R-:W-:Y:S01]  /*ef60*/  IMAD.MOV.U32 R21, RZ, RZ, R36 ;  /* 0x000000ffff157224 */ /* 0x004fe200078e0024 */
[----:B-1----:R-:W-:Y:S01]  /*ef70*/  @P1 SHF.R.U32.HI R21, RZ, R3, R0 ;  /* 0x00000003ff151219 */ /* 0x002fe20000011600 */
[----:B------:R-:W-:Y:S01]  /*ef80*/  UIMAD UR4, UR17, UR11, UR4 ;  /* 0x0000000b110472a4 */ /* 0x000fe2000f8e0204 */
[----:B------:R-:W5:Y:S01]  /*ef90*/  LD.E.128 R12, desc[UR54][R12.64] ;  /* 0x000000360c0c7980 */ /* 0x000f62000c101d00 */
[----:B------:R-:W-:Y:S01]  /*efa0*/  UIMAD.WIDE.U32 UR8, UR17, UR10, UR8 ;  /* 0x0000000a110872a5 */ /* 0x000fe2000f8e0008 */
[--C-:B------:R-:W-:Y:S01]  /*efb0*/  SHF.R.S32.HI R0, RZ, 0x1f, R21.reuse ;  /* 0x0000001fff007819 */ /* 0x100fe20000011415 */
[----:B------:R-:W-:Y:S01]  /*efc0*/  IMAD.MOV R20, RZ, RZ, -R21 ;  /* 0x000000ffff147224 */ /* 0x000fe200078e0a15 */
[----:B------:R-:W-:Y:S01]  /*efd0*/  ULDC.64 UR10, c[0x0][0xae0] ;  /* 0x0002b800000a7ab9 */ /* 0x000fe20000000a00 */
[----:B------:R-:W-:Y:S01]  /*efe0*/  UIADD3 UR4, UR9, UR4, URZ ;  /* 0x0000000409047290 */ /* 0x000fe2000fffe03f */
[----:B------:R-:W5:Y:S01]  /*eff0*/  LD.E.128 R32, desc[UR54][R32.64] ;  /* 0x0000003620207980 */ /* 0x000f62000c101d00 */
[----:B------:R-:W-:-:S02]  /*f000*/  IMAD R0, R0, UR10, RZ ;  /* 0x0000000a00007c24 */ /* 0x000fc4000f8e02ff */
[----:B------:R-:W-:Y:S01]  /*f010*/  IMAD R37, R41, R20, R36 ;  /* 0x0000001429257224 */ /* 0x000fe200078e0224 */
[----:B------:R-:W5:Y:S01]  /*f020*/  LD.E.128 R28, desc[UR54][R28.64] ;  /* 0x000000361c1c7980 */ /* 0x000f62000c101d00 */
[----:B0-----:R-:W-:Y:S02]  /*f030*/  IMAD R39, R21, UR11, R0 ;  /* 0x0000000b15277c24 */ /* 0x001fe4000f8e0200 */
[----:B------:R-:W-:Y:S01]  /*f040*/  IMAD.U32 R3, RZ, RZ, UR9 ;  /* 0x00000009ff037e24 */ /* 0x000fe2000f8e00ff */
[----:B------:R-:W-:Y:S01]  /*f050*/  SHF.R.S32.HI R0, RZ, 0x1f, R37 ;  /* 0x0000001fff007819 */ /* 0x000fe20000011425 */
[----:B------:R-:W-:Y:S01]  /*f060*/  IMAD.U32 R2, RZ, RZ, UR8 ;  /* 0x00000008ff027e24 */ /* 0x000fe2000f8e00ff */
[----:B------:R-:W-:Y:S01]  /*f070*/  ULDC.64 UR8, c[0x0][0xad8] ;  /* 0x0002b60000087ab9 */ /* 0x000fe20000000a00 */
[----:B------:R-:W-:Y:S01]  /*f080*/  IMAD.U32 R3, RZ, RZ, UR4 ;  /* 0x00000004ff037e24 */ /* 0x000fe2000f8e00ff */
[----:B------:R-:W-:Y:S01]  /*f090*/  @!PT LDS RZ, [RZ] ;  /* 0x00000000fffff984 */ /* 0x000fe20000000800 */
[----:B------:R-:W-:Y:S01]  /*f0a0*/  @!PT LDS RZ, [RZ] ;  /* 0x00000000fffff984 */ /* 0x000fe20000000800 */
[----:B------:R-:W-:Y:S01]  /*f0b0*/  @!PT LDS RZ, [RZ] ;  /* 0x00000000fffff984 */ /* 0x000fe20000000800 */
[----:B------:R-:W-:Y:S01]  /*f0c0*/  @!PT LDS RZ, [RZ] ;  /* 0x00000000fffff984 */ /* 0x000fe20000000800 */
[----:B------:R0:W-:Y:S06]  /*f0d0*/  MEMBAR.ALL.CTA ;  /* 0x0000000000007992 */ /* 0x0001ec0000008000 */
[----:B0-----:R-:W0:Y:S01]  /*f0e0*/  FENCE.VIEW.ASYNC.S ;  /* 0x00000000000073c6 */ /* 0x001e220000000000 */
[----:B------:R-:W-:-:S02]  /*f0f0*/  IMAD R0, R0, UR8, RZ ;  /* 0x0000000800007c24 */ /* 0x000fc4000f8e02ff */
[----:B------:R-:W-:-:S04]  /*f100*/  IMAD.WIDE.U32 R2, R21, UR10, R2 ;  /* 0x0000000a15027c25 */ /* 0x000fc8000f8e0002 */
[----:B------:R-:W-:Y:S02]  /*f110*/  IMAD.IADD R3, R3, 0x1, R39 ;  /* 0x0000000103037824 */ /* 0x000fe400078e0227 */
[----:B------:R-:W-:Y:S02]  /*f120*/  IMAD R21, R37, UR9, R0 ;  /* 0x0000000925157c24 */ /* 0x000fe4000f8e0200 */
[----:B------:R-:W-:Y:S01]  /*f130*/  VIADD R0, R143, UR38 ;  /* 0x000000268f007c36 */ /* 0x000fe20008000000 */
[----:B------:R-:W-:Y:S01]  /*f140*/  UIADD3 UR4, UR41, 0x2d820, URZ ;  /* 0x0002d82029047890 */ /* 0x000fe2000fffe03f */
[----:B------:R-:W-:Y:S01]  /*f150*/  IMAD.WIDE.U32 R2, R37, UR8, R2 ;  /* 0x0000000825027c25 */ /* 0x000fe2000f8e0002 */
[----:B------:R-:W-:Y:S02]  /*f160*/  ULDC.64 UR8, c[0x0][0xa80] ;  /* 0x0002a00000087ab9 */ /* 0x000fe40000000a00 */
[----:B------:R-:W-:Y:S01]  /*f170*/  ISETP.GE.AND P0, PT, R0, R43, PT ;  /* 0x0000002b0000720c */ /* 0x000fe20003f06270 */
[----:B------:R-:W-:Y:S01]  /*f180*/  IMAD.IADD R3, R3, 0x1, R21 ;  /* 0x0000000103037824 */ /* 0x000fe200078e0215 */
[----:B------:R-:W-:Y:S01]  /*f190*/  LEA R40, P1, R2, UR8, 0x1 ;  /* 0x0000000802287c11 */ /* 0x000fe2000f8208ff */
[----:B------:R-:W-:-:S03]  /*f1a0*/  UPRMT UR4, URZ, 0x654, UR4 ;  /* 0x000006543f047896 */ /* 0x000fc60008000004 */
[----:B------:R-:W-:Y:S01]  /*f1b0*/  LEA.HI.X R41, R2, UR9, R3, 0x1, P1 ;  /* 0x0000000902297c11 */ /* 0x000fe200088f0c03 */
[----:B0-----:R0:W1:Y:S01]  /*f1c0*/  SHFL.IDX PT, R20, R40, RZ, 0x1c1f ;  /* 0x001c1fff28147589 */ /* 0x00106200000e0000 */
[----:B------:R-:W-:Y:S03]  /*f1d0*/  BSSY B1, `(.L_x_1151) ;  /* 0x0000010000017945 */ /* 0x000fe60003800000 */
[----:B------:R0:W2:Y:S01]  /*f1e0*/  SHFL.IDX PT, R21, R41, RZ, 0x1c1f ;  /* 0x001c1fff29157589 */ /* 0x0000a200000e0000 */
[----:B------:R-:W-:Y:S01]  /*f1f0*/  SYNCS.ARRIVE.TRANS64.RED.A1T0 RZ, [UR4], RZ ;  /* 0x000000ffffff79a7 */ /* 0x000fe20008100404 */
        /* <DEDUP_REMOVED lines=13> */
.L_x_1152:
[----:B------:R-:W-:Y:S05]  /*f2d0*/  BSYNC B1 ;  /* 0x0000000000017941 */ /* 0x000fea0003800000 */
.L_x_1151:
        /* <DEDUP_REMOVED lines=19> */
.L_x_1149:
[----:B------:R-:W-:Y:S01]  /*f410*/  ULDC.64 UR8, c[0x0][0xc00] ;  /* 0x0003000000087ab9 */ /* 0x000fe20000000a00 */
[----:B------:R-:W-:Y:S01]  /*f420*/  ULDC UR4, c[0x0][0xa88] ;  /* 0x0002a20000047ab9 */ /* 0x000fe20000000800 */
[----:B------:R-:W-:Y:S01]  /*f430*/  UISETP.NE.U32.AND UP0, UPT, UR8, URZ, UPT ;  /* 0x0000003f0800728c */ /* 0x000fe2000bf05070 */
[----:B------:R-:W0:Y:S03]  /*f440*/  LDC R11, c[0x0][0xbe8] ;  /* 0x0002fa00ff0b7b82 */ /* 0x000e260000000800 */
[----:B------:R-:W-:-:S03]  /*f450*/  UISETP.NE.AND.EX UP0, UPT, UR9, URZ, UPT, UP0 ;  /* 0x0000003f0900728c */ /* 0x000fc6000bf05300 */
[----:B------:R-:W-:Y:S02]  /*f460*/  ULDC.64 UR8, c[0x0][0xc00] ;  /* 0x0003000000087ab9 */ /* 0x000fe40000000a00 */
[----:B------:R-:W-:Y:S01]  /*f470*/  UIMAD.WIDE UR8, UR39, 0x4, UR8 ;  /* 0x00000004270878a5 */ /* 0x000fe2000f8e0208 */
[----:B------:R-:W-:-:S05]  /*f480*/  PLOP3.LUT P2, PT, PT, PT, UP0, 0x80, 0x0 ;  /* 0x000000000000781c */ /* 0x000fca0003f4f008 */
[----:B------:R-:W-:Y:S02]  /*f490*/  IMAD.U32 R2, RZ, RZ, UR8 ;  /* 0x00000008ff027e24 */ /* 0x000fe4000f8e00ff */
[----:B------:R-:W-:Y:S01]  /*f4a0*/  IMAD.U32 R3, RZ, RZ, UR9 ;  /* 0x00000009ff037e24 */ /* 0x000fe2000f8e00ff */
[----:B------:R-:W-:Y:S02]  /*f4b0*/  ULDC.64 UR8, c[0x0][0xc08] ;  /* 0x0003020000087ab9 */ /* 0x000fe40000000a00 */
[----:B------:R-:W-:Y:S01]  /*f4c0*/  UISETP.NE.U32.AND UP1, UPT, UR8, URZ, UPT ;  /* 0x0000003f0800728c */ /* 0x000fe2000bf25070 */
[----:B------:R-:W-:Y:S02]  /*f4d0*/  IMAD.U32 R0, RZ, RZ, UR4 ;  /* 0x00000004ff007e24 */ /* 0x000fe4000f8e00ff */
[----:B------:R-:W2:Y:S01]  /*f4e0*/  @P2 LDG.E R6, desc[UR54][R2.64] ;  /* 0x0000003602062981 */ /* 0x000ea2000c1e1900 */
[----:B------:R-:W-:-:S06]  /*f4f0*/  UISETP.NE.AND.EX UP1, UPT, UR9, URZ, UPT, UP1 ;  /* 0x0000003f0900728c */ /* 0x000fcc000bf25310 */
[----:B------:R-:W-:-:S05]  /*f500*/  PLOP3.LUT P3, PT, PT, PT, UP1, 0x80, 0x0 ;  /* 0x000000000000781c */ /* 0x000fca0003f6f018 */
[----:B------:R-:W-:Y:S02]  /*f510*/  @UP1 ULDC.64 UR8, c[0x0][0xc08] ;  /* 0x0003020000081ab9 */ /* 0x000fe40000000a00 */
[----:B------:R-:W-:-:S06]  /*f520*/  @UP1 UIMAD.WIDE UR8, UR39, 0x4, UR8 ;  /* 0x00000004270818a5 */ /* 0x000fcc000f8e0208 */
[----:B------:R-:W-:Y:S02]  /*f530*/  IMAD.U32 R4, RZ, RZ, UR8 ;  /* 0x00000008ff047e24 */ /* 0x000fe4000f8e00ff */
[----:B------:R-:W-:-:S05]  /*f540*/  IMAD.U32 R5, RZ, RZ, UR9 ;  /* 0x00000009ff057e24 */ /* 0x000fca000f8e00ff */
[----:B------:R1:W5:Y:S01]  /*f550*/  @P3 LDG.E R0, desc[UR54][R4.64] ;  /* 0x0000003604003981 */ /* 0x000362000c1e1900 */
[----:B0-----:R-:W-:Y:S01]  /*f560*/  ISETP.NE.AND P0, PT, R11, 0x1, PT ;  /* 0x000000010b00780c */ /* 0x001fe20003f05270 */
[----:B------:R-:W-:Y:S01]  /*f570*/  UMOV UR4, URZ ;  /* 0x0000003f00047c82 */ /* 0x000fe20008000000 */
[----:B------:R-:W-:Y:S01]  /*f580*/  USHF.R.S32.HI UR13, URZ, 0x1f, UR40 ;  /* 0x0000001f3f0d7899 */ /* 0x000fe20008011428 */
[----:B------:R-:W-:-:S10]  /*f590*/  ISETP.GE.AND P1, PT, R150, 0xc0, PT ;  /* 0x000000c09600780c */ /* 0x000fd40003f26270 */
[----:B------:R-:W0:Y:S01]  /*f5a0*/  @P0 LDC R9, c[0x0][0xbec] ;  /* 0x0002fb00ff090b82 */ /* 0x000e220000000800 */
[----:B--2---:R-:W-:Y:S01]  /*f5b0*/  @P2 R2UR UR4, R6 ;  /* 0x00000000060422ca */ /* 0x004fe200000e0000 */
[----:B01----:R-:W-:-:S14]  /*f5c0*/  @P3 BRA `(.L_x_1154) ;  /* 0x0000000000103947 */ /* 0x003fdc0003800000 */
[----:B------:R-:W-:Y:S05]  /*f5d0*/  @!P2 BRA `(.L_x_1154) ;  /* 0x00000000000ca947 */ /* 0x000fea0003800000 */
[----:B------:R-:W2:Y:S04]  /*f5e0*/  LDG.E R5, desc[UR54][R2.64] ;  /* 0x0000003602057981 */ /* 0x000ea8000c1e1900 */
[----:B-----5:R-:W2:Y:S02]  /*f5f0*/  LDG.E R0, desc[UR54][R2.64+0x4] ;  /* 0x0000043602007981 */ /* 0x020ea4000c1e1900 */
[----:B--2---:R-:W-:-:S07]  /*f600*/  IMAD.IADD R0, R0, 0x1, -R5 ;  /* 0x0000000100007824 */ /* 0x004fce00078e0a05 */
.L_x_1154:
[----:B------:R-:W-:Y:S01]  /*f610*/  USHF.R.S32.HI UR9, URZ, 0x1f, UR39 ;  /* 0x0000001f3f097899 */ /* 0x000fe20008011427 */
[----:B------:R-:W-:Y:S01]  /*f620*/  BSSY B1, `(.L_x_1155) ;  /* 0x000002e000017945 */ /* 0x000fe20003800000 */
[----:B------:R-:W-:Y:S02]  /*f630*/  USHF.R.S32.HI UR12, URZ, 0x1f, UR4 ;  /* 0x0000001f3f0c7899 */ /* 0x000fe40008011404 */
[----:B------:R-:W-:Y:S02]  /*f640*/  USEL UR8, UR39, URZ, !UP0 ;  /* 0x0000003f27087287 */ /* 0x000fe4000c000000 */
[----:B------:R-:W-:Y:S01]  /*f650*/  USEL UR14, UR9, URZ, !UP0 ;  /* 0x0000003f090e7287 */ /* 0x000fe2000c000000 */
[----:B------:R-:W-:Y:S11]  /*f660*/  @P1 BRA `(.L_x_1156) ;  /* 0x0000000000a41947 */ /* 0x000ff60003800000 */
[----:B------:R-:W0:Y:S01]  /*f670*/  S2R R3, SR_TID.X ;  /* 0x0000000000037919 */ /* 0x000e220000002100 */
[----:B------:R-:W1:Y:S01]  /*f680*/  LDC R7, c[0x0][0xbe8] ;  /* 0x0002fa00ff077b82 */ /* 0x000e620000000800 */
[----:B------:R-:W-:Y:S02]  /*f690*/  IMAD.U32 R4, RZ, RZ, UR38 ;  /* 0x00000026ff047e24 */ /* 0x000fe4000f8e00ff */
[----:B-1---5:R-:W-:-:S03]  /*f6a0*/  IMAD R2, R0, R7, RZ ;  /* 0x0000000700027224 */ /* 0x022fc600078e02ff */
[----:B0-----:R-:W-:-:S04]  /*f6b0*/  IADD3 R4, R4, -0x80, R3 ;  /* 0xffffff8004047810 */ /* 0x001fc80007ffe003 */
[----:B------:R-:W-:-:S13]  /*f6c0*/  ISETP.GE.AND P1, PT, R4, R2, PT ;  /* 0x000000020400720c */ /* 0x000fda0003f26270 */
[----:B------:R-:W-:Y:S05]  /*f6d0*/  @P1 BRA `(.L_x_1156) ;  /* 0x0000000000881947 */ /* 0x000fea0003800000 */
[----:B------:R-:W-:Y:S01]  /*f6e0*/  ISETP.NE.AND P1, PT, R7, 0x1, PT ;  /* 0x000000010700780c */ /* 0x000fe20003f25270 */
[----:B------:R-:W-:Y:S01]  /*f6f0*/  ULDC.64 UR16, c[0x0][0xb90] ;  /* 0x0002e40000107ab9 */ /* 0x000fe20000000a00 */
[----:B------:R-:W-:Y:S01]  /*f700*/  UMOV UR10, UR4 ;  /* 0x00000004000a7c82 */ /* 0x000fe20008000000 */
[----:B------:R-:W-:Y:S01]  /*f710*/  UIMAD UR9, UR13, UR16, URZ ;  /* 0x000000100d0972a4 */ /* 0x000fe2000f8e023f */
[----:B------:R-:W-:Y:S01]  /*f720*/  IMAD.MOV.U32 R2, RZ, RZ, R4 ;  /* 0x000000ffff027224 */ /* 0x000fe200078e0004 */
[----:B------:R-:W-:Y:S02]  /*f730*/  UMOV UR11, UR12 ;  /* 0x0000000c000b7c82 */ /* 0x000fe40008000000 */
[----:B------:R-:W-:Y:S02]  /*f740*/  UIMAD.WIDE.U32 UR10, UR40, UR16, UR10 ;  /* 0x00000010280a72a5 */ /* 0x000fe4000f8e000a */
[----:B------:R-:W-:-:S03]  /*f750*/  UIMAD UR9, UR40, UR17, UR9 ;  /* 0x00000011280972a4 */ /* 0x000fc6000f8e0209 */
[----:B------:R-:W-:Y:S01]  /*f760*/  ULDC.64 UR16, c[0x0][0xb98] ;  /* 0x0002e60000107ab9 */ /* 0x000fe20000000a00 */
[----:B------:R-:W0:Y:S01]  /*f770*/  @P1 LDC R3, c[0x0][0xbec] ;  /* 0x0002fb00ff031b82 */ /* 0x000e220000000800 */
[----:B------:R-:W-:Y:S02]  /*f780*/  UIADD3 UR11, UR11, UR9, URZ ;  /* 0x000000090b0b7290 */ /* 0x000fe4000fffe03f */
[----:B------:R-:W-:Y:S02]  /*f790*/  UIMAD UR9, UR14, UR16, URZ ;  /* 0x000000100e0972a4 */ /* 0x000fe4000f8e023f */
[----:B------:R-:W-:Y:S02]  /*f7a0*/  UIMAD.WIDE.U32 UR10, UR8, UR16, UR10 ;  /* 0x00000010080a72a5 */ /* 0x000fe4000f8e000a */
[----:B------:R-:W-:Y:S01]  /*f7b0*/  UIMAD UR9, UR8, UR17, UR9 ;  /* 0x00000011080972a4 */ /* 0x000fe2000f8e0209 */
[----:B------:R-:W1:Y:S02]  /*f7c0*/  @P1 LDC R6, c[0x0][0xbf0] ;  /* 0x0002fc00ff061b82 */ /* 0x000e640000000800 */
[----:B------:R-:W-:Y:S01]  /*f7d0*/  ULDC.64 UR16, c[0x0][0xb88] ;  /* 0x0002e20000107ab9 */ /* 0x000fe20000000a00 */
[----:B0-----:R-:W-:-:S05]  /*f7e0*/  @P1 IMAD.HI.U32 R3, R4, R3, RZ ;  /* 0x0000000304031227 */ /* 0x001fca00078e00ff */
[----:B-1----:R-:W-:Y:S01]  /*f7f0*/  @P1 SHF.R.U32.HI R2, RZ, R6, R3 ;  /* 0x00000006ff021219 */ /* 0x002fe20000011603 */
[----:B------:R-:W-:-:S03]  /*f800*/  IMAD.U32 R6, RZ, RZ, UR9 ;  /* 0x00000009ff067e24 */ /* 0x000fc6000f8e00ff */
[--C-:B------:R-:W-:Y:S01]  /*f810*/  SHF.R.S32.HI R3, RZ, 0x1f, R2.reuse ;  /* 0x0000001fff037819 */ /* 0x100fe20000011402 */
[----:B------:R-:W-:Y:S01]  /*f820*/  IMAD.MOV R5, RZ, RZ, -R2 ;  /* 0x000000ffff057224 */ /* 0x000fe200078e0a02 */
[----:B------:R-:W-:-:S03]  /*f830*/  IADD3 R2, P1, R2, UR10, RZ ;  /* 0x0000000a02027c10 */ /* 0x000fc6000ff3e0ff */
[----:B------:R-:W-:Y:S01]  /*f840*/  IMAD R5, R7, R5, R4 ;  /* 0x0000000507057224 */ /* 0x000fe200078e0204 */
[----:B------:R-:W-:Y:S01]  /*f850*/  IADD3.X R3, R3, UR11, R6, P1, !PT ;  /* 0x0000000b03037c10 */ /* 0x000fe20008ffe406 */
[----:B------:R-:W-:-:S03]  /*f860*/  ULDC.64 UR10, c[0x0][0xb50] ;  /* 0x0002d400000a7ab9 */ /* 0x000fc60000000a00 */
[----:B------:R-:W-:Y:S01]  /*f870*/  SHF.R.S32.HI R4, RZ, 0x1f, R5 ;  /* 0x0000001fff047819 */ /* 0x000fe20000011405 */
[----:B------:R-:W-:-:S04]  /*f880*/  IMAD.WIDE.U32 R2, R5, UR16, R2 ;  /* 0x0000001005027c25 */ /* 0x000fc8000f8e0002 */
[----:B------:R-:W-:-:S04]  /*f890*/  IMAD R4, R4, UR16, RZ ;  /* 0x0000001004047c24 */ /* 0x000fc8000f8e02ff */
[----:B------:R-:W-:Y:S01]  /*f8a0*/  IMAD R7, R5, UR17, R4 ;  /* 0x0000001105077c24 */ /* 0x000fe2000f8e0204 */
[----:B------:R-:W-:-:S03]  /*f8b0*/  LEA R4, P1, R2, UR10, 0x2 ;  /* 0x0000000a02047c11 */ /* 0x000fc6000f8210ff */
[----:B------:R-:W-:-:S05]  /*f8c0*/  IMAD.IADD R3, R3, 0x1, R7 ;  /* 0x0000000103037824 */ /* 0x000fca00078e0207 */
[----:B------:R-:W-:Y:S01]  /*f8d0*/  LEA.HI.X R5, R2, UR11, R3, 0x2, P1 ;  /* 0x0000000b02057c11 */ /* 0x000fe200088f1403 */
[----:B------:R-:W-:-:S05]  /*f8e0*/  IMAD.MOV.U32 R3, RZ, RZ, -0x800000 ;  /* 0xff800000ff037424 */ /* 0x000fca00078e00ff */
[----:B------:R0:W-:Y:S02]  /*f8f0*/  STG.E desc[UR54][R4.64], R3 ;  /* 0x0000000304007986 */ /* 0x0001e4000c101936 */
.L_x_1156:
[----:B------:R-:W-:Y:S05]  /*f900*/  BSYNC B1 ;  /* 0x0000000000017941 */ /* 0x000fea0003800000 */
.L_x_1155:
[----:B0-----:R-:W0:Y:S01]  /*f910*/  @P0 LDC R3, c[0x0][0xbf0] ;  /* 0x0002fc00ff030b82 */ /* 0x001e220000000800 */
[----:B------:R-:W-:Y:S01]  /*f920*/  ULDC.64 UR16, c[0x0][0xaa0] ;  /* 0x0002a80000107ab9 */ /* 0x000fe20000000a00 */
[----:B------:R-:W-:Y:S01]  /*f930*/  IMAD R2, R142, 0x60, R143 ;  /* 0x000000608e027824 */ /* 0x000fe200078e028f */
[----:B------:R-:W-:Y:S01]  /*f940*/  UIMAD UR9, UR12, UR16, URZ ;  /* 0x000000100c0972a4 */ /* 0x000fe2000f8e023f */
[----:B------:R-:W-:Y:S01]  /*f950*/  BSSY B1, `(.L_x_1157) ;  /* 0x0000038000017945 */ /* 0x000fe20003800000 */
[----:B------:R-:W-:Y:S01]  /*f960*/  UIMAD.WIDE.U32 UR10, UR4, UR16, URZ ;  /* 0x00000010040a72a5 */ /* 0x000fe2000f8e003f */
[----:B------:R-:W-:Y:S01]  /*f970*/  VIADD R4, R2, UR38 ;  /* 0x0000002602047c36 */ /* 0x000fe20008000000 */
[----:B------:R-:W-:-:S03]  /*f980*/  UIMAD UR9, UR4, UR17, UR9 ;  /* 0x00000011040972a4 */ /* 0x000fc6000f8e0209 */
[----:B------:R-:W-:Y:S01]  /*f990*/  ULDC.64 UR16, c[0x0][0xae8] ;  /* 0x0002ba0000107ab9 */ /* 0x000fe20000000a00 */
[----:B------:R-:W-:Y:S01]  /*f9a0*/  UIADD3 UR11, UR11, UR9, URZ ;  /* 0x000000090b0b7290 */ /* 0x000fe2000fffe03f */
[----:B------:R-:W-:Y:S01]  /*f9b0*/  @P0 IMAD.HI.U32 R2, R4, R9, RZ ;  /* 0x0000000904020227 */ /* 0x000fe200078e00ff */
[----:B------:R-:W-:Y:S02]  /*f9c0*/  UIMAD UR4, UR13, UR16, URZ ;  /* 0x000000100d0472a4 */ /* 0x000fe4000f8e023f */
[----:B------:R-:W-:Y:S01]  /*f9d0*/  UIMAD.WIDE.U32 UR10, UR40, UR16, UR10 ;  /* 0x00000010280a72a5 */ /* 0x000fe2000f8e000a */
[----:B------:R-:W-:Y:S01]  /*f9e0*/  IMAD.MOV.U32 R5, RZ, RZ, R4 ;  /* 0x000000ffff057224 */ /* 0x000fe200078e0004 */
[----:B------:R-:W-:Y:S01]  /*f9f0*/  UIMAD UR4, UR40, UR17, UR4 ;  /* 0x00000011280472a4 */ /* 0x000fe2000f8e0204 */
[----:B------:R-:W-:-:S03]  /*fa00*/  ULDC.64 UR12, c[0x0][0xaf0] ;  /* 0x0002bc00000c7ab9 */ /* 0x000fc60000000a00 */
[----:B------:R-:W-:Y:S02]  /*fa10*/  UIADD3 UR11, UR11, UR4, URZ ;  /* 0x000000040b0b7290 */ /* 0x000fe4000fffe03f */
[----:B------:R-:W-:Y:S01]  /*fa20*/  UIMAD UR4, UR14, UR12, URZ ;  /* 0x0000000c0e0472a4 */ /* 0x000fe2000f8e023f */
[----:B0-----:R-:W-:-:S03]  /*fa30*/  @P0 SHF.R.U32.HI R5, RZ, R3, R2 ;  /* 0x00000003ff050219 */ /* 0x001fc60000011602 */
[----:B------:R-:W-:Y:S01]  /*fa40*/  UIMAD UR4, UR8, UR13, UR4 ;  /* 0x0000000d080472a4 */ /* 0x000fe2000f8e0204 */
[--C-:B------:R-:W-:Y:S01]  /*fa50*/  SHF.R.S32.HI R2, RZ, 0x1f, R5.reuse ;  /* 0x0000001fff027819 */ /* 0x100fe20000011405 */
[----:B------:R-:W-:Y:S01]  /*fa60*/  UIMAD.WIDE.U32 UR8, UR8, UR12, UR10 ;  /* 0x0000000c080872a5 */ /* 0x000fe2000f8e000a */
[----:B------:R-:W-:Y:S02]  /*fa70*/  IMAD.MOV R7, RZ, RZ, -R5 ;  /* 0x000000ffff077224 */ /* 0x000fe400078e0a05 */
[----:B------:R-:W-:Y:S01]  /*fa80*/  ULDC.64 UR10, c[0x0][0xae0] ;  /* 0x0002b800000a7ab9 */ /* 0x000fe20000000a00 */
[----:B------:R-:W-:Y:S01]  /*fa90*/  UIADD3 UR4, UR9, UR4, URZ ;  /* 0x0000000409047290 */ /* 0x000fe2000fffe03f */
[----:B------:R-:W-:Y:S02]  /*faa0*/  IMAD R7, R11, R7, R4 ;  /* 0x000000070b077224 */ /* 0x000fe400078e0204 */
[----:B------:R-:W-:Y:S02]  /*fab0*/  IMAD R6, R2, UR10, RZ ;  /* 0x0000000a02067c24 */ /* 0x000fe4000f8e02ff */
[----:B------:R-:W-:Y:S01]  /*fac0*/  IMAD.U32 R3, RZ, RZ, UR9 ;  /* 0x00000009ff037e24 */ /* 0x000fe2000f8e00ff */
[----:B------:R-:W-:Y:S01]  /*fad0*/  SHF.R.S32.HI R4, RZ, 0x1f, R7 ;  /* 0x0000001fff047819 */ /* 0x000fe20000011407 */
[----:B------:R-:W-:Y:S01]  /*fae0*/  IMAD.U32 R2, RZ, RZ, UR8 ;  /* 0x00000008ff027e24 */ /* 0x000fe2000f8e00ff */
[----:B------:R-:W-:Y:S01]  /*faf0*/  ULDC.64 UR8, c[0x0][0xad8] ;  /* 0x0002b60000087ab9 */ /* 0x000fe20000000a00 */
[----:B------:R-:W-:-:S02]  /*fb00*/  IMAD.U32 R3, RZ, RZ, UR4 ;  /* 0x00000004ff037e24 */ /* 0x000fc4000f8e00ff */
[C---:B------:R-:W-:Y:S02]  /*fb10*/  IMAD R9, R5.reuse, UR11, R6 ;  /* 0x0000000b05097c24 */ /* 0x040fe4000f8e0206 */
[----:B------:R-:W-:-:S04]  /*fb20*/  IMAD.WIDE.U32 R2, R5, UR10, R2 ;  /* 0x0000000a05027c25 */ /* 0x000fc8000f8e0002 */
[----:B------:R-:W-:Y:S02]  /*fb30*/  IMAD R4, R4, UR8, RZ ;  /* 0x0000000804047c24 */ /* 0x000fe4000f8e02ff */
[----:B------:R-:W-:Y:S02]  /*fb40*/  IMAD.IADD R3, R3, 0x1, R9 ;  /* 0x0000000103037824 */ /* 0x000fe400078e0209 */
[----:B-----5:R-:W-:Y:S02]  /*fb50*/  IMAD R11, R0, R11, RZ ;  /* 0x0000000b000b7224 */ /* 0x020fe400078e02ff */
[----:B------:R-:W-:Y:S02]  /*fb60*/  VIADD R0, R143, UR38 ;  /* 0x000000268f007c36 */ /* 0x000fe40008000000 */
[C---:B------:R-:W-:Y:S02]  /*fb70*/  IMAD R5, R7.reuse, UR9, R4 ;  /* 0x0000000907057c24 */ /* 0x040fe4000f8e0204 */
[----:B------:R-:W-:Y:S01]  /*fb80*/  IMAD.WIDE.U32 R2, R7, UR8, R2 ;  /* 0x0000000807027c25 */ /* 0x000fe2000f8e0002 */
[----:B------:R-:W-:Y:S01]  /*fb90*/  ISETP.GE.AND P0, PT, R0, R11, PT ;  /* 0x0000000b0000720c */ /* 0x000fe20003f06270 */
[----:B------:R-:W-:-:S02]  /*fba0*/  ULDC.64 UR8, c[0x0][0xa80] ;  /* 0x0002a00000087ab9 */ /* 0x000fc40000000a00 */
[----:B------:R-:W-:Y:S01]  /*fbb0*/  IMAD.IADD R3, R3, 0x1, R5 ;  /* 0x0000000103037824 */ /* 0x000fe200078e0205 */
[----:B------:R-:W-:-:S04]  /*fbc0*/  LEA R4, P1, R2, UR8, 0x1 ;  /* 0x0000000802047c11 */ /* 0x000fc8000f8208ff */
[----:B------:R-:W-:Y:S02]  /*fbd0*/  LEA.HI.X R5, R2, UR9, R3, 0x1, P1 ;  /* 0x0000000902057c11 */ /* 0x000fe400088f0c03 */
[----:B------:R0:W1:Y:S04]  /*fbe0*/  SHFL.IDX PT, R2, R4, RZ, 0x1c1f ;  /* 0x001c1fff04027589 */ /* 0x00006800000e0000 */
        /* <DEDUP_REMOVED lines=11> */
[----:B------:R3:W-:Y:S04]  /*fca0*/  @!P2 ST.E.128 desc[UR54][R6.64], RZ ;  /* 0x000000ff0600a985 */ /* 0x0007e8000c101d36 */
[----:B------:R3:W-:Y:S04]  /*fcb0*/  @!P3 ST.E.128 desc[UR54][R8.64], RZ ;  /* 0x000000ff0800b985 */ /* 0x0007e8000c101d36 */
[----:B------:R3:W-:Y:S02]  /*fcc0*/  @!P4 ST.E.128 desc[UR54][R12.64], RZ ;  /* 0x000000ff0c00c985 */ /* 0x0007e4000c101d36 */
.L_x_1158:
[----:B------:R-:W-:Y:S05]  /*fcd0*/  BSYNC B1 ;  /* 0x0000000000017941 */ /* 0x000fea0003800000 */
.L_x_1157:
        /* <DEDUP_REMOVED lines=9> */
[-C--:B-1-3--:R-:W-:Y:S02]  /*fd70*/  @!P3 LEA R6, P0, R140, R2.reuse, 0x1 ;  /* 0x000000028c06b211 */ /* 0x08afe400078008ff */
[C---:B------:R-:W-:Y:S02]  /*fd80*/  @!P4 LEA R8, P1, R141.reuse, R2, 0x1 ;  /* 0x000000028d08c211 */ /* 0x040fe400078208ff */
[----:B0---4-:R-:W-:Y:S01]  /*fd90*/  @!P2 IMAD.WIDE R4, R138, 0x2, R2 ;  /* 0x000000028a04a825 */ /* 0x011fe200078e0202 */
[-C--:B------:R-:W-:Y:S02]  /*fda0*/  @!P3 LEA.HI.X R7, R140, R3.reuse, R149, 0x1, P0 ;  /* 0x000000038c07b211 */ /* 0x080fe400000f0c95 */
[----:B------:R-:W-:Y:S02]  /*fdb0*/  @!P4 LEA.HI.X R9, R141, R3, R148, 0x1, P1 ;  /* 0x000000038d09c211 */ /* 0x000fe400008f0c94 */
[----:B------:R2:W-:Y:S04]  /*fdc0*/  @!P2 ST.E.128 desc[UR54][R4.64], RZ ;  /* 0x000000ff0400a985 */ /* 0x0005e8000c101d36 */
[----:B------:R2:W-:Y:S04]  /*fdd0*/  @!P3 ST.E.128 desc[UR54][R6.64], RZ ;  /* 0x000000ff0600b985 */ /* 0x0005e8000c101d36 */
[----:B------:R2:W-:Y:S02]  /*fde0*/  @!P4 ST.E.128 desc[UR54][R8.64], RZ ;  /* 0x000000ff0800c985 */ /* 0x0005e4000c101d36 */
.L_x_1153:
[----:B------:R-:W-:Y:S05]  /*fdf0*/  BSYNC B0 ;  /* 0x0000000000007941 */ /* 0x000fea0003800000 */
.L_x_1148:
[----:B------:R-:W-:Y:S02]  /*fe00*/  ULDC UR4, c[0x0][0xc3c] ;  /* 0x00030f0000047ab9 */ /* 0x000fe40000000800 */
[----:B------:R-:W-:-:S06]  /*fe10*/  UISETP.GE.AND UP0, UPT, UR6, UR4, UPT ;  /* 0x000000040600728c */ /* 0x000fcc000bf06270 */
[----:B------:R-:W-:-:S13]  /*fe20*/  PLOP3.LUT P0, PT, PT, PT, UP0, 0x80, 0x0 ;  /* 0x000000000000781c */ /* 0x000fda0003f0f008 */
[----:B------:R-:W-:Y:S05]  /*fe30*/  @!P0 BRA `(.L_x_1159) ;  /* 0xffffff1000148947 */ /* 0x000fea000383ffff */
[----:B------:R-:W-:Y:S05]  /*fe40*/  EXIT ;  /* 0x000000000000794d */ /* 0x000fea0003800000 */
.L_x_1058:
        /* <DEDUP_REMOVED lines=13> */
[----:B------:R-:W0:Y:S01]  /*ff20*/  LDS.128 R16, [UR4+0x2d8d0] ;  /* 0x02d8d004ff107984 */ /* 0x000e220008000c00 */
[----:B------:R-:W-:Y:S06]  /*ff30*/  BAR.ARV 0x4, 0x200 ;  /* 0x0108000000007b1d */ /* 0x000fec0000002000 */
[----:B------:R-:W-:Y:S05]  /*ff40*/  BRA `(.L_x_1161) ;  /* 0x00000008008c7947 */ /* 0x000fea0003800000 */
.L_x_1160:
        /* <DEDUP_REMOVED lines=40> */
.L_x_1166:
        /* <DEDUP_REMOVED lines=12> */
.L_x_1165:
[----:B------:R-:W-:Y:S05]  /*10290*/  BSYNC B0 ;  /* 0x0000000000007941 */ /* 0x000fea0003800000 */
.L_x_1164:
        /* <DEDUP_REMOVED lines=20> */
.L_x_1162:
[----:B------:R-:W-:-:S04]  /*103e0*/  IMAD.IADD R13, R4, 0x1, -R3 ;  /* 0x00000001040d7824 */ /* 0x000fc800078e0a03 */
[----:B------:R-:W-:-:S05]  /*103f0*/  IMAD R2, R6, UR5, R13 ;  /* 0x0000000506027c24 */ /* 0x000fca000f8e020d */
[----:B------:R-:W-:Y:S02]  /*10400*/  ISETP.GT.AND P0, PT, R2, UR6, PT ;  /* 0x0000000602007c0c */ /* 0x000fe4000bf04270 */
[----:B------:R-:W0:Y:S11]  /*10410*/  LDC.64 R2, c[0x0][0xc90] ;  /* 0x00032400ff027b82 */ /* 0x000e360000000a00 */
[----:B------:R-:W-:-:S04]  /*10420*/  VOTE.ANY R7, PT, !P0 ;  /* 0x0000000000077806 */ /* 0x000fc800040e0100 */
[----:B------:R-:W1:Y:S02]  /*10430*/  POPC R15, R7 ;  /* 0x00000007000f7309 */ /* 0x000e640000000000 */
[----:B-1----:R-:W-:-:S04]  /*10440*/  VIADD R19, R15, UR4 ;  /* 0x000000040f137c36 */ /* 0x002fc80008000000 */
[----:B0-----:R-:W-:-:S05]  /*10450*/  IMAD.WIDE R2, R19, 0x4, R2 ;  /* 0x0000000413027825 */ /* 0x001fca00078e0202 */
[----:B------:R-:W2:Y:S01]  /*10460*/  LDG.E R9, desc[UR54][R2.64] ;  /* 0x0000003602097981 */ /* 0x000ea2000c1e1900 */
[----:B------:R-:W-:-:S03]  /*10470*/  ISETP.NE.AND P0, PT, R7, RZ, PT ;  /* 0x000000ff0700720c */ /* 0x000fc60003f05270 */
[----:B------:R-:W2:Y:S02]  /*10480*/  SHFL.IDX PT, R0, R0, R15, 0x1f ;  /* 0x00001f0f00007589 */ /* 0x000ea400000e0000 */
[----:B--2---:R-:W-:-:S05]  /*10490*/  IMAD R4, R0, R9, RZ ;  /* 0x0000000900047224 */ /* 0x004fca00078e02ff */
[----:B------:R-:W-:-:S04]  /*104a0*/  IABS R8, R4 ;  /* 0x0000000400087213 */ /* 0x000fc80000000000 */
[----:B------:R-:W0:Y:S08]  /*104b0*/  I2F.RP R10, R8 ;  /* 0x00000008000a7306 */ /* 0x000e300000209400 */
[----:B0-----:R-:W0:Y:S02]  /*104c0*/  MUFU.RCP R10, R10 ;  /* 0x0000000a000a7308 */ /* 0x001e240000001000 */
[----:B0-----:R-:W-:-:S06]  /*104d0*/  VIADD R11, R10, 0xffffffe ;  /* 0x0ffffffe0a0b7836 */ /* 0x001fcc0000000000 */
[----:B------:R0:W1:Y:S01]  /*104e0*/  F2I.FTZ.U32.TRUNC.NTZ R3, R11 ;  /* 0x0000000b00037305 */ /* 0x000062000021f000 */
[----:B------:R-:W-:Y:S05]  /*104f0*/  @!P0 BRA `(.L_x_1167) ;  /* 0x0000000000088947 */ /* 0x000fea0003800000 */
[----:B------:R-:W-:-:S05]  /*10500*/  VIADD R7, R15, 0xffffffff ;  /* 0xffffffff0f077836 */ /* 0x000fca0000000000 */
[----:B------:R2:W3:Y:S02]  /*10510*/  SHFL.IDX PT, R16, R6, R7, 0x1f ;  /* 0x00001f0706107589 */ /* 0x0004e400000e0000 */
.L_x_1167:
[----:B---3--:R-:W-:Y:S01]  /*10520*/  IMAD R16, R16, UR5, R13 ;  /* 0x0000000510107c24 */ /* 0x008fe2000f8e020d */
[----:B------:R-:W-:Y:S01]  /*10530*/  IABS R2, R4 ;  /* 0x0000000400027213 */ /* 0x000fe20000000000 */
[----:B01----:R-:W-:-:S03]  /*10540*/  IMAD.MOV R11, RZ, RZ, -R3 ;  /* 0x000000ffff0b7224 */ /* 0x003fc600078e0a03 */
[----:B--2---:R-:W-:Y:S01]  /*10550*/  IADD3 R7, -R16, UR6, RZ ;  /* 0x0000000610077c10 */ /* 0x004fe2000fffe1ff */
        /* <DEDUP_REMOVED lines=19> */
[----:B------:R-:W-:Y:S02]  /*10690*/  IMAD R6, R9, R2, RZ ;  /* 0x0000000209067224 */ /* 0x000fe400078e02ff */
[----:B------:R-:W-:Y:S02]  /*106a0*/  IMAD.MOV R2, RZ, RZ, -R2 ;  /* 0x000000ffff027224 */ /* 0x000fe400078e0a02 */
[----:B------:R-:W-:Y:S02]  /*106b0*/  IMAD.MOV R8, RZ, RZ, -R6 ;  /* 0x000000ffff087224 */ /* 0x000fe400078e0a06 */
[----:B------:R-:W-:Y:S02]  /*106c0*/  IMAD R4, R4, R2, R7 ;  /* 0x0000000204047224 */ /* 0x000fe400078e0207 */
[----:B------:R-:W-:Y:S01]  /*106d0*/  IMAD.MOV.U32 R2, RZ, RZ, RZ ;  /* 0x000000ffff027224 */ /* 0x000fe200078e00ff */
[----:B------:R-:W-:-:S04]  /*106e0*/  VIADDMNMX R9, R8, UR5, R9, PT ;  /* 0x0000000508097c46 */ /* 0x000fc8000b800109 */
[-C--:B------:R-:W-:Y:S02]  /*106f0*/  IABS R8, R9.reuse ;  /* 0x0000000900087213 */ /* 0x080fe40000000000 */
[----:B------:R-:W-:Y:S02]  /*10700*/  IABS R12, R9 ;  /* 0x00000009000c7213 */ /* 0x000fe40000000000 */
[----:B------:R-:W0:Y:S08]  /*10710*/  I2F.RP R10, R8 ;  /* 0x00000008000a7306 */ /* 0x000e300000209400 */
[----:B0-----:R-:W0:Y:S02]  /*10720*/  MUFU.RCP R10, R10 ;  /* 0x0000000a000a7308 */ /* 0x001e240000001000 */
[----:B0-----:R-:W-:-:S06]  /*10730*/  VIADD R3, R10, 0xffffffe ;  /* 0x0ffffffe0a037836 */ /* 0x001fcc0000000000 */
[----:B------:R-:W0:Y:S02]  /*10740*/  F2I.FTZ.U32.TRUNC.NTZ R3, R3 ;  /* 0x0000000300037305 */ /* 0x000e24000021f000 */
[----:B0-----:R-:W-:-:S04]  /*10750*/  IMAD.MOV R11, RZ, RZ, -R3 ;  /* 0x000000ffff0b7224 */ /* 0x001fc800078e0a03 */
[----:B------:R-:W-:Y:S01]  /*10760*/  IMAD.MOV.U32 R7, RZ, RZ, R11 ;  /* 0x000000ffff077224 */ /* 0x000fe200078e000b */
[----:B------:R-:W-:-:S03]  /*10770*/  IABS R11, R4 ;  /* 0x00000004000b7213 */ /* 0x000fc60000000000 */
[----:B------:R-:W-:-:S04]  /*10780*/  IMAD R7, R7, R8, RZ ;  /* 0x0000000807077224 */ /* 0x000fc800078e02ff */
[----:B------:R-:W-:-:S04]  /*10790*/  IMAD.HI.U32 R2, R3, R7, R2 ;  /* 0x0000000703027227 */ /* 0x000fc800078e0002 */
        /* <DEDUP_REMOVED lines=9> */
[----:B------:R-:W-:Y:S01]  /*10830*/  ISETP.GE.AND P2, PT, R3, RZ, PT ;  /* 0x000000ff0300720c */ /* 0x000fe20003f46270 */
[----:B------:R-:W-:-:S06]  /*10840*/  IMAD.IADD R3, R4, 0x1, R6 ;  /* 0x0000000104037824 */ /* 0x000fcc00078e0206 */
[----:B------:R-:W-:-:S06]  /*10850*/  @P0 VIADD R2, R2, 0x1 ;  /* 0x0000000102020836 */ /* 0x000fcc0000000000 */
[----:B------:R-:W-:Y:S01]  /*10860*/  @!P2 IMAD.MOV R2, RZ, RZ, -R2 ;  /* 0x000000ffff02a224 */ /* 0x000fe200078e0a02 */
[----:B------:R-:W-:Y:S01]  /*10870*/  @!P1 LOP3.LUT R2, RZ, R9, RZ, 0x33, !PT ;  /* 0x00000009ff029212 */ /* 0x000fe200078e33ff */
[----:B------:R-:W-:-:S03]  /*10880*/  IMAD.MOV R9, RZ, RZ, -R9 ;  /* 0x000000ffff097224 */ /* 0x000fc600078e0a09 */
[----:B------:R-:W-:Y:S01]  /*10890*/  LOP3.LUT R17, RZ, R2, RZ, 0x33, !PT ;  /* 0x00000002ff117212 */ /* 0x000fe200078e33ff */
[----:B------:R-:W-:-:S04]  /*108a0*/  IMAD R18, R2, R9, R3 ;  /* 0x0000000902127224 */ /* 0x000fc800078e0203 */
[----:B------:R-:W-:Y:S01]  /*108b0*/  IMAD.IADD R17, R0, 0x1, R17 ;  /* 0x0000000100117824 */ /* 0x000fe200078e0211 */
[----:B------:R-:W-:Y:S06]  /*108c0*/  BRA `(.L_x_1168) ;  /* 0x0000000000147947 */ /* 0x000fec0003800000 */
.L_x_1163:
[----:B------:R-:W-:Y:S01]  /*108d0*/  ULDC UR4, c[0x0][0xc3c] ;  /* 0x00030f0000047ab9 */ /* 0x000fe20000000800 */
[----:B------:R-:W-:Y:S02]  /*108e0*/  IMAD.MOV.U32 R17, RZ, RZ, RZ ;  /* 0x000000ffff117224 */ /* 0x000fe400078e00ff */
[----:B------:R-:W-:Y:S02]  /*108f0*/  IMAD.U32 R16, RZ, RZ, UR6 ;  /* 0x00000006ff107e24 */ /* 0x000fe4000f8e00ff */
[----:B------:R-:W-:Y:S02]  /*10900*/  IMAD.MOV.U32 R18, RZ, RZ, RZ ;  /* 0x000000ffff127224 */ /* 0x000fe400078e00ff */
[----:B------:R-:W-:-:S07]  /*10910*/  IMAD.U32 R19, RZ, RZ, UR4 ;  /* 0x00000004ff137e24 */ /* 0x000fce000f8e00ff */
.L_x_1168:
[----:B------:R-:W-:-:S13]  /*10920*/  ISETP.NE.AND P0, PT, R5, RZ, PT ;  /* 0x000000ff0500720c */ /* 0x000fda0003f05270 */
[----:B------:R-:W0:Y:S01]  /*10930*/  @!P0 S2R R3, SR_CgaCtaId ;  /* 0x0000000000038919 */ /* 0x000e220000008800 */
[----:B------:R-:W-:-:S04]  /*10940*/  @!P0 MOV R0, 0x400 ;  /* 0x0000040000008802 */ /* 0x000fc80000000f00 */
[----:B0-----:R-:W-:-:S05]  /*10950*/  @!P0 LEA R0, R3, R0, 0x18 ;  /* 0x0000000003008211 */ /* 0x001fca00078ec0ff */
[----:B------:R1:W-:Y:S01]  /*10960*/  @!P0 STS.128 [R0+0x2d8d0], R16 ;  /* 0x02d8d01000008388 */ /* 0x0003e20000000c00 */
[----:B------:R-:W-:Y:S06]  /*10970*/  BAR.ARV 0x5, 0x200 ;  /* 0x0148000000007b1d */ /* 0x000fec0000002000 */
.L_x_1161:
[----:B------:R2:W-:Y:S01]  /*10980*/  STL [R1+0x2c], RZ ;  /* 0x00002cff01007387 */ /* 0x0005e20000100800 */
[----:B------:R-:W-:Y:S01]  /*10990*/  ULDC UR4, c[0x0][0xc3c] ;  /* 0x00030f0000047ab9 */ /* 0x000fe20000000800 */
[----:B------:R-:W-:Y:S01]  /*109a0*/  IMAD.MOV.U32 R29, RZ, RZ, 0x1 ;  /* 0x00000001ff1d7424 */ /* 0x000fe200078e00ff */
[----:B0-----:R-:W-:Y:S01]  /*109b0*/  ISETP.GE.AND P0, PT, R19, UR4, PT ;  /* 0x0000000413007c0c */ /* 0x001fe2000bf06270 */
[----:B------:R-:W-:-:S12]  /*109c0*/  IMAD.MOV.U32 R25, RZ, RZ, RZ ;  /* 0x000000ffff197224 */ /* 0x000fd800078e00ff */
[----:B--2---:R-:W-:Y:S05]  /*109d0*/  @P0 BRA `(.L_x_1169) ;  /* 0x0000004800dc0947 */ /* 0x004fea0003800000 */
[----:B------:R-:W0:Y:S01]  /*109e0*/  S2R R3, SR_TID.X ;  /* 0x0000000000037919 */ /* 0x000e220000002100 */
[----:B------:R-:W2:Y:S01]  /*109f0*/  S2UR UR5, SR_CgaCtaId ;  /* 0x00000000000579c3 */ /* 0x000ea20000008800 */
[----:B------:R-:W-:Y:S01]  /*10a00*/  UMOV UR4, 0x400 ;  /* 0x0000040000047882 */ /* 0x000fe20000000000 */
[----:B------:R-:W-:Y:S01]  /*10a10*/  BSSY B8, `(.L_x_1169) ;  /* 0x00004b3000087945 */ /* 0x000fe20003800000 */
[----:B------:R3:W-:Y:S01]  /*10a20*/  STL [R1+0x2c], RZ ;  /* 0x00002cff01007387 */ /* 0x0007e20000100800 */
[----:B------:R-:W-:Y:S01]  /*10a30*/  IMAD.MOV.U32 R29, RZ, RZ, 0x1 ;  /* 0x00000001ff1d7424 */ /* 0x000fe200078e00ff */
[----:B------:R-:W-:Y:S01]  /*10a40*/  ULOP3.LUT UR36, UR43, 0x2, URZ, 0xfc, !UPT ;  /* 0x000000022b247892 */ /* 0x000fe2000f8efc3f */
[----:B------:R-:W-:Y:S01]  /*10a50*/  IMAD.MOV.U32 R25, RZ, RZ, RZ ;  /* 0x000000ffff197224 */ /* 0x000fe200078e00ff */
[----:B------:R-:W-:Y:S01]  /*10a60*/  ULDC UR37, c[0x0][0xc] ;  /* 0x0000030000257ab9 */ /* 0x000fe20000000800 */
[----:B--2---:R-:W-:-:S06]  /*10a70*/  ULEA UR4, UR5, UR4, 0x18 ;  /* 0x0000000405047291 */ /* 0x004fcc000f8ec03f */
[----:B------:R-:W-:Y:S01]  /*10a80*/  IMAD.U32 R22, RZ, RZ, UR4 ;  /* 0x00000004ff167e24 */ /* 0x000fe2000f8e00ff */
[C---:B0-----:R-:W-:Y:S01]  /*10a90*/  LOP3.LUT R5, R3.reuse, 0x7f, RZ, 0xc0, !PT ;  /* 0x0000007f03057812 */ /* 0x041fe200078ec0ff */
[C---:B-1----:R-:W-:Y:S02]  /*10aa0*/  IMAD.SHL.U32 R0, R3.reuse, 0x8, RZ ;  /* 0x0000000803007824 */ /* 0x042fe400078e00ff */
[----:B------:R-:W-:Y:S01]  /*10ab0*/  IMAD.SHL.U32 R4, R3, 0x20, RZ ;  /* 0x0000002003047824 */ /* 0x000fe200078e00ff */
[----:B------:R-:W-:Y:S02]  /*10ac0*/  SHF.R.U32.HI R5, RZ, 0x2, R5 ;  /* 0x00000002ff057819 */ /* 0x000fe40000011605 */
[----:B------:R-:W-:Y:S02]  /*10ad0*/  LOP3.LUT R2, R0, 0xd8, RZ, 0xc0, !PT ;  /* 0x000000d800027812 */ /* 0x000fe400078ec0ff */
[----:B------:R-:W-:Y:S02]  /*10ae0*/  LOP3.LUT R6, R4, 0x60, RZ, 0xc0, !PT ;  /* 0x0000006004067812 */ /* 0x000fe400078ec0ff */
[----:B------:R-:W-:-:S02]  /*10af0*/  LOP3.LUT R3, R2, 0x18, R3, 0x78, !PT ;  /* 0x0000001802037812 */ /* 0x000fc400078e7803 */
[----:B------:R-:W-:Y:S02]  /*10b00*/  LOP3.LUT R4, R0, 0x18, RZ, 0xc0, !PT ;  /* 0x0000001800047812 */ /* 0x000fe400078ec0ff */
[----:B------:R-:W-:Y:S02]  /*10b10*/  LOP3.LUT R2, R3, 0x320, R0, 0xf8, !PT ;  /* 0x0000032003027812 */ /* 0x000fe400078ef800 */
[----:B------:R-:W-:Y:S02]  /*10b20*/  LOP3.LUT R0, R5, R6, RZ, 0xfc, !PT ;  /* 0x0000000605007212 */ /* 0x000fe400078efcff */
[----:B------:R-:W-:Y:S01]  /*10b30*/  LOP3.LUT R5, R4, 0x20, RZ, 0xfc, !PT ;  /* 0x0000002004057812 */ /* 0x000fe200078efcff */
[----:B------:R-:W-:Y:S01]  /*10b40*/  IMAD R0, R2, 0x2, R22 ;  /* 0x0000000202007824 */ /* 0x000fe200078e0216 */
[----:B------:R-:W-:-:S04]  /*10b50*/  LOP3.LUT R3, R4, 0x40, RZ, 0xfc, !PT ;  /* 0x0000004004037812 */ /* 0x000fc800078efcff */
[----:B------:R3:W-:Y:S03]  /*10b60*/  STL [R1+0x1c], R0 ;  /* 0x00001c0001007387 */ /* 0x0007e60000100800 */
.L_x_1238:
[----:B------:R-:W-:Y:S05]  /*10b70*/  YIELD ;  /* 0x0000000000007946 */ /* 0x000fea0003800000 */
[----:B------:R-:W-:Y:S01]  /*10b80*/  ULDC.64 UR4, c[0x0][0xa28] ;  /* 0x00028a0000047ab9 */ /* 0x000fe20000000a00 */
[----:B------:R-:W-:Y:S01]  /*10b90*/  IMAD.MOV.U32 R24, RZ, RZ, RZ ;  /* 0x000000ffff187224 */ /* 0x000fe200078e00ff */
[----:B------:R-:W-:-:S04]  /*10ba0*/  ISETP.NE.U32.AND P0, PT, RZ, UR4, PT ;  /* 0x00000004ff007c0c */ /* 0x000fc8000bf05070 */
[----:B------:R-:W-:Y:S01]  /*10bb0*/  ISETP.NE.AND.EX P0, PT, RZ, UR5, PT, P0 ;  /* 0x00000005ff007c0c */ /* 0x000fe2000bf05300 */
[----:B------:R-:W-:-:S12]  /*10bc0*/  ULDC.64 UR4, c[0x0][0xa18] ;  /* 0x0002860000047ab9 */ /* 0x000fd80000000a00 */
[----:B0-----:R-:W0:Y:S02]  /*10bd0*/  @P0 LDC.64 R2, c[0x0][0xa28] ;  /* 0x00028a00ff020b82 */ /* 0x001e240000000a00 */
[----:B0-----:R-:W-:-:S05]  /*10be0*/  @P0 IMAD.WIDE R2, R19, 0x4, R2 ;  /* 0x0000000413020825 */ /* 0x001fca00078e0202 */
[----:B------:R0:W2:Y:S01]  /*10bf0*/  @P0 LDG.E R24, desc[UR54][R2.64] ;  /* 0x0000003602180981 */ /* 0x0000a2000c1e1900 */
[----:B------:R-:W-:Y:S01]  /*10c00*/  ISETP.NE.U32.AND P0, PT, RZ, UR4, PT ;  /* 0x00000004ff007c0c */ /* 0x000fe2000bf05070 */
[----:B---3--:R-:W-:Y:S01]  /*10c10*/  IMAD.MOV.U32 R0, RZ, RZ, RZ ;  /* 0x000000ffff007224 */ /* 0x008fe200078e00ff */
[----:B------:R-:W-:Y:S02]  /*10c20*/  LOP3.LUT R23, R23, 0xffffffbf, RZ, 0xc0, !PT ;  /* 0xffffffbf17177812 */ /* 0x000fe400078ec0ff */
[----:B------:R-:W-:Y:S01]  /*10c30*/  ISETP.NE.AND.EX P1, PT, RZ, UR5, PT, P0 ;  /* 0x00000005ff007c0c */ /* 0x000fe2000bf25300 */
[----:B------:R-:W-:Y:S02]  /*10c40*/  ULDC.64 UR4, c[0x0][0xa00] ;  /* 0x0002800000047ab9 */ /* 0x000fe40000000a00 */
[----:B------:R-:W-:Y:S01]  /*10c50*/  ISETP.NE.U32.AND P0, PT, RZ, UR4, PT ;  /* 0x00000004ff007c0c */ /* 0x000fe2000bf05070 */
[----:B0-----:R-:W0:Y:S03]  /*10c60*/  LDC.64 R2, c[0x0][0xa00] ;  /* 0x00028000ff027b82 */ /* 0x001e260000000a00 */
[----:B------:R-:W-:Y:S01]  /*10c70*/  ISETP.NE.AND.EX P2, PT, RZ, UR5, PT, P0 ;  /* 0x00000005ff007c0c */ /* 0x000fe2000bf45300 */
[----:B------:R-:W-:-:S05]  /*10c80*/  ULDC.64 UR4, c[0x0][0x418] ;  /* 0x0001060000047ab9 */ /* 0x000fca0000000a00 */
[----:B-1----:R-:W1:Y:S07]  /*10c90*/  @P1 LDC.64 R4, c[0x0][0xa18] ;  /* 0x00028600ff041b82 */ /* 0x002e6e0000000a00 */
[----:B------:R-:W-:Y:S01]  /*10ca0*/  @P2 LOP3.LUT R23, R23, 0x40, RZ, 0xfc, !PT ;  /* 0x0000004017172812 */ /* 0x000fe200078efcff */
[----:B0-----:R-:W-:-:S05]  /*10cb0*/  IMAD.WIDE R2, R19, 0x4, R2 ;  /* 0x0000000413027825 */ /* 0x001fca00078e0202 */
[----:B------:R-:W3:Y:S01]  /*10cc0*/  @P2 LDG.E R0, desc[UR54][R2.64] ;  /* 0x0000003602002981 */ /* 0x000ee2000c1e1900 */
[----:B-1----:R-:W-:-:S05]  /*10cd0*/  @P1 IMAD.WIDE R4, R19, 0x4, R4 ;  /* 0x0000000413041825 */ /* 0x002fca00078e0204 */
[----:B------:R0:W5:Y:S01]  /*10ce0*/  @P1 LDG.E R28, desc[UR54][R4.64] ;  /* 0x00000036041c1981 */ /* 0x000162000c1e1900 */
        /* <DEDUP_REMOVED lines=8> */
[----:B-1----:R-:W-:Y:S01]  /*10d70*/  IMAD.U32 R0, RZ, RZ, UR4 ;  /* 0x00000004ff007e24 */ /* 0x002fe2000f8e00ff */
[----:B------:R-:W-:Y:S06]  /*10d80*/  @P1 BRA `(.L_x_1170) ;  /* 0x0000000000181947 */ /* 0x000fec0003800000 */
[----:B------:R-:W-:Y:S02]  /*10d90*/  ULDC UR4, c[0x0][0x288] ;  /* 0x0000a20000047ab9 */ /* 0x000fe40000000800 */
[----:B-----5:R-:W-:Y:S01]  /*10da0*/  IMAD.U32 R28, RZ, RZ, UR4 ;  /* 0x00000004ff1c7e24 */ /* 0x020fe2000f8e00ff */
[----:B------:R-:W-:Y:S06]  /*10db0*/  @!P2 BRA `(.L_x_1170) ;  /* 0x00000000000ca947 */ /* 0x000fec0003800000 */
[----:B0-----:R-:W2:Y:S04]  /*10dc0*/  LDG.E R5, desc[UR54][R2.64] ;  /* 0x0000003602057981 */ /* 0x001ea8000c1e1900 */
[----:B------:R-:W2:Y:S02]  /*10dd0*/  LDG.E R28, desc[UR54][R2.64+0x4] ;  /* 0x00000436021c7981 */ /* 0x000ea4000c1e1900 */
[----:B--2---:R-:W-:-:S07]  /*10de0*/  IMAD.IADD R28, R28, 0x1, -R5 ;  /* 0x000000011c1c7824 */ /* 0x004fce00078e0a05 */
.L_x_1170:
[----:B------:R-:W-:Y:S02]  /*10df0*/  ULDC.64 UR4, c[0x0][0xa20] ;  /* 0x0002880000047ab9 */ /* 0x000fe40000000a00 */
[----:B------:R-:W-:-:S04]  /*10e00*/  ISETP.NE.U32.AND P0, PT, RZ, UR4, PT ;  /* 0x00000004ff007c0c */ /* 0x000fc8000bf05070 */
[----:B------:R-:W-:-:S13]  /*10e10*/  ISETP.NE.AND.EX P0, PT, RZ, UR5, PT, P0 ;  /* 0x00000005ff007c0c */ /* 0x000fda000bf05300 */
[----:B------:R-:W-:Y:S05]  /*10e20*/  @!P0 BRA `(.L_x_1171) ;  /* 0x0000000000108947 */ /* 0x000fea0003800000 */
[----:B------:R-:W1:Y:S02]  /*10e30*/  LDC.64 R2, c[0x0][0xa20] ;  /* 0x00028800ff027b82 */ /* 0x000e640000000a00 */
[----:B-1----:R-:W-:-:S05]  /*10e40*/  IMAD.WIDE R2, R19, 0x4, R2 ;  /* 0x0000000413027825 */ /* 0x002fca00078e0202 */
[----:B------:R1:W5:Y:S01]  /*10e50*/  LDG.E R0, desc[UR54][R2.64] ;  /* 0x0000003602007981 */ /* 0x000362000c1e1900 */
[----:B------:R-:W-:Y:S05]  /*10e60*/  BRA `(.L_x_1172) ;  /* 0x0000000000247947 */ /* 0x000fea0003800000 */
.L_x_1171:
[----:B------:R-:W-:Y:S02]  /*10e70*/  ULDC.64 UR4, c[0x0][0xa08] ;  /* 0x0002820000047ab9 */ /* 0x000fe40000000a00 */
[----:B------:R-:W-:-:S04]  /*10e80*/  ISETP.NE.U32.AND P0, PT, RZ, UR4, PT ;  /* 0x00000004ff007c0c */ /* 0x000fc8000bf05070 */
[----:B------:R-:W-:-:S13]  /*10e90*/  ISETP.NE.AND.EX P0, PT, RZ, UR5, PT, P0 ;  /* 0x00000005ff007c0c */ /* 0x000fda000bf05300 */
[----:B------:R-:W-:Y:S05]  /*10ea0*/  @!P0 BRA `(.L_x_1172) ;  /* 0x0000000000148947 */ /* 0x000fea0003800000 */
[----:B------:R-:W1:Y:S02]  /*10eb0*/  LDC.64 R2, c[0x0][0xa08] ;  /* 0x00028200ff027b82 */ /* 0x000e640000000a00 */
[----:B-1----:R-:W-:-:S05]  /*10ec0*/  IMAD.WIDE R2, R19, 0x4, R2 ;  /* 0x0000000413027825 */ /* 0x002fca00078e0202 */
[----:B------:R-:W2:Y:S04]  /*10ed0*/  LDG.E R0, desc[UR54][R2.64] ;  /* 0x0000003602007981 */ /* 0x000ea8000c1e1900 */
[----:B0-----:R-:W2:Y:S02]  /*10ee0*/  LDG.E R5, desc[UR54][R2.64+0x4] ;  /* 0x0000043602057981 */ /* 0x001ea4000c1e1900 */
[----:B--2---:R-:W-:-:S07]  /*10ef0*/  IMAD.IADD R0, R5, 0x1, -R0 ;  /* 0x0000000105007824 */ /* 0x004fce00078e0a00 */
.L_x_1172:
[----:B-1----:R-:W1:Y:S01]  /*10f00*/  LDC R2, c[0x0][0x448] ;  /* 0x00011200ff027b82 */ /* 0x002e620000000800 */
[----:B------:R-:W-:Y:S01]  /*10f10*/  IMAD R27, R17, 0xc0, RZ ;  /* 0x000000c0111b7824 */ /* 0x000fe200078e02ff */
[----:B------:R-:W-:Y:S01]  /*10f20*/  LOP3.LUT R23, R23, 0xfffffff7, RZ, 0xc0, !PT ;  /* 0xfffffff717177812 */ /* 0x000fe200078ec0ff */
[----:B-----5:R-:W-:Y:S02]  /*10f30*/  IMAD.IADD R7, R0, 0x1, -R24 ;  /* 0x0000000100077824 */ /* 0x020fe400078e0a18 */
[----:B------:R-:W-:-:S03]  /*10f40*/  VIADD R3, R27, 0xbf ;  /* 0x000000bf1b037836 */ /* 0x000fc60000000000 */
[----:B------:R-:W-:Y:S01]  /*10f50*/  IADD3 R0, R7, 0x1, -R28 ;  /* 0x0000000107007810 */ /* 0x000fe20007ffe81c */
[----:B------:R2:W-:Y:S01]  /*10f60*/  STL [R1+0xc], R7 ;  /* 0x00000c0701007387 */ /* 0x0005e20000100800 */
[----:B-1----:R-:W-:-:S13]  /*10f70*/  ISETP.NE.AND P2, PT, R2, 0x1, PT ;  /* 0x000000010200780c */ /* 0x002fda0003f45270 */
[----:B0-----:R-:W0:Y:S01]  /*10f80*/  @P2 LDC R4, c[0x0][0x44c] ;  /* 0x00011300ff042b82 */ /* 0x001e220000000800 */
[----:B------:R-:W-:-:S07]  /*10f90*/  @P2 LOP3.LUT R23, R23, 0x8, RZ, 0xfc, !PT ;  /* 0x0000000817172812 */ /* 0x000fce00078efcff */
[----:B------:R-:W1:Y:S01]  /*10fa0*/  @P2 LDC R2, c[0x0][0x450] ;  /* 0x00011400ff022b82 */ /* 0x000e620000000800 */
[----:B0-----:R-:W-:-:S05]  /*10fb0*/  @P2 IMAD.HI.U32 R5, R3, R4, RZ ;  /* 0x0000000403052227 */ /* 0x001fca00078e00ff */
[----:B-1----:R-:W-:-:S05]  /*10fc0*/  @P2 SHF.R.U32.HI R3, RZ, R2, R5 ;  /* 0x00000002ff032219 */ /* 0x002fca0000011605 */
[----:B------:R-:W-:Y:S02]  /*10fd0*/  IMAD.IADD R0, R0, 0x1, R3 ;  /* 0x0000000100007824 */ /* 0x000fe400078e0203 */
[----:B------:R-:W0:Y:S02]  /*10fe0*/  LDC.64 R2, c[0x0][0x9e0] ;  /* 0x00027800ff027b82 */ /* 0x000e240000000a00 */
[----:B0-----:R-:W-:Y:S01]  /*10ff0*/  ISETP.GE.AND P1, PT, R3, 0x1, PT ;  /* 0x000000010300780c */ /* 0x001fe20003f26270 */
[----:B------:R-:W-:-:S12]  /*11000*/  IMAD.IADD R2, R0, 0x1, R2 ;  /* 0x0000000100027824 */ /* 0x000fd800078e0202 */
[----:B--2---:R-:W-:Y:S05]  /*11010*/  @!P1 BRA `(.L_x_1173) ;  /* 0x0000000000489947 */ /* 0x004fea0003800000 */
[C---:B------:R-:W-:Y:S01]  /*11020*/  ISETP.GT.AND P0, PT, R0.reuse, RZ, PT ;  /* 0x000000ff0000720c */ /* 0x040fe20003f04270 */
[----:B------:R-:W-:Y:S01]  /*11030*/  BSSY B0, `(.L_x_1174) ;  /* 0x000000e000007945 */ /* 0x000fe20003800000 */
[----:B------:R-:W-:-:S11]  /*11040*/  VIADD R6, R0, 0xffffffff ;  /* 0xffffffff00067836 */ /* 0x000fd60000000000 */
[----:B------:R-:W-:Y:S05]  /*11050*/  @P0 BRA `(.L_x_1175) ;  /* 0x00000000001c0947 */ /* 0x000fea0003800000 */
[----:B------:R-:W-:Y:S01]  /*11060*/  ISETP.NE.AND P0, PT, R3, 0x1, PT ;  /* 0x000000010300780c */ /* 0x000fe20003f05270 */
[----:B------:R-:W-:-:S12]  /*11070*/  IMAD.MOV R0, RZ, RZ, -R0 ;  /* 0x000000ffff007224 */ /* 0x000fd800078e0a00 */
[----:B------:R-:W0:Y:S02]  /*11080*/  @P0 LDC.64 R4, c[0x0][0x9e8] ;  /* 0x00027a00ff040b82 */ /* 0x000e240000000a00 */
[----:B0-----:R-:W-:-:S05]  /*11090*/  @P0 IMAD.HI.U32 R4, R0, R4, RZ ;  /* 0x0000000400040227 */ /* 0x001fca00078e00ff */
[----:B------:R-:W-:-:S04]  /*110a0*/  @P0 SHF.R.U32.HI R0, RZ, R5, R4 ;  /* 0x00000005ff000219 */ /* 0x000fc80000011604 */
[----:B------:R-:W-:Y:S01]  /*110b0*/  LOP3.LUT R6, RZ, R0, RZ, 0x33, !PT ;  /* 0x00000000ff067212 */ /* 0x000fe200078e33ff */
[----:B------:R-:W-:Y:S06]  /*110c0*/  BRA `(.L_x_1176) ;  /* 0x0000000000107947 */ /* 0x000fec0003800000 */
.L_x_1175:
[----:B------:R-:W-:-:S13]  /*110d0*/  ISETP.NE.AND P0, PT, R3, 0x1, PT ;  /* 0x000000010300780c */ /* 0x000fda0003f05270 */
[----:B------:R-:W0:Y:S02]  /*110e0*/  @P0 LDC.64 R4, c[0x0][0x9e8] ;  /* 0x00027a00ff040b82 */ /* 0x000e240000000a00 */
[----:B0-----:R-:W-:-:S05]  /*110f0*/  @P0 IMAD.HI.U32 R4, R6, R4, RZ ;  /* 0x0000000406040227 */ /* 0x001fca00078e00ff */
[----:B------:R-:W-:-:S07]  /*11100*/  @P0 SHF.R.U32.HI R6, RZ, R5, R4 ;  /* 0x00000005ff060219 */ /* 0x000fce0000011604 */
.L_x_1176:
[----:B------:R-:W-:Y:S05]  /*11110*/  BSYNC B0 ;  /* 0x0000000000007941 */ /* 0x000fea0003800000 */
.L_x_1174:
[----:B------:R-:W-:-:S05]  /*11120*/  IMAD R5, R6, R3, R3 ;  /* 0x0000000306057224 */ /* 0x000fca00078e0203 */
[----:B------:R-:W-:-:S07]  /*11130*/  VIMNMX R2, R2, R5, PT ;  /* 0x0000000502027248 */ /* 0x000fce0003fe0100 */
.L_x_1173:
[----:B------:R-:W0:Y:S01]  /*11140*/  @P2 LDC R0, c[0x0][0x44c] ;  /* 0x00011300ff002b82 */ /* 0x000e220000000800 */
[----:B------:R-:W-:Y:S01]  /*11150*/  VIADD R2, R2, 0x7f ;  /* 0x0000007f02027836 */ /* 0x000fe20000000000 */
[----:B------:R-:W-:-:S06]  /*11160*/  ULDC UR4, c[0x0][0x9dc] ;  /* 0x0002770000047ab9 */ /* 0x000fcc0000000800 */
[----:B------:R-:W1:Y:S01]  /*11170*/  @P2 LDC R4, c[0x0][0x450] ;  /* 0x00011400ff042b82 */ /* 0x000e620000000800 */
[----:B0-----:R-:W-:-:S04]  /*11180*/  @P2 IMAD.HI.U32 R5, R27, R0, RZ ;  /* 0x000000001b052227 */ /* 0x001fc800078e00ff */
[----:B------:R-:W-:Y:S01]  /*11190*/  IMAD.MOV.U32 R0, RZ, RZ, R27 ;  /* 0x000000ffff007224 */ /* 0x000fe200078e001b */
[----:B-1----:R-:W-:Y:S01]  /*111a0*/  @P2 SHF.R.U32.HI R0, RZ, R4, R5 ;  /* 0x00000004ff002219 */ /* 0x002fe20000011605 */
[----:B------:R-:W-:Y:S01]  /*111b0*/  VIADD R4, R7, 0x7f ;  /* 0x0000007f07047836 */ /* 0x000fe20000000000 */
[----:B------:R-:W-:-:S04]  /*111c0*/  SHF.R.S32.HI R5, RZ, 0x1f, R2 ;  /* 0x0000001fff057819 */ /* 0x000fc80000011402 */
[----:B------:R-:W-:Y:S02]  /*111d0*/  LEA.HI R2, R5, R2, RZ, 0x7 ;  /* 0x0000000205027211 */ /* 0x000fe400078f38ff */
[----:B------:R-:W-:Y:S02]  /*111e0*/  SHF.R.S32.HI R5, RZ, 0x1f, R4 ;  /* 0x0000001fff057819 */ /* 0x000fe40000011404 */
[----:B------:R-:W-:Y:S02]  /*111f0*/  SHF.R.S32.HI R2, RZ, 0x7, R2 ;  /* 0x00000007ff027819 */ /* 0x000fe40000011402 */
[----:B------:R-:W-:-:S04]  /*11200*/  LEA.HI R5, R5, R4, RZ, 0x7 ;  /* 0x0000000405057211 */ /* 0x000fc800078f38ff */
[----:B------:R-:W-:-:S04]  /*11210*/  SHF.R.S32.HI R5, RZ, 0x7, R5 ;  /* 0x00000007ff057819 */ /* 0x000fc80000011405 */
[----:B------:R-:W-:Y:S02]  /*11220*/  VIMNMX R26, R5, R2, PT ;  /* 0x00000002051a7248 */ /* 0x000fe40003fe0100 */
[----:B------:R-:W-:-:S03]  /*11230*/  IADD3 R2, R0, R7, -R28 ;  /* 0x0000000700027210 */ /* 0x000fc60007ffe81c */
[----:B------:R0:W-:Y:S02]  /*11240*/  STL [R1+0x28], R26 ;  /* 0x0000281a01007387 */ /* 0x0001e40000100800 */
[----:B------:R-:W-:Y:S01]  /*11250*/  VIADD R0, R2, -UR4 ;  /* 0x8000000402007c36 */ /* 0x000fe20008000000 */
[----:B------:R-:W-:Y:S06]  /*11260*/  @!P1 BRA `(.L_x_1177) ;  /* 0x0000000000449947 */ /* 0x000fec0003800000 */
[----:B------:R-:W-:Y:S01]  /*11270*/  ISETP.GT.AND P0, PT, R2, -0x1, PT ;  /* 0xffffffff0200780c */ /* 0x000fe20003f04270 */
[----:B------:R-:W-:-:S12]  /*11280*/  BSSY B0, `(.L_x_1178) ;  /* 0x000000d000007945 */ /* 0x000fd80003800000 */
[----:B------:R-:W-:Y:S05]  /*11290*/  @P0 BRA `(.L_x_1179) ;  /* 0x00000000001c0947 */ /* 0x000fea0003800000 */
[----:B------:R-:W-:Y:S02]  /*112a0*/  ISETP.NE.AND P0, PT, R3, 0x1, PT ;  /* 0x000000010300780c */ /* 0x000fe40003f05270 */
[----:B------:R-:W-:-:S11]  /*112b0*/  LOP3.LUT R2, RZ, R2, RZ, 0x33, !PT ;  /* 0x00000002ff027212 */ /* 0x000fd600078e33ff */
[----:B------:R-:W1:Y:S02]  /*112c0*/  @P0 LDC.64 R4, c[0x0][0x9e8] ;  /* 0x00027a00ff040b82 */ /* 0x000e640000000a00 */
[----:B-1----:R-:W-:-:S05]  /*112d0*/  @P0 IMAD.HI.U32 R4, R2, R4, RZ ;  /* 0x0000000402040227 */ /* 0x002fca00078e00ff */
[----:B------:R-:W-:-:S04]  /*112e0*/  @P0 SHF.R.U32.HI R2, RZ, R5, R4 ;  /* 0x00000005ff020219 */ /* 0x000fc80000011604 */
[----:B------:R-:W-:Y:S01]  /*112f0*/  LOP3.LUT R2, RZ, R2, RZ, 0x33, !PT ;  /* 0x00000002ff027212 */ /* 0x000fe200078e33ff */
[----:B------:R-:W-:Y:S06]  /*11300*/  BRA `(.L_x_1180) ;  /* 0x0000000000107947 */ /* 0x000fec0003800000 */
.L_x_1179:
[----:B------:R-:W-:-:S13]  /*11310*/  ISETP.NE.AND P0, PT, R3, 0x1, PT ;  /* 0x000000010300780c */ /* 0x000fda0003f05270 */
[----:B------:R-:W1:Y:S02]  /*11320*/  @P0 LDC.64 R4, c[0x0][0x9e8] ;  /* 0x00027a00ff040b82 */ /* 0x000e640000000a00 */
[----:B-1----:R-:W-:-:S05]  /*11330*/  @P0 IMAD.HI.U32 R4, R2, R4, RZ ;  /* 0x0000000402040227 */ /* 0x002fca00078e00ff */
[----:B------:R-:W-:-:S07]  /*11340*/  @P0 SHF.R.U32.HI R2, RZ, R5, R4 ;  /* 0x00000005ff020219 */ /* 0x000fce0000011604 */
.L_x_1180:
[----:B------:R-:W-:Y:S05]  /*11350*/  BSYNC B0 ;  /* 0x0000000000007941 */ /* 0x000fea0003800000 */
.L_x_1178:
[----:B------:R-:W-:-:S05]  /*11360*/  IMAD R3, R2, R3, RZ ;  /* 0x0000000302037224 */ /* 0x000fca00078e02ff */
[----:B------:R-:W-:-:S07]  /*11370*/  VIMNMX R0, R0, R3, !PT ;  /* 0x0000000300007248 */ /* 0x000fce0007fe0100 */
.L_x_1177:
[----:B------:R-:W-:Y:S01]  /*11380*/  SHF.R.S32.HI R3, RZ, 0x1f, R0 ;  /* 0x0000001fff037819 */ /* 0x000fe20000011400 */
[----:B------:R-:W-:Y:S03]  /*11390*/  BSSY B7, `(.L_x_1181) ;  /* 0x0000359000077945 */ /* 0x000fe60003800000 */
[----:B------:R-:W-:-:S04]  /*113a0*/  LEA.HI R3, R3, R0, RZ, 0x7 ;  /* 0x0000000003037211 */ /* 0x000fc800078f38ff */
[----:B------:R-:W-:-:S04]  /*113b0*/  SHF.R.S32.HI R3, RZ, 0x7, R3 ;  /* 0x00000007ff037819 */ /* 0x000fc80000011403 */
[----:B------:R-:W-:-:S04]  /*113c0*/  VIMNMX R2, RZ, R3, !PT ;  /* 0x00000003ff027248 */ /* 0x000fc80007fe0100 */
[----:B------:R-:W-:Y:S01]  /*113d0*/  ISETP.GT.AND P0, PT, R26, R2, PT ;  /* 0x000000021a00720c */ /* 0x000fe20003f04270 */
[----:B------:R1:W-:-:S12]  /*113e0*/  STL [R1+0x10], R2 ;  /* 0x0000100201007387 */ /* 0x0003d80000100800 */
[----:B-1----:R-:W-:Y:S05]  /*113f0*/  @P0 BRA `(.L_x_1182) ;  /* 0x0000000000440947 */ /* 0x002fea0003800000 */
[----:B------:R-:W1:Y:S02]  /*11400*/  S2R R2, SR_TID.X ;  /* 0x0000000000027919 */ /* 0x000e640000002100 */
[----:B-1----:R-:W-:-:S04]  /*11410*/  LOP3.LUT R2, R2, 0x7f, RZ, 0xc0, !PT ;  /* 0x0000007f02027812 */ /* 0x002fc800078ec0ff */
[----:B------:R-:W-:-:S13]  /*11420*/  ISETP.NE.AND P0, PT, R2, RZ, PT ;  /* 0x000000ff0200720c */ /* 0x000fda0003f05270 */
[----:B------:R-:W-:Y:S05]  /*11430*/  @P0 BRA `(.L_x_1183) ;  /* 0x0000003400380947 */ /* 0x000fea0003800000 */
[----:B------:R-:W1:Y:S01]  /*11440*/  S2R R5, SR_LANEID ;  /* 0x0000000000057919 */ /* 0x000e620000000000 */
[----:B------:R-:W-:Y:S01]  /*11450*/  VOTEU.ANY UR4, UPT, PT ;  /* 0x0000000000047886 */ /* 0x000fe200038e0100 */
[----:B------:R-:W2:Y:S01]  /*11460*/  LDC.64 R2, c[0x0][0xc60] ;  /* 0x00031800ff027b82 */ /* 0x000ea20000000a00 */
[----:B------:R-:W1:Y:S02]  /*11470*/  FLO.U32 R0, UR4 ;  /* 0x0000000400007d00 */ /* 0x000e6400080e0000 */
[----:B-1----:R-:W-:-:S06]  /*11480*/  ISETP.EQ.U32.AND P0, PT, R0, R5, PT ;  /* 0x000000050000720c */ /* 0x002fcc0003f02070 */
[----:B------:R-:W2:Y:S07]  /*11490*/  POPC R5, UR4 ;  /* 0x0000000400057d09 */ /* 0x000eae0008000000 */
[----:B--2---:R-:W2:Y:S01]  /*114a0*/  @P0 ATOMG.E.ADD.STRONG.GPU PT, R3, desc[UR54][R2.64], R5 ;  /* 0x00000005020309a8 */ /* 0x004ea200081ee1f6 */
[----:B------:R-:W1:Y:S02]  /*114b0*/  S2R R4, SR_LTMASK ;  /* 0x0000000000047919 */ /* 0x000e640000003900 */
[----:B-1----:R-:W-:-:S04]  /*114c0*/  LOP3.LUT R4, R4, UR4, RZ, 0xc0, !PT ;  /* 0x0000000404047c12 */ /* 0x002fc8000f8ec0ff */
[----:B------:R-:W1:Y:S01]  /*114d0*/  POPC R7, R4 ;  /* 0x0000000400077309 */ /* 0x000e620000000000 */
[----:B--2---:R-:W1:Y:S02]  /*114e0*/  SHFL.IDX PT, R0, R3, R0, 0x1f ;  /* 0x00001f0003007589 */ /* 0x004e6400000e0000 */
[----:B-1----:R-:W-:Y:S01]  /*114f0*/  IADD3 R16, R0, UR37, R7 ;  /* 0x0000002500107c10 */ /* 0x002fe2000fffe007 */
[----:B------:R-:W-:Y:S06]  /*11500*/  BRA `(.L_x_1183) ;  /* 0x0000003400047947 */ /* 0x000fec0003800000 */
.L_x_1182:
        /* <DEDUP_REMOVED lines=20> */
.L_x_1185:
[----:B------:R-:W-:Y:S05]  /*11650*/  BSYNC B6 ;  /* 0x0000000000067941 */ /* 0x000fea0003800000 */
.L_x_1184:
        /* <DEDUP_REMOVED lines=20> */
.L_x_1188:
        /* <DEDUP_REMOVED lines=15> */
.L_x_1187:
[----:B------:R-:W-:Y:S05]  /*11890*/  BSYNC B6 ;  /* 0x0000000000067941 */ /* 0x000fea0003800000 */
.L_x_1186:
[----:B------:R-:W-:Y:S01]  /*118a0*/  ULDC.64 UR4, c[0x0][0x9f8] ;  /* 0x00027e0000047ab9 */ /* 0x000fe20000000a00 */
[----:B------:R-:W2:Y:S01]  /*118b0*/  LDL R17, [R1+0xc] ;  /* 0x00000c0001117983 */ /* 0x000ea20000100800 */
[----:B------:R-:W-:Y:S01]  /*118c0*/  ISETP.NE.U32.AND P0, PT, RZ, UR4, PT ;  /* 0x00000004ff007c0c */ /* 0x000fe2000bf05070 */
[----:B------:R-:W-:Y:S01]  /*118d0*/  IMAD.MOV.U32 R7, RZ, RZ, R19 ;  /* 0x000000ffff077224 */ /* 0x000fe200078e0013 */
[----:B------:R-:W1:Y:S01]  /*118e0*/  LDC R9, c[0x0][0x430] ;  /* 0x00010c00ff097b82 */ /* 0x000e620000000800 */
[----:B------:R-:W3:Y:S01]  /*118f0*/  S2R R21, SR_TID.X ;  /* 0x0000000000157919 */ /* 0x000ee20000002100 */
[----:B------:R-:W-:Y:S01]  /*11900*/  ISETP.NE.AND.EX P0, PT, RZ, UR5, PT, P0 ;  /* 0x00000005ff007c0c */ /* 0x000fe2000bf05300 */
[----:B------:R-:W4:Y:S01]  /*11910*/  S2R R20, SR_TID.X ;  /* 0x0000000000147919 */ /* 0x000f220000002100 */
[----:B0-----:R-:W-:Y:S01]  /*11920*/  VIADD R26, R26, 0xffffffff ;  /* 0xffffffff1a1a7836 */ /* 0x001fe20000000000 */
[----:B------:R-:W-:Y:S01]  /*11930*/  LOP3.LUT R23, R23, 0xffffffdf, RZ, 0xc0, !PT ;  /* 0xffffffdf17177812 */ /* 0x000fe200078ec0ff */
[----:B------:R-:W-:-:S09]  /*11940*/  ULDC UR4, c[0x0][0x2f4] ;  /* 0x0000bd0000047ab9 */ /* 0x000fd20000000800 */
[----:B------:R-:W0:Y:S02]  /*11950*/  @P0 LDC.64 R2, c[0x0][0x9f8] ;  /* 0x00027e00ff020b82 */ /* 0x000e240000000a00 */
[----:B0-----:R-:W-:-:S05]  /*11960*/  @P0 IMAD.WIDE R2, R19, 0x4, R2 ;  /* 0x0000000413020825 */ /* 0x001fca00078e0202 */
[----:B------:R0:W2:Y:S01]  /*11970*/  @P0 LDG.E R7, desc[UR54][R2.64] ;  /* 0x0000003602070981 */ /* 0x0000a2000c1e1900 */
[----:B-1----:R-:W-:Y:S01]  /*11980*/  ISETP.NE.AND P1, PT, R9, 0x1, PT ;  /* 0x000000010900780c */ /* 0x002fe20003f25270 */
[----:B---3--:R-:W-:Y:S01]  /*11990*/  IMAD.SHL.U32 R21, R21, 0x20, RZ ;  /* 0x0000002015157824 */ /* 0x008fe200078e00ff */
[----:B----4-:R-:W-:Y:S01]  /*119a0*/  LOP3.LUT R20, R20, 0x7f, RZ, 0xc0, !PT ;  /* 0x0000007f14147812 */ /* 0x010fe200078ec0ff */
[----:B------:R-:W-:-:S03]  /*119b0*/  IMAD.SHL.U32 R8, R26, 0x80, RZ ;  /* 0x000000801a087824 */ /* 0x000fc600078e00ff */
[----:B------:R-:W-:Y:S02]  /*119c0*/  SHF.R.U32.HI R20, RZ, 0x2, R20 ;  /* 0x00000002ff147819 */ /* 0x000fe40000011614 */
[----:B------:R-:W-:-:S04]  /*119d0*/  LOP3.LUT R21, R21, 0x60, RZ, 0xc0, !PT ;  /* 0x0000006015157812 */ /* 0x000fc800078ec0ff */
[----:B------:R-:W-:Y:S01]  /*119e0*/  LOP3.LUT R5, R8, R20, R21, 0xfe, !PT ;  /* 0x0000001408057212 */ /* 0x000fe200078efe15 */
[----:B------:R-:W1:Y:S01]  /*119f0*/  @P1 LDC R6, c[0x0][0x434] ;  /* 0x00010d00ff061b82 */ /* 0x000e620000000800 */
[----:B------:R-:W-:-:S07]  /*11a00*/  @P1 LOP3.LUT R23, R23, 0x20, RZ, 0xfc, !PT ;  /* 0x0000002017171812 */ /* 0x000fce00078efcff */
[----:B------:R-:W3:Y:S01]  /*11a10*/  @P1 LDC R0, c[0x0][0x438] ;  /* 0x00010e00ff001b82 */ /* 0x000ee20000000800 */
[----:B------:R-:W-:Y:S01]  /*11a20*/  LOP3.LUT R23, R23, 0xfffffffb, RZ, 0xc0, !PT ;  /* 0xfffffffb17177812 */ /* 0x000fe200078ec0ff */
[----:B------:R-:W-:Y:S01]  /*11a30*/  UMOV UR5, 0xffffffff ;  /* 0xffffffff00057882 */ /* 0x000fe20000000000 */
[C---:B--2---:R-:W-:Y:S01]  /*11a40*/  ISETP.GE.AND P0, PT, R5.reuse, R17, PT ;  /* 0x000000110500720c */ /* 0x044fe20003f06270 */
[----:B------:R-:W-:-:S04]  /*11a50*/  IMAD.IADD R5, R5, 0x1, R24 ;  /* 0x0000000105057824 */ /* 0x000fc800078e0218 */
[----:B-1----:R-:W-:-:S04]  /*11a60*/  @P1 IMAD.HI.U32 R6, R5, R6, RZ ;  /* 0x0000000605061227 */ /* 0x002fc800078e00ff */
[----:B------:R-:W-:Y:S01]  /*11a70*/  IMAD.MOV.U32 R4, RZ, RZ, R5 ;  /* 0x000000ffff047224 */ /* 0x000fe200078e0005 */
[----:B---3--:R-:W-:-:S03]  /*11a80*/  @P1 SHF.R.U32.HI R4, RZ, R0, R6 ;  /* 0x00000000ff041219 */ /* 0x008fc60000011606 */
[----:B0-----:R-:W0:Y:S02]  /*11a90*/  @!P0 LDC.64 R2, c[0x0][0x428] ;  /* 0x00010a00ff028b82 */ /* 0x001e240000000a00 */
[----:B------:R-:W-:-:S04]  /*11aa0*/  IMAD.MOV R0, RZ, RZ, -R4 ;  /* 0x000000ffff007224 */ /* 0x000fc800078e0a04 */
[----:B------:R-:W-:Y:S01]  /*11ab0*/  IMAD R0, R9, R0, R5 ;  /* 0x0000000009007224 */ /* 0x000fe200078e0205 */
[--C-:B------:R-:W-:Y:S01]  /*11ac0*/  @!P0 SHF.R.S32.HI R5, RZ, 0x1f, R4.reuse ;  /* 0x0000001fff058819 */ /* 0x100fe20000011404 */
[----:B------:R-:W1:Y:S01]  /*11ad0*/  S2R R9, SR_TID.X ;  /* 0x0000000000097919 */ /* 0x000e620000002100 */
[----:B------:R-:W-:Y:S01]  /*11ae0*/  SHF.R.S32.HI R6, RZ, 0x1f, R7 ;  /* 0x0000001fff067819 */ /* 0x000fe20000011407 */
[----:B------:R-:W-:Y:S01]  /*11af0*/  STL [R1+0x8], R7 ;  /* 0x0000080701007387 */ /* 0x000fe20000100800 */
[----:B0-----:R-:W-:-:S03]  /*11b00*/  @!P0 IMAD.WIDE.U32 R4, R7, R2, R4 ;  /* 0x0000000207048225 */ /* 0x001fc600078e0004 */
[----:B------:R0:W-:Y:S01]  /*11b10*/  STL [R1+0x18], R6 ;  /* 0x0000180601007387 */ /* 0x0001e20000100800 */
[----:B-1----:R-:W-:-:S05]  /*11b20*/  IMAD.SHL.U32 R17, R9, 0x8, RZ ;  /* 0x0000000809117824 */ /* 0x002fca00078e00ff */
[----:B------:R-:W-:Y:S01]  /*11b30*/  LOP3.LUT R17, R17, 0x18, RZ, 0xc0, !PT ;  /* 0x0000001811117812 */ /* 0x000fe200078ec0ff */
[----:B0-----:R-:W-:-:S04]  /*11b40*/  @!P0 IMAD R6, R6, R2, RZ ;  /* 0x0000000206068224 */ /* 0x001fc800078e02ff */
[----:B------:R-:W-:Y:S02]  /*11b50*/  @!P0 IMAD R6, R7, R3, R6 ;  /* 0x0000000307068224 */ /* 0x000fe400078e0206 */
[----:B------:R-:W0:Y:S01]  /*11b60*/  @!P0 LDC.64 R2, c[0x0][0x418] ;  /* 0x00010600ff028b82 */ /* 0x000e220000000a00 */
[----:B------:R-:W-:Y:S01]  /*11b70*/  ISETP.GE.AND P2, PT, R17, UR4, PT ;  /* 0x0000000411007c0c */ /* 0x000fe2000bf46270 */
[----:B------:R-:W-:Y:S01]  /*11b80*/  @!P0 IMAD.IADD R5, R5, 0x1, R6 ;  /* 0x0000000105058824 */ /* 0x000fe200078e0206 */
[C---:B------:R-:W-:Y:S02]  /*11b90*/  LOP3.LUT R10, R17.reuse, 0x20, RZ, 0xfc, !PT ;  /* 0x00000020110a7812 */ /* 0x040fe400078efcff */
[----:B------:R-:W-:-:S09]  /*11ba0*/  LOP3.LUT R9, R17, 0x40, RZ, 0xfc, !PT ;  /* 0x0000004011097812 */ /* 0x000fd200078efcff */
[----:B------:R-:W-:Y:S02]  /*11bb0*/  @P2 LOP3.LUT R23, R23, 0x4, RZ, 0xfc, !PT ;  /* 0x0000000417172812 */ /* 0x000fe400078efcff */
[----:B0-----:R-:W-:-:S04]  /*11bc0*/  @!P0 LEA R6, P1, R4, R2, 0x2 ;  /* 0x0000000204068211 */ /* 0x001fc800078210ff */
[----:B------:R-:W-:Y:S01]  /*11bd0*/  @!P0 LEA.HI.X R7, R4, R3, R5, 0x2, P1 ;  /* 0x0000000304078211 */ /* 0x000fe200008f1405 */
[----:B------:R-:W-:Y:S01]  /*11be0*/  IMAD.MOV.U32 R3, RZ, RZ, RZ ;  /* 0x000000ffff037224 */ /* 0x000fe200078e00ff */
[----:B------:R-:W-:Y:S02]  /*11bf0*/  ISETP.GE.AND P1, PT, R10, UR4, PT ;  /* 0x000000040a007c0c */ /* 0x000fe4000bf26270 */
[----:B------:R-:W-:-:S03]  /*11c00*/  LOP3.LUT R23, R23, 0xfffffffd, RZ, 0xc0, !PT ;  /* 0xfffffffd17177812 */ /* 0x000fc600078ec0ff */
[----:B------:R0:W5:Y:S01]  /*11c10*/  @!P0 LDG.E R3, desc[UR54][R6.64] ;  /* 0x0000003606038981 */ /* 0x000162000c1e1900 */
[----:B------:R-:W-:Y:S01]  /*11c20*/  ISETP.GE.AND P0, PT, R9, UR4, PT ;  /* 0x0000000409007c0c */ /* 0x000fe2000bf06270 */
[----:B------:R-:W-:-:S06]  /*11c30*/  IMAD.U32 R2, RZ, RZ, UR36 ;  /* 0x00000024ff027e24 */ /* 0x000fcc000f8e00ff */
[----:B------:R-:W-:-:S04]  /*11c40*/  @P1 LOP3.LUT R23, R23, 0x2, RZ, 0xfc, !PT ;  /* 0x0000000217171812 */ /* 0x000fc800078efcff */
[----:B------:R-:W-:-:S04]  /*11c50*/  LOP3.LUT R23, R23, 0xfffffffe, RZ, 0xc0, !PT ;  /* 0xfffffffe17177812 */ /* 0x000fc800078ec0ff */
[----:B------:R-:W-:Y:S01]  /*11c60*/  @P0 LOP3.LUT R23, R23, 0x1, RZ, 0xfc, !PT ;  /* 0x0000000117170812 */ /* 0x000fe200078efcff */
[----:B0-----:R-:W-:Y:S06]  /*11c70*/  BRA.DIV UR5, `(.L_x_1189) ;  /* 0x0000003e05f07947 */ /* 0x001fec000b800000 */
.L_x_1255:
[----:B------:R-:W-:Y:S02]  /*11c80*/  SHF.R.S32.HI R9, RZ, 0x1f, R18 ;  /* 0x0000001fff097819 */ /* 0x000fe40000011412 */
[----:B------:R-:W-:Y:S02]  /*11c90*/  ISETP.NE.AND P0, PT, R2, 0x3, PT ;  /* 0x000000030200780c */ /* 0x000fe40003f05270 */
[----:B------:R-:W-:Y:S01]  /*11ca0*/  LOP3.LUT R23, R23, 0xffffffef, RZ, 0xc0, !PT ;  /* 0xffffffef17177812 */ /* 0x000fe200078ec0ff */
[----:B------:R0:W-:Y:S10]  /*11cb0*/  STL [R1+0x4], R9 ;  /* 0x0000040901007387 */ /* 0x0001f40000100800 */
[----:B------:R-:W-:Y:S01]  /*11cc0*/  @P0 LOP3.LUT R23, R23, 0x10, RZ, 0xfc, !PT ;  /* 0x0000001017170812 */ /* 0x000fe200078efcff */
[----:B0-----:R-:W-:Y:S06]  /*11cd0*/  @!P0 BRA `(.L_x_1190) ;  /* 0x0000000000048947 */ /* 0x001fec0003800000 */
[----:B------:R-:W-:Y:S01]  /*11ce0*/  BPT.TRAP 0x1 ;  /* 0x000000040000795c */ /* 0x000fe20000300000 */
.L_x_1190:
        /* <DEDUP_REMOVED lines=22> */
[----:B------:R-:W-:-:S04]  /*11e50*/  SHF.L.U32 R4, R29, 0x1f, RZ ;  /* 0x0000001f1d047819 */ /* 0x000fc800000006ff */
[----:B------:R-:W0:Y:S02]  /*11e60*/  SYNCS.PHASECHK.TRANS64.TRYWAIT P0, [R2+URZ+0x2d840], R4 ;  /* 0x02d84004020075a7 */ /* 0x000e24000800017f */
[----:B0-----:R-:W-:Y:S05]  /*11e70*/  @!P0 BRA `(.L_x_1192) ;  /* 0x0000003c00a48947 */ /* 0x001fea0003800000 */
.L_x_1256:
[----:B------:R-:W-:Y:S05]  /*11e80*/  BSYNC B0 ;  /* 0x0000000000007941 */ /* 0x000fea0003800000 */
.L_x_1191:
[----:B------:R-:W2:Y:S01]  /*11e90*/  LDL R9, [R1+0x4] ;  /* 0x0000040001097983 */ /* 0x000ea20000100800 */
[----:B------:R-:W-:-:S03]  /*11ea0*/  ULDC.64 UR4, c[0x0][0x300] ;  /* 0x0000c00000047ab9 */ /* 0x000fc60000000a00 */
[----:B------:R-:W3:Y:S01]  /*11eb0*/  LDL R13, [R1+0xc] ;  /* 0x00000c00010d7983 */ /* 0x000ee20000100800 */
[----:B------:R-:W-:Y:S01]  /*11ec0*/  IMAD R6, R6, UR4, RZ ;  /* 0x0000000406067c24 */ /* 0x000fe2000f8e02ff */
[C---:B------:R-:W-:Y:S01]  /*11ed0*/  LOP3.LUT P4, RZ, R23.reuse, 0x4, RZ, 0xc0, !PT ;  /* 0x0000000417ff7812 */ /* 0x040fe2000788c0ff */
[C---:B0-----:R-:W-:Y:S01]  /*11ee0*/  IMAD.WIDE.U32 R4, R0.reuse, UR4, RZ ;  /* 0x0000000400047c25 */ /* 0x041fe2000f8e00ff */
[----:B------:R-:W0:Y:S01]  /*11ef0*/  S2R R10, SR_TID.X ;  /* 0x00000000000a7919 */ /* 0x000e220000002100 */
[C---:B------:R-:W-:Y:S02]  /*11f00*/  LOP3.LUT P3, RZ, R23.reuse, 0x2, RZ, 0xc0, !PT ;  /* 0x0000000217ff7812 */ /* 0x040fe4000786c0ff */
[----:B------:R-:W-:Y:S01]  /*11f10*/  IMAD R6, R0, UR5, R6 ;  /* 0x0000000500067c24 */ /* 0x000fe2000f8e0206 */
[----:B------:R-:W-:Y:S01]  /*11f20*/  ULDC.64 UR4, c[0x0][0x310] ;  /* 0x0000c40000047ab9 */ /* 0x000fe20000000a00 */
[----:B------:R-:W-:Y:S01]  /*11f30*/  LOP3.LUT P2, RZ, R23, 0x1, RZ, 0xc0, !PT ;  /* 0x0000000117ff7812 */ /* 0x000fe2000784c0ff */
[----:B------:R-:W-:-:S02]  /*11f40*/  IMAD R7, R7, UR4, RZ ;  /* 0x0000000407077c24 */ /* 0x000fc4000f8e02ff */
[----:B------:R-:W-:Y:S02]  /*11f50*/  IMAD.IADD R5, R5, 0x1, R6 ;  /* 0x0000000105057824 */ /* 0x000fe400078e0206 */
[C---:B------:R-:W-:Y:S02]  /*11f60*/  IMAD R7, R3.reuse, UR5, R7 ;  /* 0x0000000503077c24 */ /* 0x040fe4000f8e0207 */
[----:B------:R-:W-:Y:S01]  /*11f70*/  IMAD.WIDE.U32 R4, R3, UR4, R4 ;  /* 0x0000000403047c25 */ /* 0x000fe2000f8e0004 */
[----:B------:R-:W-:-:S03]  /*11f80*/  ULDC.64 UR4, c[0x0][0x308] ;  /* 0x0000c20000047ab9 */ /* 0x000fc60000000a00 */
[----:B------:R-:W-:Y:S02]  /*11f90*/  IMAD.IADD R5, R5, 0x1, R7 ;  /* 0x0000000105057824 */ /* 0x000fe400078e0207 */
[----:B------:R-:W-:Y:S01]  /*11fa0*/  IMAD.WIDE.U32 R4, R18, UR4, R4 ;  /* 0x0000000412047c25 */ /* 0x000fe2000f8e0004 */
[----:B0-----:R-:W-:-:S04]  /*11fb0*/  LOP3.LUT R12, R10, 0x7f, RZ, 0xc0, !PT ;  /* 0x0000007f0a0c7812 */ /* 0x001fc800078ec0ff */
[----:B------:R-:W-:Y:S01]  /*11fc0*/  SHF.R.U32.HI R12, RZ, 0x2, R12 ;  /* 0x00000002ff0c7819 */ /* 0x000fe2000001160c */
[----:B--2---:R-:W-:Y:S02]  /*11fd0*/  IMAD R6, R9, UR4, RZ ;  /* 0x0000000409067c24 */ /* 0x004fe4000f8e02ff */
[----:B------:R-:W0:Y:S02]  /*11fe0*/  S2R R9, SR_TID.X ;  /* 0x0000000000097919 */ /* 0x000e240000002100 */
[----:B------:R-:W-:Y:S01]  /*11ff0*/  IMAD R6, R18, UR5, R6 ;  /* 0x0000000512067c24 */ /* 0x000fe2000f8e0206 */
[----:B------:R-:W-:Y:S01]  /*12000*/  ULDC.64 UR4, c[0x0][0x2e8] ;  /* 0x0000ba0000047ab9 */ /* 0x000fe20000000a00 */
[----:B---3--:R-:W-:Y:S02]  /*12010*/  IADD3 R3, -R12, R13, -R8 ;  /* 0x0000000d0c037210 */ /* 0x008fe40007ffe908 */
[----:B------:R-:W-:Y:S01]  /*12020*/  IMAD.IADD R6, R5, 0x1, R6 ;  /* 0x0000000105067824 */ /* 0x000fe200078e0206 */
[----:B------:R-:W-:Y:S01]  /*12030*/  LEA R0, P0, R4, UR4, 0x1 ;  /* 0x0000000404007c11 */ /* 0x000fe2000f8008ff */
[----:B------:R-:W-:-:S03]  /*12040*/  UMOV UR4, 0xffffffff ;  /* 0xffffffff00047882 */ /* 0x000fc60000000000 */
[----:B------:R-:W-:Y:S02]  /*12050*/  LEA.HI.X R6, R4, UR5, R6, 0x1, P0 ;  /* 0x0000000504067c11 */ /* 0x000fe400080f0c06 */
        /* <DEDUP_REMOVED lines=12> */
[----:B------:R-:W1:Y:S01]  /*12120*/  SHFL.IDX PT, R4, R6, RZ, 0x1c1f ;  /* 0x001c1fff06047589 */ /* 0x000e6200000e0000 */
[----:B0-----:R-:W-:-:S05]  /*12130*/  @P0 LEA R5, P1, R9, R5, 0x1 ;  /* 0x0000000509050211 */ /* 0x001fca00078208ff */
[----:B-1----:R-:W-:Y:S01]  /*12140*/  @P0 IMAD.X R4, RZ, RZ, R4, P1 ;  /* 0x000000ffff040224 */ /* 0x002fe200008e0604 */
[----:B------:R-:W-:-:S04]  /*12150*/  ISETP.GE.AND P1, PT, R3, 0x21, PT ;  /* 0x000000210300780c */ /* 0x000fc80003f26270 */
        /* <DEDUP_REMOVED lines=32> */
.L_x_1266:
        /* <DEDUP_REMOVED lines=12> */
.L_x_1194:
        /* <DEDUP_REMOVED lines=11> */
.L_x_1195:
[----:B------:R1:W5:Y:S01]  /*124d0*/  LDL.LU R3, [R1] ;  /* 0x0000000001037983 */ /* 0x0003620000300800 */
[----:B------:R1:W-:Y:S02]  /*124e0*/  SYNCS.ARRIVE.TRANS64.A1T0 RZ, [R2+URZ+0x2d830], RZ ;  /* 0x02d830ff02ff79a7 */ /* 0x0003e4000810003f */
[----:B------:R-:W-:Y:S05]  /*124f0*/  WARPSYNC.ALL ;  /* 0x0000000000007948 */ /* 0x000fea0003800000 */
[----:B------:R-:W-:Y:S01]  /*12500*/  ULDC.64 UR4, c[0x0][0x298] ;  /* 0x0000a60000047ab9 */ /* 0x000fe20000000a00 */
[----:B------:R-:W-:Y:S01]  /*12510*/  BSSY B6, `(.L_x_1196) ;  /* 0x000001c000067945 */ /* 0x000fe20003800000 */
[----:B-1----:R-:W-:Y:S01]  /*12520*/  VIADD R2, R22, 0xc400 ;  /* 0x0000c40016027836 */ /* 0x002fe20000000000 */
[----:B------:R-:W-:Y:S04]  /*12530*/  BAR.SYNC.DEFER_BLOCKING 0x8, 0x200 ;  /* 0x0208000000007b1d */ /* 0x000fe80000010000 */
[----:B------:R-:W-:-:S02]  /*12540*/  LOP3.LUT P0, RZ, R2, 0x1bf, RZ, 0xc0, !PT ;  /* 0x000001bf02ff7812 */ /* 0x000fc4000780c0ff */
[----:B-----5:R-:W-:Y:S01]  /*12550*/  SHF.R.S32.HI R0, RZ, 0x1f, R3 ;  /* 0x0000001fff007819 */ /* 0x020fe20000011403 */
[----:B0-----:R-:W-:-:S04]  /*12560*/  IMAD.WIDE.U32 R4, R3, UR4, RZ ;  /* 0x0000000403047c25 */ /* 0x001fc8000f8e00ff */
[----:B------:R-:W-:Y:S01]  /*12570*/  IMAD R0, R0, UR4, RZ ;  /* 0x0000000400007c24 */ /* 0x000fe2000f8e02ff */
[----:B------:R0:W-:Y:S03]  /*12580*/  STL.64 [R1+0x20], R4 ;  /* 0x0000200401007387 */ /* 0x0001e60000100a00 */
[----:B------:R-:W-:-:S04]  /*12590*/  IMAD R0, R3, UR5, R0 ;  /* 0x0000000503007c24 */ /* 0x000fc8000f8e0200 */
[----:B------:R-:W-:-:S05]  /*125a0*/  IMAD.IADD R0, R5, 0x1, R0 ;  /* 0x0000000105007824 */ /* 0x000fca00078e0200 */
[----:B------:R0:W-:Y:S01]  /*125b0*/  STL [R1], R0 ;  /* 0x0000000001007387 */ /* 0x0001e20000100800 */
[----:B------:R-:W-:Y:S05]  /*125c0*/  @!P0 BRA `(.L_x_1197) ;  /* 0x0000000000408947 */ /* 0x000fea0003800000 */
[----:B------:R-:W-:Y:S01]  /*125d0*/  MOV R2, 0x0 ;  /* 0x0000000000027802 */ /* 0x000fe20000000f00 */
[----:B------:R-:W-:Y:S01]  /*125e0*/  ULDC.64 UR6, c[0x4][0x88] ;  /* 0x0100220000067ab9 */ /* 0x000fe20000000a00 */
[----:B------:R-:W-:Y:S01]  /*125f0*/  ULDC.64 UR8, c[0x4][0x90] ;  /* 0x0100240000087ab9 */ /* 0x000fe20000000a00 */
[----:B------:R-:W-:Y:S01]  /*12600*/  ULDC.64 UR4, c[0x4][0x20] ;  /* 0x0100080000047ab9 */ /* 0x000fe20000000a00 */
[----:B0-----:R-:W-:Y:S02]  /*12610*/  IMAD.U32 R4, RZ, RZ, UR6 ;  /* 0x00000006ff047e24 */ /* 0x001fe4000f8e00ff */
        /* <DEDUP_REMOVED lines=11> */
.L_x_1197:
[----:B------:R-:W-:Y:S05]  /*126d0*/  BSYNC B6 ;  /* 0x0000000000067941 */ /* 0x000fea0003800000 */
.L_x_1196:
[----:B------:R-:W2:Y:S01]  /*126e0*/  LDL.LU R21, [R1] ;  /* 0x0000000001157983 */ /* 0x000ea20000300800 */
[----:B------:R-:W1:Y:S01]  /*126f0*/  LDC R6, c[0x0][0x448] ;  /* 0x00011200ff067b82 */ /* 0x000e620000000800 */
[----:B------:R-:W-:Y:S01]  /*12700*/  ULDC.64 UR4, c[0x0][0x2d8] ;  /* 0x0000b60000047ab9 */ /* 0x000fe20000000a00 */
[----:B------:R-:W-:Y:S01]  /*12710*/  LOP3.LUT P6, RZ, R23, 0x40, RZ, 0xc0, !PT ;  /* 0x0000004017ff7812 */ /* 0x000fe200078cc0ff */
[----:B------:R-:W2:Y:S01]  /*12720*/  LDL.LU.64 R2, [R1+0x20] ;  /* 0x0000200001027983 */ /* 0x000ea20000300a00 */
[----:B0-----:R-:W-:Y:S01]  /*12730*/  SHF.R.S32.HI R5, RZ, 0x1f, R19 ;  /* 0x0000001fff057819 */ /* 0x001fe20000011413 */
[----:B------:R-:W-:Y:S01]  /*12740*/  ULDC.64 UR6, c[0x0][0x2c8] ;  /* 0x0000b20000067ab9 */ /* 0x000fe20000000a00 */
[----:B------:R-:W-:Y:S01]  /*12750*/  ULDC.64 UR8, c[0x0][0x280] ;  /* 0x0000a00000087ab9 */ /* 0x000fe20000000a00 */
[----:B------:R-:W3:Y:S01]  /*12760*/  LDL R20, [R1+0x4] ;  /* 0x0000040001147983 */ /* 0x000ee20000100800 */
[----:B------:R-:W-:Y:S01]  /*12770*/  SEL R5, R5, RZ, !P6 ;  /* 0x000000ff05057207 */ /* 0x000fe20007000000 */
[----:B------:R-:W0:Y:S01]  /*12780*/  LDC R10, c[0x0][0x448] ;  /* 0x00011200ff0a7b82 */ /* 0x000e220000000800 */
[----:B------:R-:W-:Y:S01]  /*12790*/  SEL R0, R19, RZ, !P6 ;  /* 0x000000ff13007207 */ /* 0x000fe20007000000 */
[----:B------:R-:W4:Y:S01]  /*127a0*/  S2R R13, SR_TID.X ;  /* 0x00000000000d7919 */ /* 0x000f220000002100 */
[----:B-1----:R-:W-:Y:S01]  /*127b0*/  ISETP.NE.AND P6, PT, R6, 0x1, PT ;  /* 0x000000010600780c */ /* 0x002fe20003fc5270 */
[----:B----4-:R-:W-:-:S05]  /*127c0*/  IMAD.SHL.U32 R11, R13, 0x8, RZ ;  /* 0x000000080d0b7824 */ /* 0x010fca00078e00ff */
[----:B------:R-:W-:-:S04]  /*127d0*/  LOP3.LUT R11, R11, 0x18, RZ, 0xc0, !PT ;  /* 0x000000180b0b7812 */ /* 0x000fc800078ec0ff */
[C---:B------:R-:W-:Y:S02]  /*127e0*/  LOP3.LUT R12, R11.reuse, 0x20, RZ, 0xfc, !PT ;  /* 0x000000200b0c7812 */ /* 0x040fe400078efcff */
[----:B------:R-:W-:Y:S01]  /*127f0*/  LOP3.LUT R11, R11, 0x40, RZ, 0xfc, !PT ;  /* 0x000000400b0b7812 */ /* 0x000fe200078efcff */
[----:B--2---:R-:W-:Y:S02]  /*12800*/  IMAD.MOV.U32 R3, RZ, RZ, R21 ;  /* 0x000000ffff037224 */ /* 0x004fe400078e0015 */
[----:B------:R-:W1:Y:S01]  /*12810*/  S2R R21, SR_TID.X ;  /* 0x0000000000157919 */ /* 0x000e620000002100 */
[----:B---3--:R-:W-:Y:S02]  /*12820*/  IMAD R4, R20, UR4, RZ ;  /* 0x0000000414047c24 */ /* 0x008fe4000f8e02ff */
[----:B------:R-:W2:Y:S01]  /*12830*/  S2R R20, SR_TID.X ;  /* 0x0000000000147919 */ /* 0x000ea20000002100 */
[----:B------:R-:W-:-:S04]  /*12840*/  IMAD.WIDE.U32 R2, R18, UR4, R2 ;  /* 0x0000000412027c25 */ /* 0x000fc8000f8e0002 */
[----:B------:R-:W-:Y:S01]  /*12850*/  IMAD R4, R18, UR5, R4 ;  /* 0x0000000512047c24 */ /* 0x000fe2000f8e0204 */
[----:B------:R-:W-:Y:S02]  /*12860*/  ULDC.64 UR4, c[0x0][0x2e0] ;  /* 0x0000b80000047ab9 */ /* 0x000fe40000000a00 */
[----:B------:R-:W-:Y:S02]  /*12870*/  IMAD R5, R5, UR4, RZ ;  /* 0x0000000405057c24 */ /* 0x000fe4000f8e02ff */
[----:B------:R-:W-:Y:S02]  /*12880*/  IMAD.IADD R3, R3, 0x1, R4 ;  /* 0x0000000103037824 */ /* 0x000fe400078e0204 */
[----:B------:R-:W3:Y:S01]  /*12890*/  @P6 LDC R4, c[0x0][0x44c] ;  /* 0x00011300ff046b82 */ /* 0x000ee20000000800 */
[C---:B------:R-:W-:Y:S02]  /*128a0*/  IMAD R5, R0.reuse, UR5, R5 ;  /* 0x0000000500057c24 */ /* 0x040fe4000f8e0205 */
[----:B------:R-:W-:Y:S01]  /*128b0*/  IMAD.WIDE.U32 R2, R0, UR4, R2 ;  /* 0x0000000400027c25 */ /* 0x000fe2000f8e0002 */
[----:B------:R-:W-:-:S03]  /*128c0*/  ULDC.64 UR4, c[0x0][0x2d0] ;  /* 0x0000b40000047ab9 */ /* 0x000fc60000000a00 */
[----:B------:R-:W-:Y:S01]  /*128d0*/  IMAD.IADD R3, R3, 0x1, R5 ;  /* 0x0000000103037824 */ /* 0x000fe200078e0205 */
[----:B------:R-:W4:Y:S01]  /*128e0*/  @P6 LDC R0, c[0x0][0x450] ;  /* 0x00011400ff006b82 */ /* 0x000f220000000800 */
[----:B-1----:R-:W-:Y:S01]  /*128f0*/  IMAD.SHL.U32 R21, R21, 0x20, RZ ;  /* 0x0000002015157824 */ /* 0x002fe200078e00ff */
[----:B--2---:R-:W-:-:S04]  /*12900*/  LOP3.LUT R20, R20, 0x7f, RZ, 0xc0, !PT ;  /* 0x0000007f14147812 */ /* 0x004fc800078ec0ff */
[----:B------:R-:W-:Y:S02]  /*12910*/  LOP3.LUT R21, R21, 0x60, RZ, 0xc0, !PT ;  /* 0x0000006015157812 */ /* 0x000fe400078ec0ff */
[----:B------:R-:W-:-:S04]  /*12920*/  SHF.R.U32.HI R20, RZ, 0x2, R20 ;  /* 0x00000002ff147819 */ /* 0x000fc80000011614 */
[----:B------:R-:W-:Y:S02]  /*12930*/  LOP3.LUT R20, R20, R21, RZ, 0xfc, !PT ;  /* 0x0000001514147212 */ /* 0x000fe400078efcff */
[----:B------:R-:W-:-:S03]  /*12940*/  LOP3.LUT R21, R13, 0x7f, RZ, 0xc0, !PT ;  /* 0x0000007f0d157812 */ /* 0x000fc600078ec0ff */
[----:B------:R-:W-:Y:S01]  /*12950*/  IMAD.IADD R6, R20, 0x1, R27 ;  /* 0x0000000114067824 */ /* 0x000fe200078e021b */
[----:B------:R-:W-:Y:S01]  /*12960*/  SHF.R.U32.HI R21, RZ, 0x2, R21 ;  /* 0x00000002ff157819 */ /* 0x000fe20000011615 */
[----:B------:R-:W-:Y:S02]  /*12970*/  IMAD.SHL.U32 R20, R13, 0x8, RZ ;  /* 0x000000080d147824 */ /* 0x000fe400078e00ff */
[----:B---3--:R-:W-:-:S03]  /*12980*/  @P6 IMAD.HI.U32 R5, R6, R4, RZ ;  /* 0x0000000406056227 */ /* 0x008fc600078e00ff */
[----:B------:R-:W-:Y:S01]  /*12990*/  LOP3.LUT R20, R20, 0x18, RZ, 0xc0, !PT ;  /* 0x0000001814147812 */ /* 0x000fe200078ec0ff */
[----:B------:R-:W-:Y:S01]  /*129a0*/  IMAD.MOV.U32 R4, RZ, RZ, R6 ;  /* 0x000000ffff047224 */ /* 0x000fe200078e0006 */
[----:B----4-:R-:W-:-:S04]  /*129b0*/  @P6 SHF.R.U32.HI R4, RZ, R0, R5 ;  /* 0x00000000ff046219 */ /* 0x010fc80000011605 */
[--C-:B------:R-:W-:Y:S01]  /*129c0*/  SHF.R.S32.HI R0, RZ, 0x1f, R4.reuse ;  /* 0x0000001fff007819 */ /* 0x100fe20000011404 */
[----:B------:R-:W-:-:S04]  /*129d0*/  IMAD.MOV R7, RZ, RZ, -R4 ;  /* 0x000000ffff077224 */ /* 0x000fc800078e0a04 */
[----:B------:R-:W-:-:S04]  /*129e0*/  IMAD R0, R0, UR4, RZ ;  /* 0x0000000400007c24 */ /* 0x000fc8000f8e02ff */
[C---:B------:R-:W-:Y:S02]  /*129f0*/  IMAD R0, R4.reuse, UR5, R0 ;  /* 0x0000000504007c24 */ /* 0x040fe4000f8e0200 */
[----:B------:R-:W-:-:S04]  /*12a00*/  IMAD.WIDE.U32 R4, R4, UR4, R2 ;  /* 0x0000000404047c25 */ /* 0x000fc8000f8e0002 */
[----:B------:R-:W-:Y:S02]  /*12a10*/  IMAD.IADD R5, R5, 0x1, R0 ;  /* 0x0000000105057824 */ /* 0x000fe400078e0200 */
[----:B0-----:R-:W-:-:S04]  /*12a20*/  IMAD R0, R10, R7, R6 ;  /* 0x000000070a007224 */ /* 0x001fc800078e0206 */
        /* <DEDUP_REMOVED lines=12> */
[----:B-1----:R-:W-:-:S05]  /*12af0*/  @P6 SHF.R.U32.HI R6, RZ, R8, R7 ;  /* 0x00000008ff066219 */ /* 0x002fca0000011607 */
[----:B------:R-:W-:Y:S02]  /*12b00*/  IMAD.MOV R7, RZ, RZ, -R6 ;  /* 0x000000ffff077224 */ /* 0x000fe400078e0a06 */
        /* <DEDUP_REMOVED lines=19> */
[----:B------:R-:W2:Y:S01]  /*12c40*/  LDL R11, [R1+0x1c] ;  /* 0x00001c00010b7983 */ /* 0x000ea20000100800 */
[----:B------:R-:W-:Y:S02]  /*12c50*/  IMAD R3, R28, R10, RZ ;  /* 0x0000000a1c037224 */ /* 0x000fe400078e02ff */
[----:B------:R-:W-:Y:S01]  /*12c60*/  IMAD.IADD R2, R21, 0x1, R27 ;  /* 0x0000000115027824 */ /* 0x000fe200078e021b */
[----:B------:R-:W0:Y:S04]  /*12c70*/  SHFL.IDX PT, R5, R4, RZ, 0x1c1f ;  /* 0x001c1fff04057589 */ /* 0x000e2800000e0000 */
[----:B------:R-:W1:Y:S01]  /*12c80*/  SHFL.IDX PT, R6, R0, RZ, 0x1c1f ;  /* 0x001c1fff00067589 */ /* 0x000e6200000e0000 */
[----:B------:R-:W-:-:S13]  /*12c90*/  ISETP.GE.AND P3, PT, R2, R3, PT ;  /* 0x000000030200720c */ /* 0x000fda0003f66270 */
[----:B0-----:R-:W-:-:S05]  /*12ca0*/  @!P3 LEA R5, P4, R20, R5, 0x1 ;  /* 0x000000051405b211 */ /* 0x001fca00078808ff */
[----:B-1----:R-:W-:-:S04]  /*12cb0*/  @!P3 IMAD.X R6, RZ, RZ, R6, P4 ;  /* 0x000000ffff06b224 */ /* 0x002fc800020e0606 */
[----:B------:R-:W-:Y:S02]  /*12cc0*/  @!P3 IMAD.MOV.U32 R7, RZ, RZ, R6 ;  /* 0x000000ffff07b224 */ /* 0x000fe400078e0006 */
[----:B------:R-:W-:Y:S02]  /*12cd0*/  @!P3 IMAD.MOV.U32 R6, RZ, RZ, R5 ;  /* 0x000000ffff06b224 */ /* 0x000fe400078e0005 */
[----:B------:R-:W0:Y:S04]  /*12ce0*/  SHFL.IDX PT, R5, R4, 0x1, 0x1c1f ;  /* 0x003c1f0004057f89 */ /* 0x000e2800000e0000 */
[----:B--2---:R-:W-:Y:S04]  /*12cf0*/  @!P3 LDGSTS.E.BYPASS.LTC128B.128 [R11+0xc400], desc[UR54][R6.64], !P0 ;  /* 0x0c400000060bbfae */ /* 0x004fe8000c101d76 */
[----:B------:R-:W-:Y:S04]  /*12d00*/  @!P3 LDGSTS.E.BYPASS.LTC128B.128 [R11+0xf400], desc[UR54][R6.64+0x40], !P1 ;  /* 0x0f400040060bbfae */ /* 0x000fe8000c901d76 */
[----:B------:R1:W-:Y:S04]  /*12d10*/  @!P3 LDGSTS.E.BYPASS.LTC128B.128 [R11+0x12400], desc[UR54][R6.64+0x80], !P2 ;  /* 0x12400080060bbfae */ /* 0x0003e8000d101d76 */
[----:B-1----:R-:W1:Y:S01]  /*12d20*/  SHFL.IDX PT, R7, R0, 0x1, 0x1c1f ;  /* 0x003c1f0000077f89 */ /* 0x002e6200000e0000 */
[----:B------:R-:W-:-:S05]  /*12d30*/  VIADD R6, R2, 0x20 ;  /* 0x0000002002067836 */ /* 0x000fca0000000000 */
[----:B------:R-:W-:-:S13]  /*12d40*/  ISETP.GE.AND P3, PT, R6, R3, PT ;  /* 0x000000030600720c */ /* 0x000fda0003f66270 */
[----:B0-----:R-:W-:-:S05]  /*12d50*/  @!P3 LEA R5, P4, R20, R5, 0x1 ;  /* 0x000000051405b211 */ /* 0x001fca00078808ff */
[----:B-1----:R-:W-:Y:S02]  /*12d60*/  @!P3 IMAD.X R7, RZ, RZ, R7, P4 ;  /* 0x000000ffff07b224 */ /* 0x002fe400020e0607 */
[----:B------:R-:W-:Y:S02]  /*12d70*/  @!P3 IMAD.MOV.U32 R6, RZ, RZ, R5 ;  /* 0x000000ffff06b224 */ /* 0x000fe400078e0005 */
        /* <DEDUP_REMOVED lines=30> */
[----:B------:R-:W-:-:S04]  /*12f60*/  @!P3 IMAD.X R0, RZ, RZ, R0, P4 ;  /* 0x000000ffff00b224 */ /* 0x000fc800020e0600 */
[----:B------:R-:W-:-:S05]  /*12f70*/  @!P3 IMAD.MOV.U32 R5, RZ, RZ, R0 ;  /* 0x000000ffff05b224 */ /* 0x000fca00078e0000 */
[----:B------:R0:W-:Y:S04]  /*12f80*/  @!P3 LDGSTS.E.BYPASS.LTC128B.128 [R11+0xe400], desc[UR54][R4.64], !P0 ;  /* 0x0e400000040bbfae */ /* 0x0001e8000c101d76 */
[----:B------:R0:W-:Y:S04]  /*12f90*/  @!P3 LDGSTS.E.BYPASS.LTC128B.128 [R11+0x11400], desc[UR54][R4.64+0x40], !P1 ;  /* 0x11400040040bbfae */ /* 0x0001e8000c901d76 */
[----:B-1----:R0:W-:Y:S02]  /*12fa0*/  @!P3 LDGSTS.E.BYPASS.LTC128B.128 [R11+0x14400], desc[UR54][R4.64+0x80], !P2 ;  /* 0x14400080040bbfae */ /* 0x0021e4000d101d76 */
.L_x_1279:
        /* <DEDUP_REMOVED lines=13> */
.L_x_1199:
        /* <DEDUP_REMOVED lines=18> */
.L_x_1280:
[----:B------:R-:W-:Y:S05]  /*131a0*/  BSYNC B0 ;  /* 0x0000000000007941 */ /* 0x000fea0003800000 */
.L_x_1200:
[----:B------:R-:W1:Y:S04]  /*131b0*/  LDL.LU R3, [R1+0x28] ;  /* 0x0000280001037983 */ /* 0x000e680000300800 */
[----:B------:R-:W2:Y:S01]  /*131c0*/  LDL R2, [R1+0x10] ;  /* 0x0000100001027983 */ /* 0x000ea20000100800 */
[----:B------:R-:W-:Y:S01]  /*131d0*/  BSSY B0, `(.L_x_1202) ;  /* 0x0000100000007945 */ /* 0x000fe20003800000 */
[----:B-1----:R-:W-:-:S05]  /*131e0*/  VIADD R0, R3, 0xfffffffe ;  /* 0xfffffffe03007836 */ /* 0x002fca0000000000 */
[----:B--2---:R-:W-:-:S13]  /*131f0*/  ISETP.GE.AND P0, PT, R0, R2, PT ;  /* 0x000000020000720c */ /* 0x004fda0003f06270 */
[----:B------:R-:W-:Y:S05]  /*13200*/  @!P0 BRA `(.L_x_1203) ;  /* 0x0000000c00f08947 */ /* 0x000fea0003800000 */
[----:B------:R-:W0:Y:S01]  /*13210*/  S2R R2, SR_TID.X ;  /* 0x0000000000027919 */ /* 0x000e220000002100 */
[----:B------:R-:W-:Y:S01]  /*13220*/  ULDC UR4, c[0x0][0x2f4] ;  /* 0x0000bd0000047ab9 */ /* 0x000fe20000000800 */
[----:B------:R-:W-:Y:S01]  /*13230*/  IMAD.MOV.U32 R10, RZ, RZ, R25 ;  /* 0x000000ffff0a7224 */ /* 0x000fe200078e0019 */
[----:B------:R1:W-:Y:S01]  /*13240*/  STL [R1], R26 ;  /* 0x0000001a01007387 */ /* 0x0003e20000100800 */
[----:B------:R-:W-:Y:S02]  /*13250*/  IMAD.MOV.U32 R20, RZ, RZ, R29 ;  /* 0x000000ffff147224 */ /* 0x000fe400078e001d */
[----:B0-----:R-:W-:-:S05]  /*13260*/  IMAD.SHL.U32 R4, R2, 0x8, RZ ;  /* 0x0000000802047824 */ /* 0x001fca00078e00ff */
[----:B------:R-:W-:-:S04]  /*13270*/  LOP3.LUT R4, R4, 0x18, RZ, 0xc0, !PT ;  /* 0x0000001804047812 */ /* 0x000fc800078ec0ff */
[C---:B------:R-:W-:Y:S02]  /*13280*/  LOP3.LUT R3, R4.reuse, 0x20, RZ, 0xfc, !PT ;  /* 0x0000002004037812 */ /* 0x040fe400078efcff */
[C---:B------:R-:W-:Y:S02]  /*13290*/  LOP3.LUT R2, R4.reuse, 0x40, RZ, 0xfc, !PT ;  /* 0x0000004004027812 */ /* 0x040fe400078efcff */
[----:B------:R-:W-:Y:S02]  /*132a0*/  ISETP.GE.AND P3, PT, R4, UR4, PT ;  /* 0x0000000404007c0c */ /* 0x000fe4000bf66270 */
[----:B------:R-:W-:Y:S02]  /*132b0*/  ISETP.GE.AND P2, PT, R3, UR4, PT ;  /* 0x0000000403007c0c */ /* 0x000fe4000bf46270 */
[----:B-1----:R-:W-:-:S13]  /*132c0*/  ISETP.GE.AND P1, PT, R2, UR4, PT ;  /* 0x0000000402007c0c */ /* 0x002fda000bf26270 */
.L_x_1216:
[----:B------:R-:W2:Y:S01]  /*132d0*/  LDL R8, [R1+0x14] ;  /* 0x0000140001087983 */ /* 0x000ea20000100800 */
[----:B------:R-:W0:Y:S03]  /*132e0*/  LDC R4, c[0x0][0x430] ;  /* 0x00010c00ff047b82 */ /* 0x000e260000000800 */
[----:B------:R-:W3:Y:S04]  /*132f0*/  LDL R7, [R1+0x18] ;  /* 0x0000180001077983 */ /* 0x000ee80000100800 */
[----:B------:R-:W4:Y:S01]  /*13300*/  LDL R6, [R1+0x8] ;  /* 0x0000080001067983 */ /* 0x000f220000100800 */
[----:B------:R-:W1:Y:S01]  /*13310*/  S2R R2, SR_TID.X ;  /* 0x0000000000027919 */ /* 0x000e620000002100 */
[----:B0-----:R-:W-:-:S13]  /*13320*/  ISETP.NE.AND P0, PT, R4, 0x1, PT ;  /* 0x000000010400780c */ /* 0x001fda0003f05270 */
[----:B------:R-:W0:Y:S01]  /*13330*/  @P0 LDC R5, c[0x0][0x434] ;  /* 0x00010d00ff050b82 */ /* 0x000e220000000800 */
[----:B-1----:R-:W-:-:S04]  /*13340*/  LOP3.LUT R3, R2, 0x7f, RZ, 0xc0, !PT ;  /* 0x0000007f02037812 */ /* 0x002fc800078ec0ff */
[----:B------:R-:W-:-:S03]  /*13350*/  SHF.R.U32.HI R4, RZ, 0x2, R3 ;  /* 0x00000002ff047819 */ /* 0x000fc60000011603 */
[----:B------:R-:W1:Y:S01]  /*13360*/  @P0 LDC R3, c[0x0][0x438] ;  /* 0x00010e00ff030b82 */ /* 0x000e620000000800 */
[----:B------:R-:W-:Y:S02]  /*13370*/  IMAD.SHL.U32 R2, R2, 0x20, RZ ;  /* 0x0000002002027824 */ /* 0x000fe400078e00ff */
[----:B------:R-:W-:-:S03]  /*13380*/  IMAD R4, R0, 0x80, R4 ;  /* 0x0000008000047824 */ /* 0x000fc600078e0204 */
        /* <DEDUP_REMOVED lines=19> */
[----:B------:R-:W-:Y:S02]  /*134c0*/  IMAD.U32 R6, RZ, RZ, UR36 ;  /* 0x00000024ff067e24 */ /* 0x000fe4000f8e00ff */
[----:B------:R-:W-:-:S03]  /*134d0*/  VIADD R25, R10, 0x1 ;  /* 0x000000010a197836 */ /* 0x000fc60000000000 */
[----:B------:R-:W-:Y:S02]  /*134e0*/  ISETP.NE.AND P4, PT, R6, 0x3, PT ;  /* 0x000000030600780c */ /* 0x000fe40003f85270 */
        /* <DEDUP_REMOVED lines=8> */
.L_x_1204:
[----:B------:R-:W-:Y:S01]  /*13570*/  IMAD R5, R25, 0x8, R22 ;  /* 0x0000000819057824 */ /* 0x000fe200078e0216 */
[----:B------:R-:W-:Y:S01]  /*13580*/  SHF.L.U32 R0, R29, 0x1f, RZ ;  /* 0x0000001f1d007819 */ /* 0x000fe200000006ff */
[----:B------:R-:W-:Y:S03]  /*13590*/  BSSY B1, `(.L_x_1205) ;  /* 0x0000003000017945 */ /* 0x000fe60003800000 */
[----:B------:R-:W0:Y:S02]  /*135a0*/  SYNCS.PHASECHK.TRANS64.TRYWAIT P0, [R5+URZ+0x2d840], R0 ;  /* 0x02d84000050075a7 */ /* 0x000e24000800017f */
[----:B0-----:R-:W-:Y:S05]  /*135b0*/  @!P0 BRA `(.L_x_1206) ;  /* 0x0000003400608947 */ /* 0x001fea0003800000 */
.L_x_1281:
[----:B------:R-:W-:Y:S05]  /*135c0*/  BSYNC B1 ;  /* 0x0000000000017941 */ /* 0x000fea0003800000 */
.L_x_1205:
[----:B------:R-:W2:Y:S01]  /*135d0*/  LDL R4, [R1+0x4] ;  /* 0x0000040001047983 */ /* 0x000ea20000100800 */
[----:B------:R-:W-:Y:S01]  /*135e0*/  SHF.R.S32.HI R21, RZ, 0x1f, R9 ;  /* 0x0000001fff157819 */ /* 0x000fe20000011409 */
[----:B------:R-:W-:Y:S01]  /*135f0*/  ULDC.64 UR4, c[0x0][0x300] ;  /* 0x0000c00000047ab9 */ /* 0x000fe20000000a00 */
[----:B------:R-:W-:Y:S01]  /*13600*/  LOP3.LUT P5, RZ, R23, 0x2, RZ, 0xc0, !PT ;  /* 0x0000000217ff7812 */ /* 0x000fe200078ac0ff */
        /* <DEDUP_REMOVED lines=13> */
[----:B-1----:R-:W-:Y:S02]  /*136e0*/  IMAD.SHL.U32 R11, R6, 0x8, RZ ;  /* 0x00000008060b7824 */ /* 0x002fe400078e00ff */
        /* <DEDUP_REMOVED lines=42> */
.L_x_1291:
        /* <DEDUP_REMOVED lines=11> */
.L_x_1208:
        /* <DEDUP_REMOVED lines=11> */
.L_x_1209:
[----:B------:R1:W-:Y:S01]  /*13af0*/  SYNCS.ARRIVE.TRANS64.A1T0 RZ, [R5+URZ+0x2d830], RZ ;  /* 0x02d830ff05ff79a7 */ /* 0x0003e2000810003f */
[----:B------:R-:W-:Y:S05]  /*13b00*/  @!P5 BRA `(.L_x_1210) ;  /* 0x000000000004d947 */ /* 0x000fea0003800000 */
[----:B------:R-:W-:Y:S01]  /*13b10*/  BPT.TRAP 0x1 ;  /* 0x000000040000795c */ /* 0x000fe20000300000 */
.L_x_1210:
[----:B------:R-:W-:Y:S01]  /*13b20*/  SHF.L.U32 R2, R20, 0x1f, RZ ;  /* 0x0000001f14027819 */ /* 0x000fe200000006ff */
[----:B-1----:R-:W-:Y:S01]  /*13b30*/  IMAD R5, R10, 0x8, R22 ;  /* 0x000000080a057824 */ /* 0x002fe200078e0216 */
[----:B------:R-:W-:Y:S03]  /*13b40*/  BSSY B1, `(.L_x_1211) ;  /* 0x0000003000017945 */ /* 0x000fe60003800000 */
[----:B------:R-:W1:Y:S02]  /*13b50*/  SYNCS.PHASECHK.TRANS64.TRYWAIT P0, [R5+URZ+0x2d860], R2 ;  /* 0x02d86002050075a7 */ /* 0x000e64000800017f */
[----:B-1----:R-:W-:Y:S05]  /*13b60*/  @!P0 BRA `(.L_x_1212) ;  /* 0x00000034005c8947 */ /* 0x002fea0003800000 */
.L_x_1292:
[----:B------:R-:W-:Y:S05]  /*13b70*/  BSYNC B1 ;  /* 0x0000000000017941 */ /* 0x000fea0003800000 */
.L_x_1211:
        /* <DEDUP_REMOVED lines=49> */
.L_x_1302:
        /* <DEDUP_REMOVED lines=32> */
.L_x_1214:
        /* <DEDUP_REMOVED lines=12> */
.L_x_1215:
[----:B------:R-:W2:Y:S01]  /*14150*/  LDL R2, [R1+0x10] ;  /* 0x0000100001027983 */ /* 0x000ea20000100800 */
[----:B------:R1:W-:Y:S01]  /*14160*/  SYNCS.ARRIVE.TRANS64.A1T0 RZ, [R5+URZ+0x2d850], RZ ;  /* 0x02d850ff05ff79a7 */ /* 0x0003e2000810003f */
[C---:B------:R-:W-:Y:S02]  /*14170*/  VIADD R0, R26.reuse, 0xffffffff ;  /* 0xffffffff1a007836 */ /* 0x040fe40000000000 */
[----:B------:R1:W-:Y:S01]  /*14180*/  STL [R1], R26 ;  /* 0x0000001a01007387 */ /* 0x0003e20000100800 */
[----:B------:R-:W-:Y:S02]  /*14190*/  IMAD.MOV.U32 R10, RZ, RZ, R25 ;  /* 0x000000ffff0a7224 */ /* 0x000fe400078e0019 */
[----:B------:R-:W-:Y:S01]  /*141a0*/  IMAD.MOV.U32 R20, RZ, RZ, R29 ;  /* 0x000000ffff147224 */ /* 0x000fe200078e001d */
[----:B--2---:R-:W-:-:S13]  /*141b0*/  ISETP.GT.AND P0, PT, R26, R2, PT ;  /* 0x000000021a00720c */ /* 0x004fda0003f04270 */
[----:B-1----:R-:W-:Y:S05]  /*141c0*/  @P0 BRA `(.L_x_1216) ;  /* 0xfffffff000400947 */ /* 0x002fea000383ffff */
.L_x_1203:
[----:B------:R-:W-:Y:S05]  /*141d0*/  BSYNC B0 ;  /* 0x0000000000007941 */ /* 0x000fea0003800000 */
.L_x_1202:
[----:B------:R-:W1:Y:S01]  /*141e0*/  S2R R2, SR_TID.X ;  /* 0x0000000000027919 */ /* 0x000e620000002100 */
[----:B------:R-:W-:Y:S01]  /*141f0*/  BSSY B0, `(.L_x_1217) ;  /* 0x0000010000007945 */ /* 0x000fe20003800000 */
[----:B-1----:R-:W-:-:S04]  /*14200*/  LOP3.LUT R2, R2, 0x7f, RZ, 0xc0, !PT ;  /* 0x0000007f02027812 */ /* 0x002fc800078ec0ff */
[----:B------:R-:W-:-:S13]  /*14210*/  ISETP.NE.AND P0, PT, R2, RZ, PT ;  /* 0x000000ff0200720c */ /* 0x000fda0003f05270 */
[----:B------:R-:W-:Y:S05]  /*14220*/  @P0 BRA `(.L_x_1218) ;  /* 0x0000000000300947 */ /* 0x000fea0003800000 */
[----:B0-----:R-:W0:Y:S01]  /*14230*/  S2R R5, SR_LANEID ;  /* 0x0000000000057919 */ /* 0x001e220000000000 */
[----:B------:R-:W-:Y:S01]  /*14240*/  VOTEU.ANY UR4, UPT, PT ;  /* 0x0000000000047886 */ /* 0x000fe200038e0100 */
[----:B------:R-:W1:Y:S01]  /*14250*/  LDC.64 R2, c[0x0][0xc60] ;  /* 0x00031800ff027b82 */ /* 0x000e620000000a00 */
[----:B------:R-:W0:Y:S02]  /*14260*/  FLO.U32 R0, UR4 ;  /* 0x0000000400007d00 */ /* 0x000e2400080e0000 */
[----:B0-----:R-:W-:-:S06]  /*14270*/  ISETP.EQ.U32.AND P0, PT, R0, R5, PT ;  /* 0x000000050000720c */ /* 0x001fcc0003f02070 */
[----:B------:R-:W1:Y:S07]  /*14280*/  POPC R5, UR4 ;  /* 0x0000000400057d09 */ /* 0x000e6e0008000000 */
[----:B-1----:R-:W2:Y:S01]  /*14290*/  @P0 ATOMG.E.ADD.STRONG.GPU PT, R3, desc[UR54][R2.64], R5 ;  /* 0x00000005020309a8 */ /* 0x002ea200081ee1f6 */
[----:B------:R-:W0:Y:S02]  /*142a0*/  S2R R4, SR_LTMASK ;  /* 0x0000000000047919 */ /* 0x000e240000003900 */
[----:B0-----:R-:W-:-:S04]  /*142b0*/  LOP3.LUT R4, R4, UR4, RZ, 0xc0, !PT ;  /* 0x0000000404047c12 */ /* 0x001fc8000f8ec0ff */
[----:B------:R-:W0:Y:S01]  /*142c0*/  POPC R7, R4 ;  /* 0x0000000400077309 */ /* 0x000e220000000000 */
[----:B--2---:R-:W0:Y:S02]  /*142d0*/  SHFL.IDX PT, R0, R3, R0, 0x1f ;  /* 0x00001f0003007589 */ /* 0x004e2400000e0000 */
[----:B0-----:R-:W-:-:S07]  /*142e0*/  IADD3 R16, R0, UR37, R7 ;  /* 0x0000002500107c10 */ /* 0x001fce000fffe007 */
.L_x_1218:
[----:B------:R-:W-:Y:S05]  /*142f0*/  BSYNC B0 ;  /* 0x0000000000007941 */ /* 0x000fea0003800000 */
.L_x_1217:
[----:B------:R-:W-:-:S05]  /*14300*/  IMAD.U32 R0, RZ, RZ, UR36 ;  /* 0x00000024ff007e24 */ /* 0x000fca000f8e00ff */
[----:B------:R-:W-:-:S13]  /*14310*/  ISETP.NE.AND P0, PT, R0, 0x3, PT ;  /* 0x000000030000780c */ /* 0x000fda0003f05270 */
[----:B------:R-:W-:Y:S05]  /*14320*/  @!P0 BRA `(.L_x_1219) ;  /* 0x0000000000048947 */ /* 0x000fea0003800000 */
[----:B------:R-:W-:Y:S01]  /*14330*/  BPT.TRAP 0x1 ;  /* 0x000000040000795c */ /* 0x000fe20000300000 */
.L_x_1219:
[----:B------:R-:W2:Y:S01]  /*14340*/  LDL.LU R2, [R1+0xc] ;  /* 0x00000c0001027983 */ /* 0x000ea20000300800 */
[----:B------:R-:W-:Y:S01]  /*14350*/  IMAD R0, R25, 0x8, R22 ;  /* 0x0000000819007824 */ /* 0x000fe200078e0216 */
[----:B------:R-:W-:Y:S01]  /*14360*/  SHF.L.U32 R3, R29, 0x1f, RZ ;  /* 0x0000001f1d037819 */ /* 0x000fe200000006ff */
[----:B------:R-:W-:Y:S03]  /*14370*/  BSSY B0, `(.L_x_1220) ;  /* 0x0000004000007945 */ /* 0x000fe60003800000 */
[----:B------:R-:W1:Y:S01]  /*14380*/  SYNCS.PHASECHK.TRANS64.TRYWAIT P0, [R0+URZ+0x2d860], R3 ;  /* 0x02d86003000075a7 */ /* 0x000e62000800017f */
[----:B--2---:R-:W-:Y:S01]  /*14390*/  IMAD R6, R26, -0x80, R2 ;  /* 0xffffff801a067824 */ /* 0x004fe200078e0202 */
[----:B-1----:R-:W-:Y:S06]  /*143a0*/  @!P0 BRA `(.L_x_1221) ;  /* 0x0000003000c48947 */ /* 0x002fec0003800000 */
.L_x_1303:
[----:B------:R-:W-:Y:S05]  /*143b0*/  BSYNC B0 ;  /* 0x0000000000007941 */ /* 0x000fea0003800000 */
.L_x_1220:
[----:B------:R-:W0:Y:S01]  /*143c0*/  S2R R2, SR_TID.X ;  /* 0x0000000000027919 */ /* 0x000e220000002100 */
[----:B------:R-:W-:Y:S01]  /*143d0*/  UMOV UR4, 0xffffffff ;  /* 0xffffffff00047882 */ /* 0x000fe20000000000 */
[----:B------:R-:W2:Y:S01]  /*143e0*/  S2R R7, SR_TID.X ;  /* 0x0000000000077919 */ /* 0x000ea20000002100 */
[----:B0-----:R-:W-:Y:S01]  /*143f0*/  LOP3.LUT R5, R2, 0x7f, RZ, 0xc0, !PT ;  /* 0x0000007f02057812 */ /* 0x001fe200078ec0ff */
[----:B--2---:R-:W-:-:S03]  /*14400*/  IMAD.SHL.U32 R2, R7, 0x8, RZ ;  /* 0x0000000807027824 */ /* 0x004fc600078e00ff */
[----:B------:R-:W-:Y:S01]  /*14410*/  SHF.R.U32.HI R5, RZ, 0x2, R5 ;  /* 0x00000002ff057819 */ /* 0x000fe20000011605 */
[----:B------:R-:W-:Y:S01]  /*14420*/  IMAD.SHL.U32 R4, R7, 0x8, RZ ;  /* 0x0000000807047824 */ /* 0x000fe200078e00ff */
        /* <DEDUP_REMOVED lines=49> */
.L_x_1313:
        /* <DEDUP_REMOVED lines=13> */
.L_x_1223:
        /* <DEDUP_REMOVED lines=11> */
.L_x_1224:
[----:B------:R-:W-:Y:S01]  /*148c0*/  VIADD R25, R25, 0x1 ;  /* 0x0000000119197836 */ /* 0x000fe20000000000 */
[----:B------:R0:W-:Y:S04]  /*148d0*/  SYNCS.ARRIVE.TRANS64.A1T0 RZ, [R0+URZ+0x2d850], RZ ;  /* 0x02d850ff00ff79a7 */ /* 0x0001e8000810003f */
[----:B------:R-:W-:-:S04]  /*148e0*/  ISETP.NE.AND P0, PT, R25, 0x2, PT ;  /* 0x000000021900780c */ /* 0x000fc80003f05270 */
[----:B0-----:R-:W-:Y:S02]  /*148f0*/  SEL R0, RZ, 0x1, P0 ;  /* 0x00000001ff007807 */ /* 0x001fe40000000000 */
[----:B------:R-:W-:Y:S02]  /*14900*/  SEL R25, R25, RZ, P0 ;  /* 0x000000ff19197207 */ /* 0x000fe40000000000 */
[----:B------:R-:W-:-:S07]  /*14910*/  LOP3.LUT R29, R29, R0, RZ, 0x3c, !PT ;  /* 0x000000001d1d7212 */ /* 0x000fce00078e3cff */
.L_x_1183:
[----:B------:R-:W-:Y:S05]  /*14920*/  BSYNC B7 ;  /* 0x0000000000077941 */ /* 0x000fea0003800000 */
.L_x_1181:
        /* <DEDUP_REMOVED lines=11> */
.L_x_1225:
[----:B------:R-:W1:Y:S01]  /*149e0*/  S2R R0, SR_TID.X ;  /* 0x0000000000007919 */ /* 0x000e620000002100 */
[----:B------:R-:W-:Y:S01]  /*149f0*/  UMOV UR4, 0xffffffff ;  /* 0xffffffff00047882 */ /* 0x000fe20000000000 */
[----:B-1----:R-:W-:-:S04]  /*14a00*/  LOP3.LUT R7, R0, 0x1f, RZ, 0xc0, !PT ;  /* 0x0000001f00077812 */ /* 0x002fc800078ec0ff */
[----:B------:R-:W-:Y:S01]  /*14a10*/  ISETP.NE.AND P0, PT, R7, 0x1f, PT ;  /* 0x0000001f0700780c */ /* 0x000fe20003f05270 */
[----:B------:R-:W-:-:S12]  /*14a20*/  BRA.DIV UR4, `(.L_x_1227) ;  /* 0x0000003204a87947 */ /* 0x000fd8000b800000 */
[----:B------:R-:W-:Y:S01]  /*14a30*/  IMAD.IADD R5, R19, 0x1, R7 ;  /* 0x0000000113057824 */ /* 0x000fe200078e0207 */
[----:B------:R-:W-:-:S04]  /*14a40*/  ULDC UR4, c[0x0][0xc3c] ;  /* 0x00030f0000047ab9 */ /* 0x000fc80000000800 */
[----:B------:R-:W-:-:S13]  /*14a50*/  ISETP.GE.OR P1, PT, R5, UR4, !P0 ;  /* 0x0000000405007c0c */ /* 0x000fda000c726670 */
[----:B------:R-:W1:Y:S02]  /*14a60*/  @!P1 LDC.64 R2, c[0x0][0xc80] ;  /* 0x00032000ff029b82 */ /* 0x000e640000000a00 */
[----:B-1----:R-:W-:-:S06]  /*14a70*/  @!P1 IMAD.WIDE R2, R5, 0x4, R2 ;  /* 0x0000000405029825 */ /* 0x002fcc00078e0202 */
[----:B------:R1:W2:Y:S01]  /*14a80*/  @!P1 LDG.E R3, desc[UR54][R2.64] ;  /* 0x0000003602039981 */ /* 0x0002a2000c1e1900 */
[C---:B------:R-:W-:Y:S02]  /*14a90*/  ISETP.GE.U32.AND P2, PT, R7.reuse, 0x2, PT ;  /* 0x000000020700780c */ /* 0x040fe40003f46070 */
[C---:B------:R-:W-:Y:S01]  /*14aa0*/  ISETP.GE.U32.AND P3, PT, R7.reuse, 0x4, PT ;  /* 0x000000040700780c */ /* 0x040fe20003f66070 */
[----:B------:R-:W-:Y:S01]  /*14ab0*/  SHFL.IDX PT, R0, R16, RZ, 0x1f ;  /* 0x00001fff10007589 */ /* 0x000fe200000e0000 */
[C---:B------:R-:W-:Y:S02]  /*14ac0*/  ISETP.GE.U32.AND P4, PT, R7.reuse, 0x8, PT ;  /* 0x000000080700780c */ /* 0x040fe40003f86070 */
[C---:B------:R-:W-:Y:S01]  /*14ad0*/  ISETP.GE.U32.AND P5, PT, R7.reuse, 0x10, PT ;  /* 0x000000100700780c */ /* 0x040fe20003fa6070 */
[----:B------:R-:W-:Y:S01]  /*14ae0*/  SHFL.IDX PT, R16, R16, 0x1, 0x1f ;  /* 0x00201f0010107f89 */ /* 0x000fe200000e0000 */
[----:B-1----:R-:W-:Y:S02]  /*14af0*/  IMAD.MOV.U32 R2, RZ, RZ, RZ ;  /* 0x000000ffff027224 */ /* 0x002fe400078e00ff */
[----:B--2---:R-:W-:Y:S01]  /*14b00*/  @!P1 IMAD.MOV.U32 R2, RZ, RZ, R3 ;  /* 0x000000ffff029224 */ /* 0x004fe200078e0003 */
[----:B------:R-:W-:-:S04]  /*14b10*/  ISETP.NE.AND P1, PT, R7, RZ, PT ;  /* 0x000000ff0700720c */ /* 0x000fc80003f25270 */
[----:B------:R-:W1:Y:S02]  /*14b20*/  SHFL.UP PT, R14, R2, 0x1, RZ ;  /* 0x04200000020e7989 */ /* 0x000e6400000e00ff */
[----:B-1----:R-:W-:-:S05]  /*14b30*/  SEL R5, R14, RZ, P1 ;  /* 0x000000ff0e057207 */ /* 0x002fca0000800000 */
[----:B------:R-:W-:-:S05]  /*14b40*/  IMAD.IADD R4, R2, 0x1, R5 ;  /* 0x0000000102047824 */ /* 0x000fca00078e0205 */
        /* <DEDUP_REMOVED lines=12> */
[----:B------:R1:W2:Y:S02]  /*14c10*/  SHFL.IDX PT, R14, R3, 0x1f, 0x1f ;  /* 0x03e01f00030e7f89 */ /* 0x0002a400000e0000 */
.L_x_1323:
[----:B------:R-:W-:Y:S02]  /*14c20*/  ULDC UR4, c[0x0][0xc38] ;  /* 0x00030e0000047ab9 */ /* 0x000fe40000000800 */
[----:B------:R-:W-:-:S04]  /*14c30*/  IMAD.U32 R4, RZ, RZ, UR4 ;  /* 0x00000004ff047e24 */ /* 0x000fc8000f8e00ff */
[----:B--2---:R-:W-:-:S04]  /*14c40*/  IMAD R5, R14, R4, RZ ;  /* 0x000000040e057224 */ /* 0x004fc800078e02ff */
[----:B------:R-:W-:-:S05]  /*14c50*/  IMAD.IADD R16, R16, 0x1, R5 ;  /* 0x0000000110107824 */ /* 0x000fca00078e0205 */
[----:B------:R-:W-:-:S13]  /*14c60*/  ISETP.GT.AND P6, PT, R16, R0, PT ;  /* 0x000000001000720c */ /* 0x000fda0003fc4270 */
[----:B------:R-:W-:Y:S05]  /*14c70*/  @P6 BRA `(.L_x_1228) ;  /* 0x00000000009c6947 */ /* 0x000fea0003800000 */
.L_x_1233:
[----:B------:R-:W2:Y:S01]  /*14c80*/  LDC R4, c[0x0][0xc3c] ;  /* 0x00030f00ff047b82 */ /* 0x000ea20000000800 */
[----:B------:R-:W-:-:S05]  /*14c90*/  VIADD R19, R19, 0x1f ;  /* 0x0000001f13137836 */ /* 0x000fca0000000000 */
[----:B--2---:R-:W-:-:S13]  /*14ca0*/  ISETP.GE.AND P6, PT, R19, R4, PT ;  /* 0x000000041300720c */ /* 0x004fda0003fc6270 */
[----:B------:R-:W-:Y:S05]  /*14cb0*/  @P6 BRA `(.L_x_1229) ;  /* 0x0000000400d06947 */ /* 0x000fea0003800000 */
[----:B------:R-:W2:Y:S01]  /*14cc0*/  S2R R2, SR_TID.X ;  /* 0x0000000000027919 */ /* 0x000ea20000002100 */
[----:B------:R-:W-:Y:S01]  /*14cd0*/  BSSY B0, `(.L_x_1230) ;  /* 0x0000009000007945 */ /* 0x000fe20003800000 */
[----:B--2---:R-:W-:-:S05]  /*14ce0*/  LOP3.LUT R2, R2, 0x1f, RZ, 0xc0, !PT ;  /* 0x0000001f02027812 */ /* 0x004fca00078ec0ff */
[----:B------:R-:W-:Y:S02]  /*14cf0*/  IMAD.IADD R5, R19, 0x1, R2 ;  /* 0x0000000113057824 */ /* 0x000fe400078e0202 */
[----:B------:R-:W-:-:S03]  /*14d00*/  IMAD.MOV.U32 R2, RZ, RZ, RZ ;  /* 0x000000ffff027224 */ /* 0x000fc600078e00ff */
[----:B------:R-:W-:-:S13]  /*14d10*/  ISETP.GE.OR P6, PT, R5, R4, !P0 ;  /* 0x000000040500720c */ /* 0x000fda00047c6670 */
[----:B------:R-:W-:Y:S05]  /*14d20*/  @P6 BRA `(.L_x_1231) ;  /* 0x00000000000c6947 */ /* 0x000fea0003800000 */
[----:B-1----:R-:W1:Y:S02]  /*14d30*/  LDC.64 R2, c[0x0][0xc80] ;  /* 0x00032000ff027b82 */ /* 0x002e640000000a00 */
[----:B-1----:R-:W-:-:S06]  /*14d40*/  IMAD.WIDE R2, R5, 0x4, R2 ;  /* 0x0000000405027825 */ /* 0x002fcc00078e0202 */
[----:B------:R2:W5:Y:S02]  /*14d50*/  LDG.E R2, desc[UR54][R2.64] ;  /* 0x0000003602027981 */ /* 0x000564000c1e1900 */
.L_x_1231:
[----:B------:R-:W-:Y:S05]  /*14d60*/  BSYNC B0 ;  /* 0x0000000000007941 */ /* 0x000fea0003800000 */
.L_x_1230:
[----:B------:R-:W-:-:S03]  /*14d70*/  UMOV UR4, 0xffffffff ;  /* 0xffffffff00047882 */ /* 0x000fc60000000000 */
[----:B------:R-:W-:Y:S05]  /*14d80*/  BRA.DIV UR4, `(.L_x_1232) ;  /* 0x0000003204f47947 */ /* 0x000fea000b800000 */
[----:B-----5:R-:W3:Y:S02]  /*14d90*/  SHFL.UP PT, R14, R2, 0x1, RZ ;  /* 0x04200000020e7989 */ /* 0x020ee400000e00ff */
[----:B---3--:R-:W-:-:S05]  /*14da0*/  SEL R13, R14, RZ, P1 ;  /* 0x000000ff0e0d7207 */ /* 0x008fca0000800000 */
[----:B------:R-:W-:-:S05]  /*14db0*/  IMAD.IADD R13, R2, 0x1, R13 ;  /* 0x00000001020d7824 */ /* 0x000fca00078e020d */
[----:B------:R-:W3:Y:S02]  /*14dc0*/  SHFL.UP PT, R14, R13, 0x2, RZ ;  /* 0x044000000d0e7989 */ /* 0x000ee400000e00ff */
[----:B---3--:R-:W-:-:S05]  /*14dd0*/  SEL R14, R14, RZ, P2 ;  /* 0x000000ff0e0e7207 */ /* 0x008fca0001000000 */
[----:B-12---:R-:W-:-:S05]  /*14de0*/  IMAD.IADD R3, R13, 0x1, R14 ;  /* 0x000000010d037824 */ /* 0x006fca00078e020e */
        /* <DEDUP_REMOVED lines=10> */
.L_x_1331:
[----:B------:R-:W-:Y:S02]  /*14e90*/  ULDC UR4, c[0x0][0xc38] ;  /* 0x00030e0000047ab9 */ /* 0x000fe40000000800 */
[----:B------:R-:W-:-:S04]  /*14ea0*/  IMAD.U32 R4, RZ, RZ, UR4 ;  /* 0x00000004ff047e24 */ /* 0x000fc8000f8e00ff */
[----:B--2---:R-:W-:-:S04]  /*14eb0*/  IMAD R5, R14, R4, RZ ;  /* 0x000000040e057224 */ /* 0x004fc800078e02ff */
[----:B------:R-:W-:-:S05]  /*14ec0*/  IMAD.IADD R16, R5, 0x1, R16 ;  /* 0x0000000105107824 */ /* 0x000fca00078e0210 */
[----:B------:R-:W-:-:S13]  /*14ed0*/  ISETP.GT.AND P6, PT, R16, R0, PT ;  /* 0x000000001000720c */ /* 0x000fda0003fc4270 */
[----:B------:R-:W-:Y:S05]  /*14ee0*/  @!P6 BRA `(.L_x_1233) ;  /* 0xfffffffc0064e947 */ /* 0x000fea000383ffff */
.L_x_1228:
[----:B------:R-:W-:Y:S01]  /*14ef0*/  IMAD.IADD R16, R16, 0x1, -R5 ;  /* 0x0000000110107824 */ /* 0x000fe200078e0a05 */
[----:B------:R-:W-:-:S03]  /*14f00*/  UMOV UR4, 0xffffffff ;  /* 0xffffffff00047882 */ /* 0x000fc60000000000 */
[----:B------:R-:W-:-:S05]  /*14f10*/  IMAD R5, R3, R4, R16 ;  /* 0x0000000403057224 */ /* 0x000fca00078e0210 */
[----:B------:R-:W-:Y:S01]  /*14f20*/  ISETP.GT.AND P6, PT, R5, R0, PT ;  /* 0x000000000500720c */ /* 0x000fe20003fc4270 */
[----:B------:R-:W-:-:S12]  /*14f30*/  BRA.DIV UR4, `(.L_x_1234) ;  /* 0x0000003604447947 */ /* 0x000fd8000b800000 */
[----:B------:R-:W-:-:S04]  /*14f40*/  VOTE.ANY R6, PT, !P6 ;  /* 0x0000000000067806 */ /* 0x000fc800070e0100 */
[----:B------:R-:W2:Y:S02]  /*14f50*/  POPC R5, R6 ;  /* 0x0000000600057309 */ /* 0x000ea40000000000 */
[----:B--2---:R2:W3:Y:S02]  /*14f60*/  SHFL.IDX PT, R17, R2, R5, 0x1f ;  /* 0x00001f0502117589 */ /* 0x0044e400000e0000 */
.L_x_1335:
[----:B------:R-:W-:Y:S01]  /*14f70*/  ISETP.NE.AND P0, PT, R6, RZ, PT ;  /* 0x000000ff0600720c */ /* 0x000fe20003f05270 */
[----:B------:R-:W-:-:S12]  /*14f80*/  IMAD.MOV.U32 R6, RZ, RZ, RZ ;  /* 0x000000ffff067224 */ /* 0x000fd800078e00ff */
[----:B------:R-:W-:Y:S05]  /*14f90*/  @!P0 BRA `(.L_x_1235) ;  /* 0x0000000000108947 */ /* 0x000fea0003800000 */
[----:B------:R-:W-:Y:S01]  /*14fa0*/  UMOV UR4, 0xffffffff ;  /* 0xffffffff00047882 */ /* 0x000fe20000000000 */
[----:B------:R-:W-:Y:S02]  /*14fb0*/  VIADD R12, R5, 0xffffffff ;  /* 0xffffffff050c7836 */ /* 0x000fe40000000000 */
[----:B------:R-:W-:Y:S05]  /*14fc0*/  BRA.DIV UR4, `(.L_x_1236) ;  /* 0x0000003604687947 */ /* 0x000fea000b800000 */
[----:B------:R4:W0:Y:S02]  /*14fd0*/  SHFL.IDX PT, R6, R3, R12, 0x1f ;  /* 0x00001f0c03067589 */ /* 0x00082400000e0000 */
.L_x_1235:
[----:B-12-4-:R-:W1:Y:S01]  /*14fe0*/  LDC.64 R2, c[0x0][0xc90] ;  /* 0x00032400ff027b82 */ /* 0x016e620000000a00 */
[----:B------:R-:W-:-:S04]  /*14ff0*/  IMAD.IADD R19, R5, 0x1, R19 ;  /* 0x0000000105137824 */ /* 0x000fc800078e0213 */
[----:B-1----:R-:W-:-:S05]  /*15000*/  IMAD.WIDE R2, R19, 0x4, R2 ;  /* 0x0000000413027825 */ /* 0x002fca00078e0202 */
[----:B------:R1:W3:Y:S01]  /*15010*/  LDG.E R7, desc[UR54][R2.64] ;  /* 0x0000003602077981 */ /* 0x0002e2000c1e1900 */
[----:B0-----:R-:W-:-:S04]  /*15020*/  IMAD R16, R6, R4, R16 ;  /* 0x0000000406107224 */ /* 0x001fc800078e0210 */
[----:B------:R-:W-:Y:S02]  /*15030*/  IMAD.IADD R0, R0, 0x1, -R16 ;  /* 0x0000000100007824 */ /* 0x000fe400078e0a10 */
[----:B-1----:R-:W-:Y:S02]  /*15040*/  IMAD.MOV.U32 R2, RZ, RZ, RZ ;  /* 0x000000ffff027224 */ /* 0x002fe400078e00ff */
[----:B---3--:R-:W-:-:S05]  /*15050*/  IMAD R5, R17, R7, RZ ;  /* 0x0000000711057224 */ /* 0x008fca00078e02ff */
[-C--:B------:R-:W-:Y:S02]  /*15060*/  IABS R8, R5.reuse ;  /* 0x0000000500087213 */ /* 0x080fe40000000000 */
[----:B------:R-:W-:Y:S02]  /*15070*/  IABS R6, R5 ;  /* 0x0000000500067213 */ /* 0x000fe40000000000 */
[----:B------:R-:W0:Y:S03]  /*15080*/  I2F.RP R9, R8 ;  /* 0x0000000800097306 */ /* 0x000e260000209400 */
[----:B------:R-:W-:-:S05]  /*15090*/  IMAD.MOV R6, RZ, RZ, -R6 ;  /* 0x000000ffff067224 */ /* 0x000fca00078e0a06 */
[----:B0-----:R-:W0:Y:S02]  /*150a0*/  MUFU.RCP R9, R9 ;  /* 0x0000000900097308 */ /* 0x001e240000001000 */
[----:B0-----:R-:W-:-:S06]  /*150b0*/  VIADD R10, R9, 0xffffffe ;  /* 0x0ffffffe090a7836 */ /* 0x001fcc0000000000 */
[----:B------:R-:W0:Y:S02]  /*150c0*/  F2I.FTZ.U32.TRUNC.NTZ R3, R10 ;  /* 0x0000000a00037305 */ /* 0x000e24000021f000 */
[----:B0-----:R-:W-:-:S04]  /*150d0*/  IMAD.MOV R11, RZ, RZ, -R3 ;  /* 0x000000ffff0b7224 */ /* 0x001fc800078e0a03 */
[----:B------:R-:W-:-:S04]  /*150e0*/  IMAD R11, R11, R8, RZ ;  /* 0x000000080b0b7224 */ /* 0x000fc800078e02ff */
[----:B------:R-:W-:Y:S01]  /*150f0*/  IMAD.HI.U32 R2, R3, R11, R2 ;  /* 0x0000000b03027227 */ /* 0x000fe200078e0002 */
[----:B------:R-:W-:-:S05]  /*15100*/  IABS R3, R0 ;  /* 0x0000000000037213 */ /* 0x000fca0000000000 */
        /* <DEDUP_REMOVED lines=17> */
[----:B------:R-:W-:-:S04]  /*15220*/  VIADDMNMX R4, R3, R4, R7, PT ;  /* 0x0000000403047246 */ /* 0x000fc80003800107 */
[----:B------:R-:W-:-:S04]  /*15230*/  IABS R7, R4 ;  /* 0x0000000400077213 */ /* 0x000fc80000000000 */
[----:B------:R-:W0:Y:S08]  /*15240*/  I2F.RP R8, R7 ;  /* 0x0000000700087306 */ /* 0x000e300000209400 */
[----:B0-----:R-:W0:Y:S02]  /*15250*/  MUFU.RCP R8, R8 ;  /* 0x0000000800087308 */ /* 0x001e240000001000 */
[----:B0-----:R-:W-:-:S06]  /*15260*/  VIADD R3, R8, 0xffffffe ;  /* 0x0ffffffe08037836 */ /* 0x001fcc0000000000 */
[----:B------:R-:W0:Y:S02]  /*15270*/  F2I.FTZ.U32.TRUNC.NTZ R3, R3 ;  /* 0x0000000300037305 */ /* 0x000e24000021f000 */
[----:B0-----:R-:W-:-:S04]  /*15280*/  IMAD.MOV R0, RZ, RZ, -R3 ;  /* 0x000000ffff007224 */ /* 0x001fc800078e0a03 */
[----:B------:R-:W-:Y:S01]  /*15290*/  IMAD R9, R0, R7, RZ ;  /* 0x0000000700097224 */ /* 0x000fe200078e02ff */
[----:B------:R-:W-:-:S03]  /*152a0*/  IABS R0, R4 ;  /* 0x0000000400007213 */ /* 0x000fc60000000000 */
[----:B------:R-:W-:Y:S01]  /*152b0*/  IMAD.HI.U32 R2, R3, R9, R2 ;  /* 0x0000000903027227 */ /* 0x000fe200078e0002 */
        /* <DEDUP_REMOVED lines=9> */
[C---:B------:R-:W-:Y:S01]  /*15350*/  LOP3.LUT R0, R5.reuse, R4, RZ, 0x3c, !PT ;  /* 0x0000000405007212 */ /* 0x040fe200078e3cff */
[----:B------:R-:W-:-:S03]  /*15360*/  IMAD.IADD R5, R5, 0x1, R6 ;  /* 0x0000000105057824 */ /* 0x000fc600078e0206 */
[----:B------:R-:W-:-:S07]  /*15370*/  ISETP.GE.AND P2, PT, R0, RZ, PT ;  /* 0x000000ff0000720c */ /* 0x000fce0003f46270 */
[----:B------:R-:W-:-:S06]  /*15380*/  @P0 VIADD R2, R2, 0x1 ;  /* 0x0000000102020836 */ /* 0x000fcc0000000000 */
[----:B------:R-:W-:Y:S01]  /*15390*/  @!P2 IMAD.MOV R2, RZ, RZ, -R2 ;  /* 0x000000ffff02a224 */ /* 0x000fe200078e0a02 */
[----:B------:R-:W-:Y:S01]  /*153a0*/  @!P1 LOP3.LUT R2, RZ, R4, RZ, 0x33, !PT ;  /* 0x00000004ff029212 */ /* 0x000fe200078e33ff */
[----:B------:R-:W-:-:S04]  /*153b0*/  IMAD.MOV R4, RZ, RZ, -R4 ;  /* 0x000000ffff047224 */ /* 0x000fc800078e0a04 */
[----:B------:R-:W-:Y:S01]  /*153c0*/  IMAD R18, R2, R4, R5 ;  /* 0x0000000402127224 */ /* 0x000fe200078e0205 */
[----:B------:R-:W-:-:S05]  /*153d0*/  LOP3.LUT R2, RZ, R2, RZ, 0x33, !PT ;  /* 0x00000002ff027212 */ /* 0x000fca00078e33ff */
[----:B------:R-:W-:Y:S01]  /*153e0*/  IMAD.IADD R17, R17, 0x1, R2 ;  /* 0x0000000111117824 */ /* 0x000fe200078e0202 */
[----:B------:R-:W-:Y:S06]  /*153f0*/  BRA `(.L_x_1237) ;  /* 0x00000000001c7947 */ /* 0x000fec0003800000 */
.L_x_1229:
[----:B------:R-:W-:Y:S01]  /*15400*/  UMOV UR4, URZ ;  /* 0x0000003f00047c82 */ /* 0x000fe20008000000 */
[----:B------:R-:W-:Y:S01]  /*15410*/  UMOV UR5, URZ ;  /* 0x0000003f00057c82 */ /* 0x000fe20008000000 */
[----:B------:R-:W-:Y:S01]  /*15420*/  ULDC UR6, c[0x0][0xc3c] ;  /* 0x00030f0000067ab9 */ /* 0x000fe20000000800 */
[----:B------:R-:W-:Y:S02]  /*15430*/  IMAD.MOV.U32 R16, RZ, RZ, R0 ;  /* 0x000000ffff107224 */ /* 0x000fe400078e0000 */
[----:B------:R-:W-:Y:S02]  /*15440*/  IMAD.U32 R17, RZ, RZ, UR4 ;  /* 0x00000004ff117e24 */ /* 0x000fe4000f8e00ff */
[----:B------:R-:W-:Y:S02]  /*15450*/  IMAD.U32 R18, RZ, RZ, UR5 ;  /* 0x00000005ff127e24 */ /* 0x000fe4000f8e00ff */
[----:B------:R-:W-:-:S07]  /*15460*/  IMAD.U32 R19, RZ, RZ, UR6 ;  /* 0x00000006ff137e24 */ /* 0x000fce000f8e00ff */
.L_x_1237:
[----:B------:R-:W2:Y:S01]  /*15470*/  S2R R0, SR_TID.X ;  /* 0x0000000000007919 */ /* 0x000ea20000002100 */
[----:B------:R-:W-:Y:S05]  /*15480*/  WARPSYNC.ALL ;  /* 0x0000000000007948 */ /* 0x000fea0003800000 */
[----:B------:R-:W-:Y:S01]  /*15490*/  BAR.SYNC.DEFER_BLOCKING 0x4, 0x200 ;  /* 0x0108000000007b1d */ /* 0x000fe20000010000 */
[----:B--2---:R-:W-:-:S04]  /*154a0*/  LOP3.LUT R0, R0, 0x1f, RZ, 0xc0, !PT ;  /* 0x0000001f00007812 */ /* 0x004fc800078ec0ff */
[----:B------:R-:W-:-:S13]  /*154b0*/  ISETP.NE.AND P0, PT, R0, RZ, PT ;  /* 0x000000ff0000720c */ /* 0x000fda0003f05270 */
[----:B-1----:R-:W1:Y:S01]  /*154c0*/  @!P0 S2R R3, SR_CgaCtaId ;  /* 0x0000000000038919 */ /* 0x002e620000008800 */
[----:B------:R-:W-:-:S04]  /*154d0*/  @!P0 MOV R0, 0x400 ;  /* 0x0000040000008802 */ /* 0x000fc80000000f00 */
[----:B-1----:R-:W-:-:S05]  /*154e0*/  @!P0 LEA R22, R3, R0, 0x18 ;  /* 0x0000000003168211 */ /* 0x002fca00078ec0ff */
[----:B------:R3:W-:Y:S01]  /*154f0*/  @!P0 STS.128 [R22+0x2d8d0], R16 ;  /* 0x02d8d01016008388 */ /* 0x0007e20000000c00 */
[----:B------:R-:W-:Y:S06]  /*15500*/  BAR.ARV 0x5, 0x200 ;  /* 0x0148000000007b1d */ /* 0x000fec0000002000 */
.L_x_1226:
[----:B------:R-:W-:Y:S02]  /*15510*/  ULDC UR4, c[0x0][0xc3c] ;  /* 0x00030f0000047ab9 */ /* 0x000fe40000000800 */
[----:B--2---:R-:W-:-:S13]  /*15520*/  ISETP.GE.AND P0, PT, R19, UR4, PT ;  /* 0x0000000413007c0c */ /* 0x004fda000bf06270 */
[----:B------:R-:W-:Y:S05]  /*15530*/  @!P0 BRA `(.L_x_1238) ;  /* 0xffffffb4008c8947 */ /* 0x000fea000383ffff */
[----:B------:R-:W-:Y:S05]  /*15540*/  BSYNC B8 ;  /* 0x0000000000087941 */ /* 0x000fea0003800000 */
.L_x_1169:
[----:B-1----:R-:W2:Y:S01]  /*15550*/  LDL.LU R0, [R1+0x2c] ;  /* 0x00002c0001007983 */ /* 0x002ea20000300800 */
[----:B------:R-:W-:Y:S01]  /*15560*/  BSSY B0, `(.L_x_1239) ;  /* 0x000000b000007945 */ /* 0x000fe20003800000 */
[----:B------:R-:W1:Y:S01]  /*15570*/  S2R R5, SR_CgaCtaId ;  /* 0x0000000000057919 */ /* 0x000e620000008800 */
[----:B--2---:R-:W-:-:S05]  /*15580*/  VIADD R0, R0, 0x1 ;  /* 0x0000000100007836 */ /* 0x004fca0000000000 */
[----:B------:R-:W-:-:S04]  /*15590*/  LEA.HI R2, R0, R0, RZ, 0x1 ;  /* 0x0000000000027211 */ /* 0x000fc800078f08ff */
[----:B------:R-:W-:Y:S02]  /*155a0*/  LOP3.LUT R3, R2, 0xfffffffe, RZ, 0xc0, !PT ;  /* 0xfffffffe02037812 */ /* 0x000fe400078ec0ff */
[----:B------:R-:W-:-:S03]  /*155b0*/  MOV R2, 0x400 ;  /* 0x0000040000027802 */ /* 0x000fc60000000f00 */
[----:B------:R-:W-:Y:S01]  /*155c0*/  IMAD.IADD R0, R0, 0x1, -R3 ;  /* 0x0000000100007824 */ /* 0x000fe200078e0a03 */
[----:B-1----:R-:W-:-:S04]  /*155d0*/  LEA R5, R5, R2, 0x18 ;  /* 0x0000000205057211 */ /* 0x002fc800078ec0ff */
[----:B------:R-:W-:-:S04]  /*155e0*/  SHF.L.U32 R0, R0, 0x1f, RZ ;  /* 0x0000001f00007819 */ /* 0x000fc800000006ff */
[----:B------:R-:W1:Y:S02]  /*155f0*/  SYNCS.PHASECHK.TRANS64.TRYWAIT P0, [R5+URZ+0x2d820], R0 ;  /* 0x02d82000050075a7 */ /* 0x000e64000800017f */
[----:B-1----:R-:W-:Y:S05]  /*15600*/  @!P0 BRA `(.L_x_1240) ;  /* 0x0000003000008947 */ /* 0x002fea0003800000 */
.L_x_1338:
[----:B------:R-:W-:Y:S05]  /*15610*/  BSYNC B0 ;  /* 0x0000000000007941 */ /* 0x000fea0003800000 */
.L_x_1239:
[----:B------:R-:W-:-:S03]  /*15620*/  UMOV UR4, 0xffffffff ;  /* 0xffffffff00047882 */ /* 0x000fc60000000000 */
[----:B------:R-:W-:Y:S05]  /*15630*/  BRA.DIV UR4, `(.L_x_1241) ;  /* 0x0000003204087947 */ /* 0x000fea000b800000 */
[----:B-1----:R-:W1:Y:S02]  /*15640*/  S2R R0, SR_TID.X ;  /* 0x0000000000007919 */ /* 0x002e640000002100 */
[----:B-1----:R-:W-:-:S04]  /*15650*/  SHF.R.U32.HI R0, RZ, 0x5, R0 ;  /* 0x00000005ff007819 */ /* 0x002fc80000011600 */
[----:B------:R-:W-:-:S05]  /*15660*/  LOP3.LUT R0, R0, 0x3, RZ, 0xc0, !PT ;  /* 0x0000000300007812 */ /* 0x000fca00078ec0ff */
[----:B------:R1:W2:Y:S02]  /*15670*/  SHFL.IDX PT, R14, R0, RZ, 0x1f ;  /* 0x00001fff000e7589 */ /* 0x0002a400000e0000 */
.L_x_1341:
[----:B--2---:R-:W-:Y:S01]  /*15680*/  ISETP.NE.AND P0, PT, R14, RZ, PT ;  /* 0x000000ff0e00720c */ /* 0x004fe20003f05270 */
[----:B------:R-:W-:-:S12]  /*15690*/  BSSY B0, `(.L_x_1242) ;  /* 0x0000024000007945 */ /* 0x000fd80003800000 */
[----:B------:R-:W-:Y:S05]  /*156a0*/  @P0 BRA `(.L_x_1243) ;  /* 0x0000000000880947 */ /* 0x000fea0003800000 */
[----:B------:R-:W-:-:S03]  /*156b0*/  UMOV UR4, 0xffffffff ;  /* 0xffffffff00047882 */ /* 0x000fc60000000000 */
[----:B------:R-:W-:Y:S05]  /*156c0*/  BRA.DIV UR4, `(.L_x_1244) ;  /* 0x0000003204187947 */ /* 0x000fea000b800000 */
[----:B------:R-:W-:-:S13]  /*156d0*/  ELECT P6, URZ, PT ;  /* 0x00000000003f782f */ /* 0x000fda00038c0000 */
.L_x_1344:
[----:B------:R-:W-:Y:S05]  /*156e0*/  @!P6 BRA `(.L_x_1243) ;  /* 0x000000000078e947 */ /* 0x000fea0003800000 */
[----:B------:R-:W-:-:S06]  /*156f0*/  ULOP3.LUT UR4, UR43, 0x2, URZ, 0xfc, !UPT ;  /* 0x000000022b047892 */ /* 0x000fcc000f8efc3f */
[----:B-1----:R-:W-:-:S05]  /*15700*/  IMAD.U32 R0, RZ, RZ, UR4 ;  /* 0x00000004ff007e24 */ /* 0x002fca000f8e00ff */
[----:B------:R-:W-:-:S13]  /*15710*/  ISETP.NE.AND P0, PT, R0, 0x3, PT ;  /* 0x000000030000780c */ /* 0x000fda0003f05270 */
[----:B------:R-:W-:Y:S05]  /*15720*/  @!P0 BRA `(.L_x_1245) ;  /* 0x0000000000048947 */ /* 0x000fea0003800000 */
[----:B------:R-:W-:Y:S01]  /*15730*/  BPT.TRAP 0x1 ;  /* 0x000000040000795c */ /* 0x000fe20000300000 */
.L_x_1245:
[----:B------:R-:W-:Y:S01]  /*15740*/  IMAD R3, R25, 0x8, R5 ;  /* 0x0000000819037824 */ /* 0x000fe200078e0205 */
[----:B------:R-:W-:Y:S01]  /*15750*/  SHF.L.U32 R2, R29, 0x1f, RZ ;  /* 0x0000001f1d027819 */ /* 0x000fe200000006ff */
[----:B------:R-:W-:-:S03]  /*15760*/  VIADD R25, R25, 0x1 ;  /* 0x0000000119197836 */ /* 0x000fc60000000000 */
[----:B------:R-:W1:Y:S02]  /*15770*/  SYNCS.PHASECHK.TRANS64.TRYWAIT P1, [R3+URZ+0x2d840], R2 ;  /* 0x02d84002030075a7 */ /* 0x000e64000802017f */
[----:B------:R-:W-:-:S04]  /*15780*/  ISETP.NE.AND P2, PT, R25, 0x2, PT ;  /* 0x000000021900780c */ /* 0x000fc80003f45270 */
[----:B------:R-:W-:Y:S01]  /*15790*/  SEL R0, RZ, 0x1, P2 ;  /* 0x00000001ff007807 */ /* 0x000fe20001000000 */
[----:B-1----:R-:W-:Y:S08]  /*157a0*/  @!P1 BRA `(.L_x_1246) ;  /* 0x0000003000009947 */ /* 0x002ff00003800000 */
.L_x_1345:
[----:B------:R-:W-:Y:S02]  /*157b0*/  SEL R25, R25, RZ, P2 ;  /* 0x000000ff19197207 */ /* 0x000fe40001000000 */
[----:B------:R-:W-:Y:S01]  /*157c0*/  LOP3.LUT R0, R29, R0, RZ, 0x3c, !PT ;  /* 0x000000001d007212 */ /* 0x000fe200078e3cff */
[----:B------:R-:W-:Y:S06]  /*157d0*/  @!P0 BRA `(.L_x_1247) ;  /* 0x0000000000048947 */ /* 0x000fec0003800000 */
[----:B------:R-:W-:Y:S01]  /*157e0*/  BPT.TRAP 0x1 ;  /* 0x000000040000795c */ /* 0x000fe20000300000 */
.L_x_1247:
[----:B------:R-:W-:Y:S01]  /*157f0*/  IMAD R25, R25, 0x8, R5 ;  /* 0x0000000819197824 */ /* 0x000fe200078e0205 */
[----:B------:R-:W-:-:S04]  /*15800*/  SHF.L.U32 R0, R0, 0x1f, RZ ;  /* 0x0000001f00007819 */ /* 0x000fc800000006ff */
[----:B------:R-:W2:Y:S02]  /*15810*/  SYNCS.PHASECHK.TRANS64.TRYWAIT P1, [R25+URZ+0x2d840], R0 ;  /* 0x02d84000190075a7 */ /* 0x000ea4000802017f */
[----:B--2---:R-:W-:Y:S05]  /*15820*/  @!P1 BRA `(.L_x_1248) ;  /* 0x0000002c00f49947 */ /* 0x004fea0003800000 */
.L_x_1346:
[----:B------:R-:W-:Y:S05]  /*15830*/  @!P0 BRA `(.L_x_1249) ;  /* 0x0000000000048947 */ /* 0x000fea0003800000 */
[----:B------:R-:W-:Y:S01]  /*15840*/  BPT.TRAP 0x1 ;  /* 0x000000040000795c */ /* 0x000fe20000300000 */
.L_x_1249:
[----:B------:R-:W4:Y:S02]  /*15850*/  SYNCS.PHASECHK.TRANS64.TRYWAIT P1, [R3+URZ+0x2d860], R2 ;  /* 0x02d86002030075a7 */ /* 0x000f24000802017f */
[----:B----4-:R-:W-:Y:S05]  /*15860*/  @!P1 BRA `(.L_x_1250) ;  /* 0x0000002c00f89947 */ /* 0x010fea0003800000 */
.L_x_1347:
[----:B------:R-:W-:Y:S05]  /*15870*/  @!P0 BRA `(.L_x_1251) ;  /* 0x0000000000048947 */ /* 0x000fea0003800000 */
[----:B------:R-:W-:Y:S01]  /*15880*/  BPT.TRAP 0x1 ;  /* 0x000000040000795c */ /* 0x000fe20000300000 */
.L_x_1251:
[----:B------:R0:W0:Y:S02]  /*15890*/  SYNCS.PHASECHK.TRANS64.TRYWAIT P0, [R25+URZ+0x2d860], R0 ;  /* 0x02d86000190075a7 */ /* 0x000024000800017f */
[----:B0-----:R-:W-:Y:S05]  /*158a0*/  @!P0 NANOSLEEP.SYNCS 0x989680 ;  /* 0x009896800000895d */ /* 0x001fea0003900000 */
[----:B------:R-:W0:Y:S02]  /*158b0*/  @!P0 SYNCS.PHASECHK.TRANS64 P0, [R25+URZ+0x2d860], R0 ;  /* 0x02d86000190085a7 */ /* 0x000e24000800007f */
[----:B0-----:R-:W-:Y:S05]  /*158c0*/  @!P0 BRA `(.L_x_1251) ;  /* 0xfffffffc00f08947 */ /* 0x001fea000383ffff */
.L_x_1243:
[----:B------:R-:W-:Y:S05]  /*158d0*/  BSYNC B0 ;  /* 0x0000000000007941 */ /* 0x000fea0003800000 */
.L_x_1242:
[----:B------:R-:W-:Y:S05]  /*158e0*/  EXIT ;  /* 0x000000000000794d */ /* 0x000fea0003800000 */
.L_x_1071:
[----:B0-----:R-:W-:-:S04]  /*158f0*/  IMAD.U32 R3, RZ, RZ, UR41 ;  /* 0x00000029ff037e24 */ /* 0x001fc8000f8e00ff */
[----:B------:R0:W1:Y:S03]  /*15900*/  SYNCS.PHASECHK.TRANS64.TRYWAIT P1, [R3+URZ+0x2d800], R0 ;  /* 0x02d80000030075a7 */ /* 0x000066000802017f */
[----:B-1----:R-:W-:Y:S05]  /*15910*/  @!P1 NANOSLEEP.SYNCS 0x989680 ;  /* 0x009896800000995d */ /* 0x002fea0003900000 */
[----:B------:R-:W1:Y:S02]  /*15920*/  @!P1 SYNCS.PHASECHK.TRANS64 P1, [R3+URZ+0x2d800], R0 ;  /* 0x02d80000030095a7 */ /* 0x000e64000802007f */
[----:B-1----:R-:W-:Y:S05]  /*15930*/  @!P1 BRA `(.L_x_1071) ;  /* 0xfffffffc00ec9947 */ /* 0x002fea000383ffff */
[----:B------:R-:W-:Y:S05]  /*15940*/  BRA `(.L_x_1252) ;  /* 0xfffffec000bc7947 */ /* 0x000fea000383ffff */
.L_x_1075:
[----:B-1----:R1:W2:Y:S02]  /*15950*/  SYNCS.PHASECHK.TRANS64.TRYWAIT P1, [R3+URZ+0x2d830], R0 ;  /* 0x02d83000030075a7 */ /* 0x0022a4000802017f */
[----:B--2---:R-:W-:Y:S05]  /*15960*/  @!P1 NANOSLEEP.SYNCS 0x989680 ;  /* 0x009896800000995d */ /* 0x004fea0003900000 */
[----:B------:R-:W2:Y:S02]  /*15970*/  @!P1 SYNCS.PHASECHK.TRANS64 P1, [R3+URZ+0x2d830], R0 ;  /* 0x02d83000030095a7 */ /* 0x000ea4000802007f */
[----:B--2---:R-:W-:Y:S05]  /*15980*/  @!P1 BRA `(.L_x_1075) ;  /* 0xfffffffc00f09947 */ /* 0x004fea000383ffff */
[----:B------:R-:W-:Y:S05]  /*15990*/  BRA `(.L_x_1074) ;  /* 0xfffffec000d87947 */ /* 0x000fea000383ffff */
.L_x_1092:
[----:B-1----:R-:W-:-:S04]  /*159a0*/  IMAD.U32 R7, RZ, RZ, UR6 ;  /* 0x00000006ff077e24 */ /* 0x002fc8000f8e00ff */
[----:B------:R1:W3:Y:S03]  /*159b0*/  SYNCS.PHASECHK.TRANS64.TRYWAIT P1, [R7+URZ+0x2d830], R0 ;  /* 0x02d83000070075a7 */ /* 0x0002e6000802017f */
[----:B---3--:R-:W-:Y:S05]  /*159c0*/  @!P1 NANOSLEEP.SYNCS 0x989680 ;  /* 0x009896800000995d */ /* 0x008fea0003900000 */
[----:B------:R-:W3:Y:S02]  /*159d0*/  @!P1 SYNCS.PHASECHK.TRANS64 P1, [R7+URZ+0x2d830], R0 ;  /* 0x02d83000070095a7 */ /* 0x000ee4000802007f */
[----:B---3--:R-:W-:Y:S05]  /*159e0*/  @!P1 BRA `(.L_x_1092) ;  /* 0xfffffffc00ec9947 */ /* 0x008fea000383ffff */
[----:B------:R-:W-:Y:S05]  /*159f0*/  BRA `(.L_x_1089) ;  /* 0xfffffef400e87947 */ /* 0x000fea000383ffff */
.L_x_1096:
[----:B-1----:R-:W-:-:S04]  /*15a00*/  IMAD.U32 R7, RZ, RZ, UR6 ;  /* 0x00000006ff077e24 */ /* 0x002fc8000f8e00ff */
[----:B------:R1:W2:Y:S03]  /*15a10*/  SYNCS.PHASECHK.TRANS64.TRYWAIT P1, [R7+URZ+0x2d850], R0 ;  /* 0x02d85000070075a7 */ /* 0x0002a6000802017f */
[----:B--2---:R-:W-:Y:S05]  /*15a20*/  @!P1 NANOSLEEP.SYNCS 0x989680 ;  /* 0x009896800000995d */ /* 0x004fea0003900000 */
[----:B------:R-:W2:Y:S02]  /*15a30*/  @!P1 SYNCS.PHASECHK.TRANS64 P1, [R7+URZ+0x2d850], R0 ;  /* 0x02d85000070095a7 */ /* 0x000ea4000802007f */
[----:B--2---:R-:W-:Y:S05]  /*15a40*/  @!P1 BRA `(.L_x_1096) ;  /* 0xfffffffc00ec9947 */ /* 0x004fea000383ffff */
[----:B------:R-:W-:Y:S05]  /*15a50*/  BRA `(.L_x_1093) ;  /* 0xfffffef800947947 */ /* 0x000fea000383ffff */
.L_x_1115:
[----:B-1----:R-:W-:-:S04]  /*15a60*/  IMAD.U32 R7, RZ, RZ, UR6 ;  /* 0x00000006ff077e24 */ /* 0x002fc8000f8e00ff */
[----:B------:R1:W2:Y:S03]  /*15a70*/  SYNCS.PHASECHK.TRANS64.TRYWAIT P1, [R7+URZ+0x2d830], R0 ;  /* 0x02d83000070075a7 */ /* 0x0002a6000802017f */
[----:B--2---:R-:W-:Y:S05]  /*15a80*/  @!P1 NANOSLEEP.SYNCS 0x989680 ;  /* 0x009896800000995d */ /* 0x004fea0003900000 */
[----:B------:R-:W2:Y:S02]  /*15a90*/  @!P1 SYNCS.PHASECHK.TRANS64 P1, [R7+URZ+0x2d830], R0 ;  /* 0x02d83000070095a7 */ /* 0x000ea4000802007f */
[----:B--2---:R-:W-:Y:S05]  /*15aa0*/  @!P1 BRA `(.L_x_1115) ;  /* 0xfffffffc00ec9947 */ /* 0x004fea000383ffff */
[----:B------:R-:W-:Y:S05]  /*15ab0*/  BRA `(.L_x_1112) ;  /* 0xffffff2800ec7947 */ /* 0x000fea000383ffff */
.L_x_1119:
[----:B-1----:R-:W-:-:S04]  /*15ac0*/  IMAD.U32 R7, RZ, RZ, UR6 ;  /* 0x00000006ff077e24 */ /* 0x002fc8000f8e00ff */
[----:B------:R1:W2:Y:S03]  /*15ad0*/  SYNCS.PHASECHK.TRANS64.TRYWAIT P1, [R7+URZ+0x2d850], R0 ;  /* 0x02d85000070075a7 */ /* 0x0002a6000802017f */
[----:B--2---:R-:W-:Y:S05]  /*15ae0*/  @!P1 NANOSLEEP.SYNCS 0x989680 ;  /* 0x009896800000995d */ /* 0x004fea0003900000 */
[----:B------:R-:W2:Y:S02]  /*15af0*/  @!P1 SYNCS.PHASECHK.TRANS64 P1, [R7+URZ+0x2d850], R0 ;  /* 0x02d85000070095a7 */ /* 0x000ea4000802007f */
[----:B--2---:R-:W-:Y:S05]  /*15b00*/  @!P1 BRA `(.L_x_1119) ;  /* 0xfffffffc00ec9947 */ /* 0x004fea000383ffff */
[----:B------:R-:W-:Y:S05]  /*15b10*/  BRA `(.L_x_1116) ;  /* 0xffffff2c00987947 */ /* 0x000fea000383ffff */
.L_x_1127:
[----:B-1----:R-:W-:-:S04]  /*15b20*/  IMAD.U32 R7, RZ, RZ, UR6 ;  /* 0x00000006ff077e24 */ /* 0x002fc8000f8e00ff */
[----:B------:R1:W3:Y:S03]  /*15b30*/  SYNCS.PHASECHK.TRANS64.TRYWAIT P1, [R7+URZ+0x2d830], R0 ;  /* 0x02d83000070075a7 */ /* 0x0002e6000802017f */
[----:B---3--:R-:W-:Y:S05]  /*15b40*/  @!P1 NANOSLEEP.SYNCS 0x989680 ;  /* 0x009896800000995d */ /* 0x008fea0003900000 */
[----:B------:R-:W3:Y:S02]  /*15b50*/  @!P1 SYNCS.PHASECHK.TRANS64 P1, [R7+URZ+0x2d830], R0 ;  /* 0x02d83000070095a7 */ /* 0x000ee4000802007f */
[----:B---3--:R-:W-:Y:S05]  /*15b60*/  @!P1 BRA `(.L_x_1127) ;  /* 0xfffffffc00ec9947 */ /* 0x008fea000383ffff */
[----:B------:R-:W-:Y:S05]  /*15b70*/  BRA `(.L_x_1124) ;  /* 0xffffff4c00107947 */ /* 0x000fea000383ffff */
.L_x_1131:
[----:B-1----:R-:W-:-:S04]  /*15b80*/  IMAD.U32 R7, RZ, RZ, UR6 ;  /* 0x00000006ff077e24 */ /* 0x002fc8000f8e00ff */
[----:B------:R1:W2:Y:S03]  /*15b90*/  SYNCS.PHASECHK.TRANS64.TRYWAIT P1, [R7+URZ+0x2d850], R0 ;  /* 0x02d85000070075a7 */ /* 0x0002a6000802017f */
[----:B--2---:R-:W-:Y:S05]  /*15ba0*/  @!P1 NANOSLEEP.SYNCS 0x989680 ;  /* 0x009896800000995d */ /* 0x004fea0003900000 */
[----:B------:R-:W2:Y:S02]  /*15bb0*/  @!P1 SYNCS.PHASECHK.TRANS64 P1, [R7+URZ+0x2d850], R0 ;  /* 0x02d85000070095a7 */ /* 0x000ea4000802007f */
[----:B--2---:R-:W-:Y:S05]  /*15bc0*/  @!P1 BRA `(.L_x_1131) ;  /* 0xfffffffc00ec9947 */ /* 0x004fea000383ffff */
[----:B------:R-:W-:Y:S05]  /*15bd0*/  BRA `(.L_x_1128) ;  /* 0xffffff4c00bc7947 */ /* 0x000fea000383ffff */
.L_x_1146:
[----:B-1----:R-:W-:-:S04]  /*15be0*/  IMAD.U32 R5, RZ, RZ, UR8 ;  /* 0x00000008ff057e24 */ /* 0x002fc8000f8e00ff */
[----:B------:R1:W3:Y:S03]  /*15bf0*/  SYNCS.PHASECHK.TRANS64.TRYWAIT P1, [R5+URZ+0x2d850], R4 ;  /* 0x02d85004050075a7 */ /* 0x0002e6000802017f */
[----:B---3--:R-:W-:Y:S05]  /*15c00*/  @!P1 NANOSLEEP.SYNCS 0x989680 ;  /* 0x009896800000995d */ /* 0x008fea0003900000 */
[----:B------:R-:W3:Y:S02]  /*15c10*/  @!P1 SYNCS.PHASECHK.TRANS64 P1, [R5+URZ+0x2d850], R4 ;  /* 0x02d85004050095a7 */ /* 0x000ee4000802007f */
[----:B---3--:R-:W-:Y:S05]  /*15c20*/  @!P1 BRA `(.L_x_1146) ;  /* 0xfffffffc00ec9947 */ /* 0x008fea000383ffff */
[----:B------:R-:W-:Y:S05]  /*15c30*/  BRA `(.L_x_1145) ;  /* 0xffffff7c00307947 */ /* 0x000fea000383ffff */
.L_x_1189:
        /* <DEDUP_REMOVED lines=8> */
[----:B-----5:R-:W-:Y:S05]  /*15cc0*/  WARPSYNC.COLLECTIVE R15, `(.L_x_1254) ;  /* 0x000000000f087348 */ /* 0x020fea0003c00000 */
[----:B------:R0:W1:Y:S02]  /*15cd0*/  SHFL.IDX P6, R14, R13, R12, R11 ;  /* 0x0000000c0d0e7389 */ /* 0x00006400000c000b */
[----:B01---5:R-:W-:Y:S01]  /*15ce0*/  ENDCOLLECTIVE ;  /* 0x000000000000791b */ /* 0x023fe20003800000 */
.L_x_1254:
[----:B------:R-:W-:Y:S05]  /*15cf0*/  BSYNC B0 ;  /* 0x0000000000007941 */ /* 0x000fea0003800000 */
.L_x_1253:
[----:B------:R-:W-:Y:S05]  /*15d00*/  BRA `(.L_x_1255) ;  /* 0xffffffbc00dc7947 */ /* 0x000fea000383ffff */
.L_x_1192:
[----:B0-----:R0:W1:Y:S02]  /*15d10*/  SYNCS.PHASECHK.TRANS64.TRYWAIT P0, [R2+URZ+0x2d840], R4 ;  /* 0x02d84004020075a7 */ /* 0x001064000800017f */
[----:B-1----:R-:W-:Y:S05]  /*15d20*/  @!P0 NANOSLEEP.SYNCS 0x989680 ;  /* 0x009896800000895d */ /* 0x002fea0003900000 */
[----:B------:R-:W1:Y:S02]  /*15d30*/  @!P0 SYNCS.PHASECHK.TRANS64 P0, [R2+URZ+0x2d840], R4 ;  /* 0x02d84004020085a7 */ /* 0x000e64000800007f */
[----:B-1----:R-:W-:Y:S05]  /*15d40*/  @!P0 BRA `(.L_x_1192) ;  /* 0xfffffffc00f08947 */ /* 0x002fea000383ffff */
[----:B------:R-:W-:Y:S05]  /*15d50*/  BRA `(.L_x_1256) ;  /* 0xffffffc000487947 */ /* 0x000fea000383ffff */
.L_x_1193:
        /* <DEDUP_REMOVED lines=8> */
.L_x_1258:
[----:B------:R-:W-:Y:S05]  /*15de0*/  BSYNC B0 ;  /* 0x0000000000007941 */ /* 0x000fea0003800000 */
.L_x_1257:
        /* <DEDUP_REMOVED lines=9> */
.L_x_1259:
[----:B------:R-:W-:Y:S02]  /*15e80*/  IMAD.MOV.U32 R13, RZ, RZ, R6 ;  /* 0x000000ffff0d7224 */ /* 0x000fe400078e0006 */
[----:B------:R-:W-:Y:S02]  /*15e90*/  IMAD.MOV.U32 R12, RZ, RZ, 0x1 ;  /* 0x00000001ff0c7424 */ /* 0x000fe400078e00ff */
[----:B------:R-:W-:-:S07]  /*15ea0*/  IMAD.MOV.U32 R5, RZ, RZ, R14 ;  /* 0x000000ffff057224 */ /* 0x000fce00078e000e */
[----:B------:R-:W-:Y:S05]  /*15eb0*/  WARPSYNC.COLLECTIVE R15, `(.L_x_1260) ;  /* 0x000000000f087348 */ /* 0x000fea0003c00000 */
[----:B------:R0:W1:Y:S02]  /*15ec0*/  SHFL.IDX P6, R14, R13, R12, R11 ;  /* 0x0000000c0d0e7389 */ /* 0x00006400000c000b */
[----:B01----:R-:W-:Y:S01]  /*15ed0*/  ENDCOLLECTIVE ;  /* 0x000000000000791b */ /* 0x003fe20003800000 */
.L_x_1260:
        /* <DEDUP_REMOVED lines=17> */
.L_x_1261:
[----:B------:R-:W-:Y:S02]  /*15ff0*/  @P1 IMAD R8, R7, 0x2, R22 ;  /* 0x0000000207081824 */ /* 0x000fe400078e0216 */
[----:B------:R-:W-:Y:S02]  /*16000*/  IMAD.MOV.U32 R13, RZ, RZ, R6 ;  /* 0x000000ffff0d7224 */ /* 0x000fe400078e0006 */
[----:B------:R-:W-:Y:S02]  /*16010*/  IMAD.MOV.U32 R12, RZ, RZ, 0x2 ;  /* 0x00000002ff0c7424 */ /* 0x000fe400078e00ff */
[----:B------:R-:W-:-:S07]  /*16020*/  IMAD.MOV.U32 R5, RZ, RZ, R14 ;  /* 0x000000ffff057224 */ /* 0x000fce00078e000e */
[----:B------:R-:W-:Y:S05]  /*16030*/  WARPSYNC.COLLECTIVE R15, `(.L_x_1262) ;  /* 0x000000000f087348 */ /* 0x000fea0003c00000 */
[----:B------:R0:W1:Y:S02]  /*16040*/  SHFL.IDX P6, R14, R13, R12, R11 ;  /* 0x0000000c0d0e7389 */ /* 0x00006400000c000b */
[----:B01----:R-:W-:Y:S01]  /*16050*/  ENDCOLLECTIVE ;  /* 0x000000000000791b */ /* 0x003fe20003800000 */
.L_x_1262:
        /* <DEDUP_REMOVED lines=17> */
.L_x_1263:
[----:B------:R-:W-:Y:S02]  /*16170*/  @P1 IMAD R8, R7, 0x2, R22 ;  /* 0x0000000207081824 */ /* 0x000fe400078e0216 */
[----:B------:R-:W-:Y:S02]  /*16180*/  IMAD.MOV.U32 R13, RZ, RZ, R6 ;  /* 0x000000ffff0d7224 */ /* 0x000fe400078e0006 */
[----:B------:R-:W-:Y:S02]  /*16190*/  IMAD.MOV.U32 R12, RZ, RZ, 0x3 ;  /* 0x00000003ff0c7424 */ /* 0x000fe400078e00ff */
[----:B------:R-:W-:-:S07]  /*161a0*/  IMAD.MOV.U32 R5, RZ, RZ, R14 ;  /* 0x000000ffff057224 */ /* 0x000fce00078e000e */
[----:B------:R-:W-:Y:S05]  /*161b0*/  WARPSYNC.COLLECTIVE R15, `(.L_x_1264) ;  /* 0x000000000f087348 */ /* 0x000fea0003c00000 */
[----:B------:R0:W1:Y:S02]  /*161c0*/  SHFL.IDX P6, R14, R13, R12, R11 ;  /* 0x0000000c0d0e7389 */ /* 0x00006400000c000b */
[----:B01----:R-:W-:Y:S01]  /*161d0*/  ENDCOLLECTIVE ;  /* 0x000000000000791b */ /* 0x003fe20003800000 */
.L_x_1264:
        /* <DEDUP_REMOVED lines=10> */
.L_x_1265:
        /* <DEDUP_REMOVED lines=8> */
.L_x_1198:
[----:B------:R-:W-:Y:S02]  /*16300*/  IMAD.IADD R2, R21, 0x1, R27 ;  /* 0x0000000115027824 */ /* 0x000fe400078e021b */
[----:B------:R0:W5:Y:S01]  /*16310*/  LDL R27, [R1+0x1c] ;  /* 0x00001c00011b7983 */ /* 0x0001620000100800 */
[----:B------:R-:W-:Y:S02]  /*16320*/  IMAD.MOV.U32 R13, RZ, RZ, R0 ;  /* 0x000000ffff0d7224 */ /* 0x000fe400078e0000 */
[----:B------:R-:W-:Y:S02]  /*16330*/  IMAD.MOV.U32 R12, RZ, RZ, RZ ;  /* 0x000000ffff0c7224 */ /* 0x000fe400078e00ff */
[----:B------:R-:W-:Y:S02]  /*16340*/  IMAD.MOV.U32 R11, RZ, RZ, 0x1c1f ;  /* 0x00001c1fff0b7424 */ /* 0x000fe400078e00ff */
[----:B------:R-:W-:Y:S02]  /*16350*/  IMAD.MOV.U32 R15, RZ, RZ, -0x1 ;  /* 0xffffffffff0f7424 */ /* 0x000fe400078e00ff */
[----:B0-----:R-:W-:-:S07]  /*16360*/  IMAD R3, R28, R10, RZ ;  /* 0x0000000a1c037224 */ /* 0x001fce00078e02ff */
[----:B-----5:R-:W-:Y:S05]  /*16370*/  WARPSYNC.COLLECTIVE R15, `(.L_x_1267) ;  /* 0x000000000f087348 */ /* 0x020fea0003c00000 */
[----:B------:R0:W1:Y:S02]  /*16380*/  SHFL.IDX P6, R14, R13, R12, R11 ;  /* 0x0000000c0d0e7389 */ /* 0x00006400000c000b */
[----:B01---5:R-:W-:Y:S01]  /*16390*/  ENDCOLLECTIVE ;  /* 0x000000000000791b */ /* 0x023fe20003800000 */
.L_x_1267:
[----:B------:R-:W-:Y:S02]  /*163a0*/  IMAD.MOV.U32 R13, RZ, RZ, R4 ;  /* 0x000000ffff0d7224 */ /* 0x000fe400078e0004 */
[----:B------:R-:W-:-:S07]  /*163b0*/  IMAD.MOV.U32 R6, RZ, RZ, R14 ;  /* 0x000000ffff067224 */ /* 0x000fce00078e000e */
[----:B------:R-:W-:Y:S05]  /*163c0*/  WARPSYNC.COLLECTIVE R15, `(.L_x_1268) ;  /* 0x000000000f087348 */ /* 0x000fea0003c00000 */
[----:B------:R0:W1:Y:S02]  /*163d0*/  SHFL.IDX P6, R14, R13, R12, R11 ;  /* 0x0000000c0d0e7389 */ /* 0x00006400000c000b */
[----:B01----:R-:W-:Y:S01]  /*163e0*/  ENDCOLLECTIVE ;  /* 0x000000000000791b */ /* 0x003fe20003800000 */
.L_x_1268:
[----:B------:R-:W-:Y:S01]  /*163f0*/  ISETP.GE.AND P3, PT, R2, R3, PT ;  /* 0x000000030200720c */ /* 0x000fe20003f66270 */
[----:B------:R-:W-:Y:S02]  /*16400*/  IMAD.MOV.U32 R13, RZ, RZ, R0 ;  /* 0x000000ffff0d7224 */ /* 0x000fe400078e0000 */
[----:B------:R-:W-:Y:S02]  /*16410*/  IMAD.MOV.U32 R12, RZ, RZ, 0x1 ;  /* 0x00000001ff0c7424 */ /* 0x000fe400078e00ff */
[----:B------:R-:W-:-:S08]  /*16420*/  IMAD.MOV.U32 R5, RZ, RZ, R14 ;  /* 0x000000ffff057224 */ /* 0x000fd000078e000e */
[----:B------:R-:W-:Y:S05]  /*16430*/  WARPSYNC.COLLECTIVE R15, `(.L_x_1269) ;  /* 0x000000000f087348 */ /* 0x000fea0003c00000 */
[----:B------:R0:W1:Y:S02]  /*16440*/  SHFL.IDX P6, R14, R13, R12, R11 ;  /* 0x0000000c0d0e7389 */ /* 0x00006400000c000b */
[----:B01----:R-:W-:Y:S01]  /*16450*/  ENDCOLLECTIVE ;  /* 0x000000000000791b */ /* 0x003fe20003800000 */
.L_x_1269:
[----:B------:R-:W-:-:S05]  /*16460*/  @!P3 LEA R5, P4, R20, R5, 0x1 ;  /* 0x000000051405b211 */ /* 0x000fca00078808ff */
[----:B------:R-:W-:-:S04]  /*16470*/  @!P3 IMAD.X R6, RZ, RZ, R6, P4 ;  /* 0x000000ffff06b224 */ /* 0x000fc800020e0606 */
[----:B------:R-:W-:Y:S02]  /*16480*/  @!P3 IMAD.MOV.U32 R7, RZ, RZ, R6 ;  /* 0x000000ffff07b224 */ /* 0x000fe400078e0006 */
[----:B------:R-:W-:Y:S02]  /*16490*/  @!P3 IMAD.MOV.U32 R6, RZ, RZ, R5 ;  /* 0x000000ffff06b224 */ /* 0x000fe400078e0005 */
[----:B------:R-:W-:Y:S02]  /*164a0*/  IMAD.MOV.U32 R13, RZ, RZ, R4 ;  /* 0x000000ffff0d7224 */ /* 0x000fe400078e0004 */
[----:B------:R-:W-:Y:S01]  /*164b0*/  VIADD R10, R2, 0x20 ;  /* 0x00000020020a7836 */ /* 0x000fe20000000000 */
        /* <DEDUP_REMOVED lines=10> */
.L_x_1270:
[----:B------:R-:W-:Y:S01]  /*16560*/  ISETP.GE.AND P3, PT, R10, R3, PT ;  /* 0x000000030a00720c */ /* 0x000fe20003f66270 */
[----:B------:R-:W-:Y:S02]  /*16570*/  IMAD.MOV.U32 R13, RZ, RZ, R0 ;  /* 0x000000ffff0d7224 */ /* 0x000fe400078e0000 */
[----:B------:R-:W-:Y:S02]  /*16580*/  IMAD.MOV.U32 R12, RZ, RZ, 0x2 ;  /* 0x00000002ff0c7424 */ /* 0x000fe400078e00ff */
[----:B------:R-:W-:-:S08]  /*16590*/  IMAD.MOV.U32 R5, RZ, RZ, R14 ;  /* 0x000000ffff057224 */ /* 0x000fd000078e000e */
[----:B------:R-:W-:Y:S05]  /*165a0*/  WARPSYNC.COLLECTIVE R15, `(.L_x_1271) ;  /* 0x000000000f087348 */ /* 0x000fea0003c00000 */
[----:B------:R0:W1:Y:S02]  /*165b0*/  SHFL.IDX P6, R14, R13, R12, R11 ;  /* 0x0000000c0d0e7389 */ /* 0x00006400000c000b */
[----:B01----:R-:W-:Y:S01]  /*165c0*/  ENDCOLLECTIVE ;  /* 0x000000000000791b */ /* 0x003fe20003800000 */
.L_x_1271:
[----:B------:R-:W-:-:S05]  /*165d0*/  @!P3 LEA R5, P4, R20, R5, 0x1 ;  /* 0x000000051405b211 */ /* 0x000fca00078808ff */
[----:B------:R-:W-:Y:S02]  /*165e0*/  @!P3 IMAD.X R7, RZ, RZ, R7, P4 ;  /* 0x000000ffff07b224 */ /* 0x000fe400020e0607 */
        /* <DEDUP_REMOVED lines=12> */
.L_x_1272:
        /* <DEDUP_REMOVED lines=8> */
.L_x_1273:
[----:B------:R-:W-:Y:S01]  /*16730*/  @!P3 LEA R5, P4, R20, R5, 0x1 ;  /* 0x000000051405b211 */ /* 0x000fe200078808ff */
[----:B------:R-:W-:Y:S02]  /*16740*/  IMAD.MOV.U32 R13, RZ, RZ, R4 ;  /* 0x000000ffff0d7224 */ /* 0x000fe400078e0004 */
[----:B------:R-:W-:-:S10]  /*16750*/  IMAD.MOV.U32 R0, RZ, RZ, R14 ;  /* 0x000000ffff007224 */ /* 0x000fd400078e000e */
[----:B------:R-:W-:Y:S05]  /*16760*/  WARPSYNC.COLLECTIVE R15, `(.L_x_1274) ;  /* 0x000000000f087348 */ /* 0x000fea0003c00000 */
[----:B------:R0:W1:Y:S02]  /*16770*/  SHFL.IDX P6, R14, R13, R12, R11 ;  /* 0x0000000c0d0e7389 */ /* 0x00006400000c000b */
[----:B01----:R-:W-:Y:S01]  /*16780*/  ENDCOLLECTIVE ;  /* 0x000000000000791b */ /* 0x003fe20003800000 */
.L_x_1274:
[----:B------:R-:W-:Y:S02]  /*16790*/  @!P3 IMAD.X R7, RZ, RZ, R7, P4 ;  /* 0x000000ffff07b224 */ /* 0x000fe400020e0607 */
[----:B------:R-:W-:Y:S02]  /*167a0*/  @!P3 IMAD.MOV.U32 R6, RZ, RZ, R5 ;  /* 0x000000ffff06b224 */ /* 0x000fe400078e0005 */
[----:B------:R-:W-:-:S03]  /*167b0*/  VIADD R5, R2, 0x60 ;  /* 0x0000006002057836 */ /* 0x000fc60000000000 */
        /* <DEDUP_REMOVED lines=13> */
.L_x_1275:
        /* <DEDUP_REMOVED lines=16> */
.L_x_1276:
[----:B------:R-:W-:Y:S02]  /*16990*/  IMAD.MOV.U32 R13, RZ, RZ, R8 ;  /* 0x000000ffff0d7224 */ /* 0x000fe400078e0008 */
[----:B------:R-:W-:Y:S02]  /*169a0*/  IMAD.MOV.U32 R12, RZ, RZ, 0x1 ;  /* 0x00000001ff0c7424 */ /* 0x000fe400078e00ff */
[----:B------:R-:W-:-:S07]  /*169b0*/  IMAD.MOV.U32 R4, RZ, RZ, R14 ;  /* 0x000000ffff047224 */ /* 0x000fce00078e000e */
[----:B------:R-:W-:Y:S05]  /*169c0*/  WARPSYNC.COLLECTIVE R15, `(.L_x_1277) ;  /* 0x000000000f087348 */ /* 0x000fea0003c00000 */
[----:B------:R0:W1:Y:S02]  /*169d0*/  SHFL.IDX P6, R14, R13, R12, R11 ;  /* 0x0000000c0d0e7389 */ /* 0x00006400000c000b */
[----:B01----:R-:W-:Y:S01]  /*169e0*/  ENDCOLLECTIVE ;  /* 0x000000000000791b */ /* 0x003fe20003800000 */
.L_x_1277:
[----:B------:R-:W-:-:S05]  /*169f0*/  @!P3 LEA R4, P4, R20, R4, 0x1 ;  /* 0x000000041404b211 */ /* 0x000fca00078808ff */
[----:B------:R-:W-:-:S04]  /*16a00*/  @!P3 IMAD.X R0, RZ, RZ, R0, P4 ;  /* 0x000000ffff00b224 */ /* 0x000fc800020e0600 */
        /* <DEDUP_REMOVED lines=12> */
.L_x_1278:
[----:B------:R-:W-:Y:S01]  /*16ad0*/  IMAD.MOV.U32 R9, RZ, RZ, R14 ;  /* 0x000000ffff097224 */ /* 0x000fe200078e000e */
[----:B------:R-:W-:Y:S06]  /*16ae0*/  BRA `(.L_x_1279) ;  /* 0xffffffc400307947 */ /* 0x000fec000383ffff */
.L_x_1201:
[----:B-1----:R1:W2:Y:S02]  /*16af0*/  SYNCS.PHASECHK.TRANS64.TRYWAIT P0, [R22+URZ+0x2d820], R0 ;  /* 0x02d82000160075a7 */ /* 0x0022a4000800017f */
[----:B--2---:R-:W-:Y:S05]  /*16b00*/  @!P0 NANOSLEEP.SYNCS 0x989680 ;  /* 0x009896800000895d */ /* 0x004fea0003900000 */
[----:B------:R-:W2:Y:S02]  /*16b10*/  @!P0 SYNCS.PHASECHK.TRANS64 P0, [R22+URZ+0x2d820], R0 ;  /* 0x02d82000160085a7 */ /* 0x000ea4000800007f */
[----:B--2---:R-:W-:Y:S05]  /*16b20*/  @!P0 BRA `(.L_x_1201) ;  /* 0xfffffffc00f08947 */ /* 0x004fea000383ffff */
[----:B------:R-:W-:Y:S05]  /*16b30*/  BRA `(.L_x_1280) ;  /* 0xffffffc400987947 */ /* 0x000fea000383ffff */
.L_x_1206:
[----:B0-----:R0:W1:Y:S02]  /*16b40*/  SYNCS.PHASECHK.TRANS64.TRYWAIT P0, [R5+URZ+0x2d840], R0 ;  /* 0x02d84000050075a7 */ /* 0x001064000800017f */
[----:B-1----:R-:W-:Y:S05]  /*16b50*/  @!P0 NANOSLEEP.SYNCS 0x989680 ;  /* 0x009896800000895d */ /* 0x002fea0003900000 */
[----:B------:R-:W1:Y:S02]  /*16b60*/  @!P0 SYNCS.PHASECHK.TRANS64 P0, [R5+URZ+0x2d840], R0 ;  /* 0x02d84000050085a7 */ /* 0x000e64000800007f */
[----:B-1----:R-:W-:Y:S05]  /*16b70*/  @!P0 BRA `(.L_x_1206) ;  /* 0xfffffffc00f08947 */ /* 0x002fea000383ffff */
[----:B------:R-:W-:Y:S05]  /*16b80*/  BRA `(.L_x_1281) ;  /* 0xffffffc8008c7947 */ /* 0x000fea000383ffff */
.L_x_1207:
        /* <DEDUP_REMOVED lines=8> */
.L_x_1283:
[----:B------:R-:W-:Y:S05]  /*16c10*/  BSYNC B1 ;  /* 0x0000000000017941 */ /* 0x000fea0003800000 */
.L_x_1282:
        /* <DEDUP_REMOVED lines=13> */
.L_x_1284:
        /* <DEDUP_REMOVED lines=8> */
.L_x_1285:
        /* <DEDUP_REMOVED lines=14> */
.L_x_1286:
[----:B------:R-:W-:Y:S02]  /*16e50*/  IMAD.MOV.U32 R13, RZ, RZ, R7 ;  /* 0x000000ffff0d7224 */ /* 0x000fe400078e0007 */
[----:B------:R-:W-:Y:S02]  /*16e60*/  IMAD.MOV.U32 R12, RZ, RZ, 0x2 ;  /* 0x00000002ff0c7424 */ /* 0x000fe400078e00ff */
[----:B------:R-:W-:-:S07]  /*16e70*/  IMAD.MOV.U32 R2, RZ, RZ, R14 ;  /* 0x000000ffff027224 */ /* 0x000fce00078e000e */
[----:B------:R-:W-:Y:S05]  /*16e80*/  WARPSYNC.COLLECTIVE R15, `(.L_x_1287) ;  /* 0x000000000f087348 */ /* 0x000fea0003c00000 */
[----:B------:R0:W1:Y:S02]  /*16e90*/  SHFL.IDX P6, R14, R13, R12, R11 ;  /* 0x0000000c0d0e7389 */ /* 0x00006400000c000b */
[----:B01----:R-:W-:Y:S01]  /*16ea0*/  ENDCOLLECTIVE ;  /* 0x000000000000791b */ /* 0x003fe20003800000 */
.L_x_1287:
        /* <DEDUP_REMOVED lines=13> */
.L_x_1288:
[----:B------:R-:W-:Y:S02]  /*16f80*/  IMAD.MOV.U32 R13, RZ, RZ, R7 ;  /* 0x000000ffff0d7224 */ /* 0x000fe400078e0007 */
[----:B------:R-:W-:Y:S02]  /*16f90*/  IMAD.MOV.U32 R12, RZ, RZ, 0x3 ;  /* 0x00000003ff0c7424 */ /* 0x000fe400078e00ff */
[----:B------:R-:W-:-:S07]  /*16fa0*/  IMAD.MOV.U32 R2, RZ, RZ, R14 ;  /* 0x000000ffff027224 */ /* 0x000fce00078e000e */
[----:B------:R-:W-:Y:S05]  /*16fb0*/  WARPSYNC.COLLECTIVE R15, `(.L_x_1289) ;  /* 0x000000000f087348 */ /* 0x000fea0003c00000 */
[----:B------:R0:W1:Y:S02]  /*16fc0*/  SHFL.IDX P6, R14, R13, R12, R11 ;  /* 0x0000000c0d0e7389 */ /* 0x00006400000c000b */
[----:B01----:R-:W-:Y:S01]  /*16fd0*/  ENDCOLLECTIVE ;  /* 0x000000000000791b */ /* 0x003fe20003800000 */
.L_x_1289:
        /* <DEDUP_REMOVED lines=14> */
.L_x_1290:
[----:B------:R-:W-:Y:S01]  /*170c0*/  IMAD.MOV.U32 R2, RZ, RZ, R14 ;  /* 0x000000ffff027224 */ /* 0x000fe200078e000e */
[----:B------:R-:W-:Y:S06]  /*170d0*/  BRA `(.L_x_1291) ;  /* 0xffffffc8002c7947 */ /* 0x000fec000383ffff */
.L_x_1212:
[----:B-1----:R1:W2:Y:S02]  /*170e0*/  SYNCS.PHASECHK.TRANS64.TRYWAIT P0, [R5+URZ+0x2d860], R2 ;  /* 0x02d86002050075a7 */ /* 0x0022a4000800017f */
[----:B--2---:R-:W-:Y:S05]  /*170f0*/  @!P0 NANOSLEEP.SYNCS 0x989680 ;  /* 0x009896800000895d */ /* 0x004fea0003900000 */
[----:B------:R-:W2:Y:S02]  /*17100*/  @!P0 SYNCS.PHASECHK.TRANS64 P0, [R5+URZ+0x2d860], R2 ;  /* 0x02d86002050085a7 */ /* 0x000ea4000800007f */
[----:B--2---:R-:W-:Y:S05]  /*17110*/  @!P0 BRA `(.L_x_1212) ;  /* 0xfffffffc00f08947 */ /* 0x004fea000383ffff */
[----:B------:R-:W-:Y:S05]  /*17120*/  BRA `(.L_x_1292) ;  /* 0xffffffc800907947 */ /* 0x000fea000383ffff */
.L_x_1213:
        /* <DEDUP_REMOVED lines=8> */
.L_x_1294:
[----:B------:R-:W-:Y:S05]  /*171b0*/  BSYNC B1 ;  /* 0x0000000000017941 */ /* 0x000fea0003800000 */
.L_x_1293:
        /* <DEDUP_REMOVED lines=9> */
.L_x_1295:
[----:B------:R-:W-:Y:S02]  /*17250*/  IMAD.MOV.U32 R13, RZ, RZ, R24 ;  /* 0x000000ffff0d7224 */ /* 0x000fe400078e0018 */
[----:B------:R-:W-:Y:S02]  /*17260*/  IMAD.MOV.U32 R12, RZ, RZ, 0x1 ;  /* 0x00000001ff0c7424 */ /* 0x000fe400078e00ff */
[----:B------:R-:W-:-:S07]  /*17270*/  IMAD.MOV.U32 R2, RZ, RZ, R14 ;  /* 0x000000ffff027224 */ /* 0x000fce00078e000e */
[----:B------:R-:W-:Y:S05]  /*17280*/  WARPSYNC.COLLECTIVE R15, `(.L_x_1296) ;  /* 0x000000000f087348 */ /* 0x000fea0003c00000 */
[----:B------:R0:W1:Y:S02]  /*17290*/  SHFL.IDX P6, R14, R13, R12, R11 ;  /* 0x0000000c0d0e7389 */ /* 0x00006400000c000b */
[----:B01----:R-:W-:Y:S01]  /*172a0*/  ENDCOLLECTIVE ;  /* 0x000000000000791b */ /* 0x003fe20003800000 */
.L_x_1296:
        /* <DEDUP_REMOVED lines=16> */
.L_x_1297:
[----:B------:R-:W-:Y:S02]  /*173b0*/  IMAD.MOV.U32 R13, RZ, RZ, R24 ;  /* 0x000000ffff0d7224 */ /* 0x000fe400078e0018 */
[----:B------:R-:W-:Y:S02]  /*173c0*/  IMAD.MOV.U32 R12, RZ, RZ, 0x2 ;  /* 0x00000002ff0c7424 */ /* 0x000fe400078e00ff */
[----:B------:R-:W-:-:S07]  /*173d0*/  IMAD.MOV.U32 R2, RZ, RZ, R14 ;  /* 0x000000ffff027224 */ /* 0x000fce00078e000e */
[----:B------:R-:W-:Y:S05]  /*173e0*/  WARPSYNC.COLLECTIVE R15, `(.L_x_1298) ;  /* 0x000000000f087348 */ /* 0x000fea0003c00000 */
[----:B------:R0:W1:Y:S02]  /*173f0*/  SHFL.IDX P6, R14, R13, R12, R11 ;  /* 0x0000000c0d0e7389 */ /* 0x00006400000c000b */
[----:B01----:R-:W-:Y:S01]  /*17400*/  ENDCOLLECTIVE ;  /* 0x000000000000791b */ /* 0x003fe20003800000 */
.L_x_1298:
        /* <DEDUP_REMOVED lines=16> */
.L_x_1299:
[----:B------:R-:W-:Y:S02]  /*17510*/  IMAD.MOV.U32 R13, RZ, RZ, R24 ;  /* 0x000000ffff0d7224 */ /* 0x000fe400078e0018 */
[----:B------:R-:W-:Y:S02]  /*17520*/  IMAD.MOV.U32 R12, RZ, RZ, 0x3 ;  /* 0x00000003ff0c7424 */ /* 0x000fe400078e00ff */
[----:B------:R-:W-:-:S07]  /*17530*/  IMAD.MOV.U32 R2, RZ, RZ, R14 ;  /* 0x000000ffff027224 */ /* 0x000fce00078e000e */
[----:B------:R-:W-:Y:S05]  /*17540*/  WARPSYNC.COLLECTIVE R15, `(.L_x_1300) ;  /* 0x000000000f087348 */ /* 0x000fea0003c00000 */
[----:B------:R0:W1:Y:S02]  /*17550*/  SHFL.IDX P6, R14, R13, R12, R11 ;  /* 0x0000000c0d0e7389 */ /* 0x00006400000c000b */
[----:B01----:R-:W-:Y:S01]  /*17560*/  ENDCOLLECTIVE ;  /* 0x000000000000791b */ /* 0x003fe20003800000 */
.L_x_1300:
        /* <DEDUP_REMOVED lines=13> */
.L_x_1301:
        /* <DEDUP_REMOVED lines=8> */
.L_x_1221:
[----:B-1----:R1:W2:Y:S02]  /*176c0*/  SYNCS.PHASECHK.TRANS64.TRYWAIT P0, [R0+URZ+0x2d860], R3 ;  /* 0x02d86003000075a7 */ /* 0x0022a4000800017f */
[----:B--2---:R-:W-:Y:S05]  /*176d0*/  @!P0 NANOSLEEP.SYNCS 0x989680 ;  /* 0x009896800000895d */ /* 0x004fea0003900000 */
[----:B------:R-:W2:Y:S02]  /*176e0*/  @!P0 SYNCS.PHASECHK.TRANS64 P0, [R0+URZ+0x2d860], R3 ;  /* 0x02d86003000085a7 */ /* 0x000ea4000800007f */
[----:B--2---:R-:W-:Y:S05]  /*176f0*/  @!P0 BRA `(.L_x_1221) ;  /* 0xfffffffc00f08947 */ /* 0x004fea000383ffff */
[----:B------:R-:W-:Y:S05]  /*17700*/  BRA `(.L_x_1303) ;  /* 0xffffffcc00287947 */ /* 0x000fea000383ffff */
.L_x_1222:
        /* <DEDUP_REMOVED lines=8> */
.L_x_1305:
[----:B------:R-:W-:Y:S05]  /*17790*/  BSYNC B0 ;  /* 0x0000000000007941 */ /* 0x000fea0003800000 */
.L_x_1304:
        /* <DEDUP_REMOVED lines=10> */
.L_x_1306:
        /* <DEDUP_REMOVED lines=17> */
.L_x_1307:
        /* <DEDUP_REMOVED lines=14> */
.L_x_1308:
[----:B------:R-:W-:Y:S02]  /*17a30*/  IMAD.MOV.U32 R13, RZ, RZ, R24 ;  /* 0x000000ffff0d7224 */ /* 0x000fe400078e0018 */
[----:B------:R-:W-:Y:S01]  /*17a40*/  IMAD.MOV.U32 R12, RZ, RZ, 0x2 ;  /* 0x00000002ff0c7424 */ /* 0x000fe200078e00ff */
[----:B------:R-:W-:-:S13]  /*17a50*/  IADD3 R2, P4, R14, R5, RZ ;  /* 0x000000050e027210 */ /* 0x000fda0007f9e0ff */
[----:B------:R-:W-:Y:S05]  /*17a60*/  WARPSYNC.COLLECTIVE R15, `(.L_x_1309) ;  /* 0x000000000f087348 */ /* 0x000fea0003c00000 */
[----:B------:R0:W1:Y:S02]  /*17a70*/  SHFL.IDX P6, R14, R13, R12, R11 ;  /* 0x0000000c0d0e7389 */ /* 0x00006400000c000b */
[----:B01----:R-:W-:Y:S01]  /*17a80*/  ENDCOLLECTIVE ;  /* 0x000000000000791b */ /* 0x003fe20003800000 */
.L_x_1309:
        /* <DEDUP_REMOVED lines=15> */
.L_x_1310:
[----:B------:R-:W-:Y:S02]  /*17b80*/  IMAD.MOV.U32 R13, RZ, RZ, R24 ;  /* 0x000000ffff0d7224 */ /* 0x000fe400078e0018 */
[----:B------:R-:W-:Y:S01]  /*17b90*/  IMAD.MOV.U32 R12, RZ, RZ, 0x3 ;  /* 0x00000003ff0c7424 */ /* 0x000fe200078e00ff */
[----:B------:R-:W-:-:S13]  /*17ba0*/  IADD3 R2, P4, R14, R5, RZ ;  /* 0x000000050e027210 */ /* 0x000fda0007f9e0ff */
[----:B------:R-:W-:Y:S05]  /*17bb0*/  WARPSYNC.COLLECTIVE R15, `(.L_x_1311) ;  /* 0x000000000f087348 */ /* 0x000fea0003c00000 */
[----:B------:R0:W1:Y:S02]  /*17bc0*/  SHFL.IDX P6, R14, R13, R12, R11 ;  /* 0x0000000c0d0e7389 */ /* 0x00006400000c000b */
[----:B01----:R-:W-:Y:S01]  /*17bd0*/  ENDCOLLECTIVE ;  /* 0x000000000000791b */ /* 0x003fe20003800000 */
.L_x_1311:
        /* <DEDUP_REMOVED lines=14> */
.L_x_1312:
[----:B------:R-:W-:Y:S05]  /*17cc0*/  BRA `(.L_x_1313) ;  /* 0xffffffc8009c7947 */ /* 0x000fea000383ffff */
.L_x_1227:
        /* <DEDUP_REMOVED lines=8> */
.L_x_1315:
[----:B------:R-:W-:Y:S05]  /*17d50*/  BSYNC B0 ;  /* 0x0000000000007941 */ /* 0x000fea0003800000 */
.L_x_1314:
        /* <DEDUP_REMOVED lines=9> */
.L_x_1316:
        /* <DEDUP_REMOVED lines=18> */
.L_x_1317:
[----:B------:R-:W-:Y:S01]  /*17f10*/  IMAD.MOV.U32 R12, RZ, RZ, 0x2 ;  /* 0x00000002ff0c7424 */ /* 0x000fe200078e00ff */
[----:B------:R-:W-:-:S05]  /*17f20*/  SEL R5, R14, RZ, P1 ;  /* 0x000000ff0e057207 */ /* 0x000fca0000800000 */
[----:B------:R-:W-:-:S04]  /*17f30*/  IMAD.IADD R4, R2, 0x1, R5 ;  /* 0x0000000102047824 */ /* 0x000fc800078e0205 */
[----:B------:R-:W-:-:S07]  /*17f40*/  IMAD.MOV.U32 R13, RZ, RZ, R4 ;  /* 0x000000ffff0d7224 */ /* 0x000fce00078e0004 */
[----:B------:R-:W-:Y:S05]  /*17f50*/  WARPSYNC.COLLECTIVE R15, `(.L_x_1318) ;  /* 0x000000000f087348 */ /* 0x000fea0003c00000 */
[----:B------:R0:W1:Y:S02]  /*17f60*/  SHFL.UP P6, R14, R13, R12, R11 ;  /* 0x0400000c0d0e7389 */ /* 0x00006400000c000b */
[----:B01----:R-:W-:Y:S01]  /*17f70*/  ENDCOLLECTIVE ;  /* 0x000000000000791b */ /* 0x003fe20003800000 */
.L_x_1318:
[----:B------:R-:W-:Y:S01]  /*17f80*/  IMAD.MOV.U32 R12, RZ, RZ, 0x4 ;  /* 0x00000004ff0c7424 */ /* 0x000fe200078e00ff */
[----:B------:R-:W-:-:S05]  /*17f90*/  SEL R5, R14, RZ, P2 ;  /* 0x000000ff0e057207 */ /* 0x000fca0001000000 */
[----:B------:R-:W-:-:S04]  /*17fa0*/  IMAD.IADD R5, R4, 0x1, R5 ;  /* 0x0000000104057824 */ /* 0x000fc800078e0205 */
[----:B------:R-:W-:-:S07]  /*17fb0*/  IMAD.MOV.U32 R13, RZ, RZ, R5 ;  /* 0x000000ffff0d7224 */ /* 0x000fce00078e0005 */
[----:B------:R-:W-:Y:S05]  /*17fc0*/  WARPSYNC.COLLECTIVE R15, `(.L_x_1319) ;  /* 0x000000000f087348 */ /* 0x000fea0003c00000 */
[----:B------:R0:W1:Y:S02]  /*17fd0*/  SHFL.UP P6, R14, R13, R12, R11 ;  /* 0x0400000c0d0e7389 */ /* 0x00006400000c000b */
[----:B01----:R-:W-:Y:S01]  /*17fe0*/  ENDCOLLECTIVE ;  /* 0x000000000000791b */ /* 0x003fe20003800000 */
.L_x_1319:
[----:B------:R-:W-:Y:S01]  /*17ff0*/  IMAD.MOV.U32 R12, RZ, RZ, 0x8 ;  /* 0x00000008ff0c7424 */ /* 0x000fe200078e00ff */
[----:B------:R-:W-:-:S05]  /*18000*/  SEL R6, R14, RZ, P3 ;  /* 0x000000ff0e067207 */ /* 0x000fca0001800000 */
[----:B------:R-:W-:-:S04]  /*18010*/  IMAD.IADD R6, R5, 0x1, R6 ;  /* 0x0000000105067824 */ /* 0x000fc800078e0206 */
[----:B------:R-:W-:-:S07]  /*18020*/  IMAD.MOV.U32 R13, RZ, RZ, R6 ;  /* 0x000000ffff0d7224 */ /* 0x000fce00078e0006 */
[----:B------:R-:W-:Y:S05]  /*18030*/  WARPSYNC.COLLECTIVE R15, `(.L_x_1320) ;  /* 0x000000000f087348 */ /* 0x000fea0003c00000 */
[----:B------:R0:W1:Y:S02]  /*18040*/  SHFL.UP P6, R14, R13, R12, R11 ;  /* 0x0400000c0d0e7389 */ /* 0x00006400000c000b */
[----:B01----:R-:W-:Y:S01]  /*18050*/  ENDCOLLECTIVE ;  /* 0x000000000000791b */ /* 0x003fe20003800000 */
.L_x_1320:
[----:B------:R-:W-:Y:S01]  /*18060*/  IMAD.MOV.U32 R12, RZ, RZ, 0x10 ;  /* 0x00000010ff0c7424 */ /* 0x000fe200078e00ff */
[----:B------:R-:W-:-:S05]  /*18070*/  SEL R3, R14, RZ, P4 ;  /* 0x000000ff0e037207 */ /* 0x000fca0002000000 */
[----:B------:R-:W-:-:S04]  /*18080*/  IMAD.IADD R4, R6, 0x1, R3 ;  /* 0x0000000106047824 */ /* 0x000fc800078e0203 */
[----:B------:R-:W-:-:S07]  /*18090*/  IMAD.MOV.U32 R13, RZ, RZ, R4 ;  /* 0x000000ffff0d7224 */ /* 0x000fce00078e0004 */
[----:B------:R-:W-:Y:S05]  /*180a0*/  WARPSYNC.COLLECTIVE R15, `(.L_x_1321) ;  /* 0x000000000f087348 */ /* 0x000fea0003c00000 */
[----:B------:R0:W1:Y:S02]  /*180b0*/  SHFL.UP P6, R14, R13, R12, R11 ;  /* 0x0400000c0d0e7389 */ /* 0x00006400000c000b */
[----:B01----:R-:W-:Y:S01]  /*180c0*/  ENDCOLLECTIVE ;  /* 0x000000000000791b */ /* 0x003fe20003800000 */
.L_x_1321:
        /* <DEDUP_REMOVED lines=8> */
.L_x_1322:
[----:B------:R-:W-:Y:S05]  /*18150*/  BRA `(.L_x_1323) ;  /* 0xffffffc800b07947 */ /* 0x000fea000383ffff */
.L_x_1232:
[----:B------:R-:W-:Y:S01]  /*18160*/  BSSY B0, `(.L_x_1324) ;  /* 0x0000008000007945 */ /* 0x000fe20003800000 */
[----:B-----5:R-:W-:Y:S02]  /*18170*/  IMAD.MOV.U32 R13, RZ, RZ, R2 ;  /* 0x000000ffff0d7224 */ /* 0x020fe400078e0002 */
[----:B------:R-:W-:Y:S02]  /*18180*/  IMAD.MOV.U32 R12, RZ, RZ, 0x1 ;  /* 0x00000001ff0c7424 */ /* 0x000fe400078e00ff */
[----:B------:R-:W-:Y:S02]  /*18190*/  IMAD.MOV.U32 R11, RZ, RZ, RZ ;  /* 0x000000ffff0b7224 */ /* 0x000fe400078e00ff */
[----:B------:R-:W-:-:S07]  /*181a0*/  IMAD.MOV.U32 R15, RZ, RZ, -0x1 ;  /* 0xffffffffff0f7424 */ /* 0x000fce00078e00ff */
[----:B012---:R-:W-:Y:S05]  /*181b0*/  WARPSYNC.COLLECTIVE R15, `(.L_x_1325) ;  /* 0x000000000f087348 */ /* 0x007fea0003c00000 */
[----:B------:R3:W4:Y:S02]  /*181c0*/  SHFL.UP P6, R14, R13, R12, R11 ;  /* 0x0400000c0d0e7389 */ /* 0x00072400000c000b */
[----:B01234-:R-:W-:Y:S01]  /*181d0*/  ENDCOLLECTIVE ;  /* 0x000000000000791b */ /* 0x01ffe20003800000 */
.L_x_1325:
[----:B------:R-:W-:Y:S05]  /*181e0*/  BSYNC B0 ;  /* 0x0000000000007941 */ /* 0x000fea0003800000 */
.L_x_1324:
        /* <DEDUP_REMOVED lines=8> */
.L_x_1326:
[----:B------:R-:W-:Y:S01]  /*18270*/  IMAD.MOV.U32 R12, RZ, RZ, 0x4 ;  /* 0x00000004ff0c7424 */ /* 0x000fe200078e00ff */
[----:B------:R-:W-:-:S05]  /*18280*/  SEL R14, R14, RZ, P2 ;  /* 0x000000ff0e0e7207 */ /* 0x000fca0001000000 */
[----:B------:R-:W-:-:S04]  /*18290*/  IMAD.IADD R3, R13, 0x1, R14 ;  /* 0x000000010d037824 */ /* 0x000fc800078e020e */
[----:B------:R-:W-:-:S07]  /*182a0*/  IMAD.MOV.U32 R13, RZ, RZ, R3 ;  /* 0x000000ffff0d7224 */ /* 0x000fce00078e0003 */
[----:B------:R-:W-:Y:S05]  /*182b0*/  WARPSYNC.COLLECTIVE R15, `(.L_x_1327) ;  /* 0x000000000f087348 */ /* 0x000fea0003c00000 */
[----:B------:R0:W1:Y:S02]  /*182c0*/  SHFL.UP P6, R14, R13, R12, R11 ;  /* 0x0400000c0d0e7389 */ /* 0x00006400000c000b */
[----:B01----:R-:W-:Y:S01]  /*182d0*/  ENDCOLLECTIVE ;  /* 0x000000000000791b */ /* 0x003fe20003800000 */
.L_x_1327:
[----:B------:R-:W-:Y:S01]  /*182e0*/  IMAD.MOV.U32 R12, RZ, RZ, 0x8 ;  /* 0x00000008ff0c7424 */ /* 0x000fe200078e00ff */
[----:B------:R-:W-:-:S05]  /*182f0*/  SEL R4, R14, RZ, P3 ;  /* 0x000000ff0e047207 */ /* 0x000fca0001800000 */
[----:B------:R-:W-:-:S04]  /*18300*/  IMAD.IADD R4, R3, 0x1, R4 ;  /* 0x0000000103047824 */ /* 0x000fc800078e0204 */
[----:B------:R-:W-:-:S07]  /*18310*/  IMAD.MOV.U32 R13, RZ, RZ, R4 ;  /* 0x000000ffff0d7224 */ /* 0x000fce00078e0004 */
[----:B------:R-:W-:Y:S05]  /*18320*/  WARPSYNC.COLLECTIVE R15, `(.L_x_1328) ;  /* 0x000000000f087348 */ /* 0x000fea0003c00000 */
[----:B------:R0:W1:Y:S02]  /*18330*/  SHFL.UP P6, R14, R13, R12, R11 ;  /* 0x0400000c0d0e7389 */ /* 0x00006400000c000b */
[----:B01----:R-:W-:Y:S01]  /*18340*/  ENDCOLLECTIVE ;  /* 0x000000000000791b */ /* 0x003fe20003800000 */
.L_x_1328:
[----:B------:R-:W-:Y:S01]  /*18350*/  IMAD.MOV.U32 R12, RZ, RZ, 0x10 ;  /* 0x00000010ff0c7424 */ /* 0x000fe200078e00ff */
[----:B------:R-:W-:-:S05]  /*18360*/  SEL R5, R14, RZ, P4 ;  /* 0x000000ff0e057207 */ /* 0x000fca0002000000 */
[----:B------:R-:W-:-:S04]  /*18370*/  IMAD.IADD R5, R4, 0x1, R5 ;  /* 0x0000000104057824 */ /* 0x000fc800078e0205 */
[----:B------:R-:W-:-:S07]  /*18380*/  IMAD.MOV.U32 R13, RZ, RZ, R5 ;  /* 0x000000ffff0d7224 */ /* 0x000fce00078e0005 */
[----:B------:R-:W-:Y:S05]  /*18390*/  WARPSYNC.COLLECTIVE R15, `(.L_x_1329) ;  /* 0x000000000f087348 */ /* 0x000fea0003c00000 */
[----:B------:R0:W1:Y:S02]  /*183a0*/  SHFL.UP P6, R14, R13, R12, R11 ;  /* 0x0400000c0d0e7389 */ /* 0x00006400000c000b */
[----:B01----:R-:W-:Y:S01]  /*183b0*/  ENDCOLLECTIVE ;  /* 0x000000000000791b */ /* 0x003fe20003800000 */
.L_x_1329:
        /* <DEDUP_REMOVED lines=8> */
.L_x_1330:
[----:B------:R-:W-:Y:S05]  /*18440*/  BRA `(.L_x_1331) ;  /* 0xffffffc800907947 */ /* 0x000fea000383ffff */
.L_x_1234:
[----:B------:R-:W-:Y:S01]  /*18450*/  BSSY B0, `(.L_x_1332) ;  /* 0x0000006000007945 */ /* 0x000fe20003800000 */
[----:B------:R-:W-:Y:S01]  /*18460*/  PLOP3.LUT P6, PT, P6, PT, PT, 0x8, 0x0 ;  /* 0x000000000000781c */ /* 0x000fe200037ce170 */
[----:B------:R-:W-:-:S12]  /*18470*/  IMAD.MOV.U32 R15, RZ, RZ, -0x1 ;  /* 0xffffffffff0f7424 */ /* 0x000fd800078e00ff */
[----:B01----:R-:W-:Y:S05]  /*18480*/  WARPSYNC.COLLECTIVE R15, `(.L_x_1333) ;  /* 0x000000000f087348 */ /* 0x003fea0003c00000 */
[----:B------:R-:W-:Y:S01]  /*18490*/  VOTE.ANY R14, PT, P6 ;  /* 0x00000000000e7806 */ /* 0x000fe200030e0100 */
[----:B01----:R-:W-:Y:S06]  /*184a0*/  ENDCOLLECTIVE ;  /* 0x000000000000791b */ /* 0x003fec0003800000 */
.L_x_1333:
[----:B------:R-:W-:Y:S05]  /*184b0*/  BSYNC B0 ;  /* 0x0000000000007941 */ /* 0x000fea0003800000 */
.L_x_1332:
        /* <DEDUP_REMOVED lines=9> */
.L_x_1334:
[----:B------:R-:W-:Y:S01]  /*18550*/  IMAD.MOV.U32 R17, RZ, RZ, R14 ;  /* 0x000000ffff117224 */ /* 0x000fe200078e000e */
[----:B------:R-:W-:Y:S06]  /*18560*/  BRA `(.L_x_1335) ;  /* 0xffffffc800807947 */ /* 0x000fec000383ffff */
.L_x_1236:
[----:B------:R-:W-:Y:S01]  /*18570*/  BSSY B0, `(.L_x_1336) ;  /* 0x0000007000007945 */ /* 0x000fe20003800000 */
[----:B------:R-:W-:Y:S02]  /*18580*/  IMAD.MOV.U32 R13, RZ, RZ, R3 ;  /* 0x000000ffff0d7224 */ /* 0x000fe400078e0003 */
[----:B------:R-:W-:Y:S02]  /*18590*/  IMAD.MOV.U32 R11, RZ, RZ, 0x1f ;  /* 0x0000001fff0b7424 */ /* 0x000fe400078e00ff */
[----:B------:R-:W-:-:S07]  /*185a0*/  IMAD.MOV.U32 R15, RZ, RZ, -0x1 ;  /* 0xffffffffff0f7424 */ /* 0x000fce00078e00ff */
[----:B0123--:R-:W-:Y:S05]  /*185b0*/  WARPSYNC.COLLECTIVE R15, `(.L_x_1337) ;  /* 0x000000000f087348 */ /* 0x00ffea0003c00000 */
[----:B------:R4:W0:Y:S02]  /*185c0*/  SHFL.IDX P6, R14, R13, R12, R11 ;  /* 0x0000000c0d0e7389 */ /* 0x00082400000c000b */
[----:B01234-:R-:W-:Y:S01]  /*185d0*/  ENDCOLLECTIVE ;  /* 0x000000000000791b */ /* 0x01ffe20003800000 */
.L_x_1337:
[----:B------:R-:W-:Y:S05]  /*185e0*/  BSYNC B0 ;  /* 0x0000000000007941 */ /* 0x000fea0003800000 */
.L_x_1336:
[----:B------:R-:W-:Y:S01]  /*185f0*/  IMAD.MOV.U32 R6, RZ, RZ, R14 ;  /* 0x000000ffff067224 */ /* 0x000fe200078e000e */
[----:B------:R-:W-:Y:S06]  /*18600*/  BRA `(.L_x_1235) ;  /* 0xffffffc800747947 */ /* 0x000fec000383ffff */
.L_x_1240:
[----:B-1----:R1:W2:Y:S02]  /*18610*/  SYNCS.PHASECHK.TRANS64.TRYWAIT P0, [R5+URZ+0x2d820], R0 ;  /* 0x02d82000050075a7 */ /* 0x0022a4000800017f */
[----:B--2---:R-:W-:Y:S05]  /*18620*/  @!P0 NANOSLEEP.SYNCS 0x989680 ;  /* 0x009896800000895d */ /* 0x004fea0003900000 */
[----:B------:R-:W2:Y:S02]  /*18630*/  @!P0 SYNCS.PHASECHK.TRANS64 P0, [R5+URZ+0x2d820], R0 ;  /* 0x02d82000050085a7 */ /* 0x000ea4000800007f */
[----:B--2---:R-:W-:Y:S05]  /*18640*/  @!P0 BRA `(.L_x_1240) ;  /* 0xfffffffc00f08947 */ /* 0x004fea000383ffff */
[----:B------:R-:W-:Y:S05]  /*18650*/  BRA `(.L_x_1338) ;  /* 0xffffffcc00ec7947 */ /* 0x000fea000383ffff */
.L_x_1241:
        /* <DEDUP_REMOVED lines=8> */
[----:B01-3--:R-:W-:Y:S05]  /*186e0*/  WARPSYNC.COLLECTIVE R15, `(.L_x_1340) ;  /* 0x000000000f087348 */ /* 0x00bfea0003c00000 */
[----:B------:R2:W4:Y:S02]  /*186f0*/  SHFL.IDX P6, R14, R13, R12, R11 ;  /* 0x0000000c0d0e7389 */ /* 0x00052400000c000b */
[----:B01234-:R-:W-:Y:S01]  /*18700*/  ENDCOLLECTIVE ;  /* 0x000000000000791b */ /* 0x01ffe20003800000 */
.L_x_1340:
[----:B------:R-:W-:Y:S05]  /*18710*/  BSYNC B0 ;  /* 0x0000000000007941 */ /* 0x000fea0003800000 */
.L_x_1339:
[----:B------:R-:W-:Y:S05]  /*18720*/  BRA `(.L_x_1341) ;  /* 0xffffffcc00d47947 */ /* 0x000fea000383ffff */
.L_x_1244:
[----:B------:R-:W-:Y:S01]  /*18730*/  BSSY B1, `(.L_x_1342) ;  /* 0x0000006000017945 */ /* 0x000fe20003800000 */
[----:B------:R-:W-:-:S07]  /*18740*/  IMAD.MOV.U32 R15, RZ, RZ, -0x1 ;  /* 0xffffffffff0f7424 */ /* 0x000fce00078e00ff */
[----:B01-3--:R-:W-:Y:S05]  /*18750*/  WARPSYNC.COLLECTIVE R15, `(.L_x_1343) ;  /* 0x000000000f0c7348 */ /* 0x00bfea0003c00000 */
[----:B------:R-:W-:Y:S02]  /*18760*/  ELECT P6, UR62, PT ;  /* 0x00000000003e782f */ /* 0x000fe400038c0000 */
[----:B------:R-:W-:Y:S01]  /*18770*/  MOV R14, UR62 ;  /* 0x0000003e000e7c02 */ /* 0x000fe20008000f00 */
[----:B01-3--:R-:W-:Y:S10]  /*18780*/  ENDCOLLECTIVE ;  /* 0x000000000000791b */ /* 0x00bff40003800000 */
.L_x_1343:
[----:B------:R-:W-:Y:S05]  /*18790*/  BSYNC B1 ;  /* 0x0000000000017941 */ /* 0x000fea0003800000 */
.L_x_1342:
[----:B------:R-:W-:Y:S05]  /*187a0*/  BRA `(.L_x_1344) ;  /* 0xffffffcc00cc7947 */ /* 0x000fea000383ffff */
.L_x_1246:
[----:B-1----:R1:W2:Y:S02]  /*187b0*/  SYNCS.PHASECHK.TRANS64.TRYWAIT P1, [R3+URZ+0x2d840], R2 ;  /* 0x02d84002030075a7 */ /* 0x0022a4000802017f */
[----:B--2---:R-:W-:Y:S05]  /*187c0*/  @!P1 NANOSLEEP.SYNCS 0x989680 ;  /* 0x009896800000995d */ /* 0x004fea0003900000 */
[----:B------:R-:W2:Y:S02]  /*187d0*/  @!P1 SYNCS.PHASECHK.TRANS64 P1, [R3+URZ+0x2d840], R2 ;  /* 0x02d84002030095a7 */ /* 0x000ea4000802007f */
[----:B--2---:R-:W-:Y:S05]  /*187e0*/  @!P1 BRA `(.L_x_1246) ;  /* 0xfffffffc00f09947 */ /* 0x004fea000383ffff */
[----:B------:R-:W-:Y:S05]  /*187f0*/  BRA `(.L_x_1345) ;  /* 0xffffffcc00ec7947 */ /* 0x000fea000383ffff */
.L_x_1248:
[----:B--2---:R2:W4:Y:S02]  /*18800*/  SYNCS.PHASECHK.TRANS64.TRYWAIT P1, [R25+URZ+0x2d840], R0 ;  /* 0x02d84000190075a7 */ /* 0x004524000802017f */
[----:B----4-:R-:W-:Y:S05]  /*18810*/  @!P1 NANOSLEEP.SYNCS 0x989680 ;  /* 0x009896800000995d */ /* 0x010fea0003900000 */
[----:B------:R-:W4:Y:S02]  /*18820*/  @!P1 SYNCS.PHASECHK.TRANS64 P1, [R25+URZ+0x2d840], R0 ;  /* 0x02d84000190095a7 */ /* 0x000f24000802007f */
[----:B----4-:R-:W-:Y:S05]  /*18830*/  @!P1 BRA `(.L_x_1248) ;  /* 0xfffffffc00f09947 */ /* 0x010fea000383ffff */
[----:B------:R-:W-:Y:S05]  /*18840*/  BRA `(.L_x_1346) ;  /* 0xffffffcc00f87947 */ /* 0x000fea000383ffff */
.L_x_1250:
[----:B----4-:R4:W0:Y:S02]  /*18850*/  SYNCS.PHASECHK.TRANS64.TRYWAIT P1, [R3+URZ+0x2d860], R2 ;  /* 0x02d86002030075a7 */ /* 0x010824000802017f */
[----:B0-----:R-:W-:Y:S05]  /*18860*/  @!P1 NANOSLEEP.SYNCS 0x989680 ;  /* 0x009896800000995d */ /* 0x001fea0003900000 */
[----:B------:R-:W0:Y:S02]  /*18870*/  @!P1 SYNCS.PHASECHK.TRANS64 P1, [R3+URZ+0x2d860], R2 ;  /* 0x02d86002030095a7 */ /* 0x000e24000802007f */
[----:B0-----:R-:W-:Y:S05]  /*18880*/  @!P1 BRA `(.L_x_1250) ;  /* 0xfffffffc00f09947 */ /* 0x001fea000383ffff */
[----:B------:R-:W-:Y:S05]  /*18890*/  BRA `(.L_x_1347) ;  /* 0xffffffcc00f47947 */ /* 0x000fea000383ffff */
.L_x_1348:
        /* <DEDUP_REMOVED lines=14> */
.L_x_2732:


//--------------------- .text._ZN7cutlass13device_kernelIN5flash11enable_sm90INS1_16FlashAttnFwdSm90INS1_25CollectiveMainloopFwdSm90ILi2EN4cute5tupleIJNS5_1CILi1EEES8_S8_EEENS6_IJNS7_ILi192EEENS7_ILi128EEENS7_ILi96EEEEEELi96ENS_10bfloat16_tEfNS_4arch4Sm90ELb0ELb1ELb0ELb1ELb1ELb1ELb0ELb0ELb1ELb1ELb0ELb0EEENS1_21CollectiveEpilogueFwdINS6_IJSA_SC_SB_EEES9_SE_SG_Li384ELb1ELb1ELb0ELb0EEENS1_36VarlenDynamicPersistentTileSchedulerILi192ELi128ELi384ELi128ELb0ELb1ELb1ELb1ELb0ELb1EEEEEEEEEvNT_6ParamsE --------------------------
	.section	.text._ZN7cutlass13device_kernelIN5flash11enable_sm90INS1_16FlashAttnFwdSm90INS1_25CollectiveMainloopFwdSm90ILi2EN4cute5tupleIJNS5_1CILi1EEES8_S8_EEENS6_IJNS7_ILi192EEENS7_ILi128EEENS7_ILi96EEEEEELi96ENS_10bfloat16_tEfNS_4arch4Sm90ELb0ELb1ELb0ELb1ELb1ELb1ELb0ELb0ELb1ELb1ELb0ELb0EEENS1_21CollectiveEpilogueFwdINS6_IJSA_SC_SB_EEES9_SE_SG_Li384ELb1ELb1ELb0ELb0EEENS1_36VarlenDynamicPersistentTileSchedulerILi192ELi128ELi384ELi128ELb0ELb1ELb1ELb1ELb0ELb1EEEEEEEEEvNT_6ParamsE,"ax",@progbits
	.align	128
.text._ZN7cutlass13device_kernelIN5flash11enable_sm90INS1_16FlashAttnFwdSm90INS1_25CollectiveMainloopFwdSm90ILi2EN4cute5tupleIJNS5_1CILi1EEES8_S8_EEENS6_IJNS7_ILi192EEENS7_ILi128EEENS7_ILi96EEEEEELi96ENS_10bfloat16_tEfNS_4arch4Sm90ELb0ELb1ELb0ELb1ELb1ELb1ELb0ELb0ELb1ELb1ELb0ELb0EEENS1_21CollectiveEpilogueFwdINS6_IJSA_SC_SB_EEES9_SE_SG_Li384ELb1ELb1ELb0ELb0EEENS1_36VarlenDynamicPersistentTileSchedulerILi192ELi128ELi384ELi128ELb0ELb1ELb1ELb1ELb0ELb1EEEEEEEEEvNT_6ParamsE:
        .type           _ZN7cutlass13device_kernelIN5flash11enable_sm90INS1_16FlashAttnFwdSm90INS1_25CollectiveMainloopFwdSm90ILi2EN4cute5tupleIJNS5_1CILi1EEES8_S8_EEENS6_IJNS7_ILi192EEENS7_ILi128EEENS7_ILi96EEEEEELi96ENS_10bfloat16_tEfNS_4arch4Sm90ELb0ELb1ELb0ELb1ELb1ELb1ELb0ELb0ELb1ELb1ELb0ELb0EEENS1_21CollectiveEpilogueFwdINS6_IJSA_SC_SB_EEES9_SE_SG_Li384ELb1ELb1ELb0ELb0EEENS1_36VarlenDynamicPersistentTileSchedulerILi192ELi128ELi384ELi128ELb0ELb1ELb1ELb1ELb0ELb1EEEEEEEEEvNT_6ParamsE,@function
        .size           _ZN7cutlass13device_kernelIN5flash11enable_sm90INS1_16FlashAttnFwdSm90INS1_25CollectiveMainloopFwdSm90ILi2EN4cute5tupleIJNS5_1CILi1EEES8_S8_EEENS6_IJNS7_ILi192EEENS7_ILi128EEENS7_ILi96EEEEEELi96ENS_10bfloat16_tEfNS_4arch4Sm90ELb0ELb1ELb0ELb1ELb1ELb1ELb0ELb0ELb1ELb1ELb0ELb0EEENS1_21CollectiveEpilogueFwdINS6_IJSA_SC_SB_EEES9_SE_SG_Li384ELb1ELb1ELb0ELb0EEENS1_36VarlenDynamicPersistentTileSchedulerILi192ELi128ELi384ELi128ELb0ELb1ELb1ELb1ELb0ELb1EEEEEEEEEvNT_6ParamsE,(.L_x_2733 - _ZN7cutlass13device_kernelIN5flash11enable_sm90INS1_16FlashAttnFwdSm90INS1_25CollectiveMainloopFwdSm90ILi2EN4cute5tupleIJNS5_1CILi1EEES8_S8_EEENS6_IJNS7_ILi192EEENS7_ILi128EEENS7_ILi96EEEEEELi96ENS_10bfloat16_tEfNS_4arch4Sm90ELb0ELb1ELb0ELb1ELb1ELb1ELb0ELb0ELb1ELb1ELb0ELb0EEENS1_21CollectiveEpilogueFwdINS6_IJSA_SC_SB_EEES9_SE_SG_Li384ELb1ELb1ELb0ELb0EEENS1_36VarlenDynamicPersistentTileSchedulerILi192ELi128ELi384ELi128ELb0ELb1ELb1ELb1ELb0ELb1EEEEEEEEEvNT_6ParamsE)
        .other          _ZN7cutlass13device_kernelIN5flash11enable_sm90INS1_16FlashAttnFwdSm90INS1_25CollectiveMainloopFwdSm90ILi2EN4cute5tupleIJNS5_1CILi1EEES8_S8_EEENS6_IJNS7_ILi192EEENS7_ILi128EEENS7_ILi96EEEEEELi96ENS_10bfloat16_tEfNS_4arch4Sm90ELb0ELb1ELb0ELb1ELb1ELb1ELb0ELb0ELb1ELb1ELb0ELb0EEENS1_21CollectiveEpilogueFwdINS6_IJSA_SC_SB_EEES9_SE_SG_Li384ELb1ELb1ELb0ELb0EEENS1_36VarlenDynamicPersistentTileSchedulerILi192ELi128ELi384ELi128ELb0ELb1ELb1ELb1ELb0ELb1EEEEEEEEEvNT_6ParamsE,@"STO_CUDA_ENTRY STV_DEFAULT"
_ZN7cutlass13device_kernelIN5flash11enable_sm90INS1_16FlashAttnFwdSm90INS1_25CollectiveMainloopFwdSm90ILi2EN4cute5tupleIJNS5_1CILi1EEES8_S8_EEENS6_IJNS7_ILi192EEENS7_ILi128EEENS7_ILi96EEEEEELi96ENS_10bfloat16_tEfNS_4arch4Sm90ELb0ELb1ELb0ELb1ELb1ELb1ELb0ELb0ELb1ELb1ELb0ELb0EEENS1_21CollectiveEpilogueFwdINS6_IJSA_SC_SB_EEES9_SE_SG_Li384ELb1ELb1ELb0ELb0EEENS1_36VarlenDynamicPersistentTileSchedulerILi192ELi128ELi384ELi128ELb0ELb1ELb1ELb1ELb0ELb1EEEEEEEEEvNT_6ParamsE:
        /* <DEDUP_REMOVED lines=18> */
.L_x_1350:
[----:B------:R-:W-:Y:S05]  /*0120*/  BSYNC B0 ;  /* 0x0000000000007941 */ /* 0x000fea0003800000 */
.L_x_1349:
        /* <DEDUP_REMOVED lines=41> */
.L_x_1351:
        /* <DEDUP_REMOVED lines=22> */
.L_x_1352:
        /* <DEDUP_REMOVED lines=18> */
.L_x_1353:
        /* <DEDUP_REMOVED lines=22> */
.L_x_1354:
        /* <DEDUP_REMOVED lines=22> */
.L_x_1355:
        /* <DEDUP_REMOVED lines=8> */
.L_x_1358:
        /* <DEDUP_REMOVED lines=22> */
[----:B------:R-:W-:Y:S01]  /*0ae0*/  IMAD.MOV.U32 R144, RZ, RZ, 0x40 ;  /* 0x00000040ff907424 */ /* 0x000fe200078e00ff */
[----:B------:R-:W-:Y:S01]  /*0af0*/  R2UR UR40, R2 ;  /* 0x00000000022872ca */ /* 0x000fe200000e0000 */
[----:B------:R-:W-:Y:S01]  /*0b00*/  IMAD.MOV.U32 R23, RZ, RZ, RZ ;  /* 0x000000ffff177224 */ /* 0x000fe200078e00ff */
[----:B------:R-:W-:Y:S01]  /*0b10*/  ULOP3.LUT UR39, UR36, 0x1, URZ, 0xfc, !UPT ;  /* 0x0000000124277892 */ /* 0x000fe2000f8efc3f */
[----:B------:R-:W-:-:S10]  /*0b20*/  UMOV UR37, URZ ;  /* 0x0000003f00257c82 */ /* 0x000fd40008000000 */
[----:B------:R-:W-:Y:S01]  /*0b30*/  UIADD3 UR40, UR40, 0xc400, URZ ;  /* 0x0000c40028287890 */ /* 0x000fe2000fffe03f */
[----:B0-----:R-:W-:-:S05]  /*0b40*/  VIADD R15, R0, 0xffffff80 ;  /* 0xffffff80000f7836 */ /* 0x001fca0000000000 */
[----:B------:R-:W-:Y:S02]  /*0b50*/  SHF.R.S32.HI R0, RZ, 0x1f, R15 ;  /* 0x0000001fff007819 */ /* 0x000fe4000001140f */
[-C--:B------:R-:W-:Y:S02]  /*0b60*/  LEA.HI R7, R15, R15.reuse, RZ, 0x1 ;  /* 0x0000000f0f077211 */ /* 0x080fe400078f08ff */
[CC--:B------:R-:W-:Y:S02]  /*0b70*/  LEA.HI R4, R0.reuse, R15.reuse, RZ, 0x4 ;  /* 0x0000000f00047211 */ /* 0x0c0fe400078f20ff */
[----:B------:R-:W-:Y:S02]  /*0b80*/  SHF.R.S32.HI R12, RZ, 0x1, R7 ;  /* 0x00000001ff0c7819 */ /* 0x000fe40000011407 */
[----:B------:R-:W-:Y:S02]  /*0b90*/  LEA.HI R8, R0, R15, RZ, 0x2 ;  /* 0x0000000f00087211 */ /* 0x000fe400078f10ff */
[----:B------:R-:W-:-:S02]  /*0ba0*/  SHF.R.S32.HI R3, RZ, 0x4, R4 ;  /* 0x00000004ff037819 */ /* 0x000fc40000011404 */
[----:B------:R-:W-:Y:S02]  /*0bb0*/  LEA.HI R10, R7, R12, RZ, 0x1 ;  /* 0x0000000c070a7211 */ /* 0x000fe400078f08ff */
[--C-:B------:R-:W-:Y:S02]  /*0bc0*/  SHF.R.S32.HI R9, RZ, 0x2, R8.reuse ;  /* 0x00000002ff097819 */ /* 0x100fe40000011408 */
[----:B------:R-:W-:Y:S02]  /*0bd0*/  SHF.R.S32.HI R6, RZ, 0x1f, R8 ;  /* 0x0000001fff067819 */ /* 0x000fe40000011408 */
[----:B------:R-:W-:Y:S02]  /*0be0*/  LEA.HI R5, R4, R3, RZ, 0x1 ;  /* 0x0000000304057211 */ /* 0x000fe400078f08ff */
[----:B------:R-:W-:Y:S02]  /*0bf0*/  LOP3.LUT R11, R10, 0x7fffffe, RZ, 0xc0, !PT ;  /* 0x07fffffe0a0b7812 */ /* 0x000fe400078ec0ff */
[----:B------:R-:W-:-:S02]  /*0c00*/  LEA.HI R10, R6, R9, RZ, 0x2 ;  /* 0x00000009060a7211 */ /* 0x000fc400078f10ff */
[----:B------:R-:W-:Y:S01]  /*0c10*/  LOP3.LUT R6, R5, 0x1ffffffe, RZ, 0xc0, !PT ;  /* 0x1ffffffe05067812 */ /* 0x000fe200078ec0ff */
[----:B------:R-:W-:Y:S01]  /*0c20*/  IMAD.IADD R12, R12, 0x1, -R11 ;  /* 0x000000010c0c7824 */ /* 0x000fe200078e0a0b */
[----:B------:R-:W-:Y:S02]  /*0c30*/  LOP3.LUT R8, R8, 0xfffffffc, RZ, 0xc0, !PT ;  /* 0xfffffffc08087812 */ /* 0x000fe400078ec0ff */
[----:B------:R-:W-:Y:S01]  /*0c40*/  LOP3.LUT R4, R4, 0xfffffff0, RZ, 0xc0, !PT ;  /* 0xfffffff004047812 */ /* 0x000fe200078ec0ff */
[C---:B------:R-:W-:Y:S01]  /*0c50*/  IMAD.IADD R6, R3.reuse, 0x1, -R6 ;  /* 0x0000000103067824 */ /* 0x040fe200078e0a06 */
[----:B------:R-:W-:Y:S01]  /*0c60*/  LOP3.LUT R10, R10, 0xfffffffc, RZ, 0xc0, !PT ;  /* 0xfffffffc0a0a7812 */ /* 0x000fe200078ec0ff */
[----:B------:R-:W-:Y:S01]  /*0c70*/  IMAD R21, R3, 0x8, R12 ;  /* 0x0000000803157824 */ /* 0x000fe200078e020c */
[-C--:B------:R-:W-:Y:S01]  /*0c80*/  LEA.HI R3, R0, R15.reuse, RZ, 0x7 ;  /* 0x0000000f00037211 */ /* 0x080fe200078f38ff */
[----:B------:R-:W-:Y:S01]  /*0c90*/  IMAD.IADD R8, R15, 0x1, -R8 ;  /* 0x000000010f087824 */ /* 0x000fe200078e0a08 */
[----:B------:R-:W-:Y:S01]  /*0ca0*/  LOP3.LUT R7, R7, 0xfffffffe, RZ, 0xc0, !PT ;  /* 0xfffffffe07077812 */ /* 0x000fe200078ec0ff */
[----:B------:R-:W-:Y:S01]  /*0cb0*/  IMAD.IADD R4, R15, 0x1, -R4 ;  /* 0x000000010f047824 */ /* 0x000fe200078e0a04 */
[----:B------:R-:W-:Y:S01]  /*0cc0*/  LOP3.LUT R5, R3, 0xffffff80, RZ, 0xc0, !PT ;  /* 0xffffff8003057812 */ /* 0x000fe200078ec0ff */
[----:B------:R-:W-:Y:S01]  /*0cd0*/  IMAD.IADD R10, R9, 0x1, -R10 ;  /* 0x00000001090a7824 */ /* 0x000fe200078e0a0a */
[----:B------:R-:W-:Y:S01]  /*0ce0*/  LEA.HI R9, R8, R8, RZ, 0x1 ;  /* 0x0000000808097211 */ /* 0x000fe200078f08ff */
[C---:B------:R-:W-:Y:S01]  /*0cf0*/  IMAD.IADD R16, R15.reuse, 0x1, -R7 ;  /* 0x000000010f107824 */ /* 0x040fe200078e0a07 */
[----:B------:R-:W-:Y:S01]  /*0d00*/  LEA.HI R0, R0, R15, RZ, 0x5 ;  /* 0x0000000f00007211 */ /* 0x000fe200078f28ff */
[----:B------:R-:W-:Y:S01]  /*0d10*/  IMAD.IADD R24, R15, 0x1, -R5 ;  /* 0x000000010f187824 */ /* 0x000fe200078e0a05 */
[----:B------:R-:W-:Y:S01]  /*0d20*/  SHF.R.S32.HI R5, RZ, 0x1f, R4 ;  /* 0x0000001fff057819 */ /* 0x000fe20000011404 */
[C---:B------:R-:W-:Y:S01]  /*0d30*/  IMAD.SHL.U32 R26, R16.reuse, 0x4, RZ ;  /* 0x00000004101a7824 */ /* 0x040fe200078e00ff */
[----:B------:R-:W-:Y:S01]  /*0d40*/  LOP3.LUT R7, R9, 0x1ffffffe, RZ, 0xc0, !PT ;  /* 0x1ffffffe09077812 */ /* 0x000fe200078ec0ff */
[----:B------:R-:W-:Y:S01]  /*0d50*/  IMAD.SHL.U32 R16, R16, 0x8, RZ ;  /* 0x0000000810107824 */ /* 0x000fe200078e00ff */
[----:B------:R-:W-:Y:S01]  /*0d60*/  SHF.R.S32.HI R9, RZ, 0x1f, R24 ;  /* 0x0000001fff097819 */ /* 0x000fe20000011418 */
[----:B------:R-:W-:Y:S01]  /*0d70*/  VIADD R17, R26, 0x20 ;  /* 0x000000201a117836 */ /* 0x000fe20000000000 */
[----:B------:R-:W-:Y:S01]  /*0d80*/  LEA.HI R5, R5, R4, RZ, 0x3 ;  /* 0x0000000405057211 */ /* 0x000fe200078f18ff */
[----:B------:R-:W-:Y:S01]  /*0d90*/  IMAD.IADD R14, R8, 0x1, -R7 ;  /* 0x00000001080e7824 */ /* 0x000fe200078e0a07 */
[-C--:B------:R-:W-:Y:S01]  /*0da0*/  LEA.HI R11, R9, R24.reuse, RZ, 0x2 ;  /* 0x00000018090b7211 */ /* 0x080fe200078f10ff */
[C---:B------:R-:W-:Y:S01]  /*0db0*/  VIADD R18, R26.reuse, 0x10 ;  /* 0x000000101a127836 */ /* 0x040fe20000000000 */
[----:B------:R-:W-:Y:S01]  /*0dc0*/  LOP3.LUT R7, R5, 0xfffffff8, RZ, 0xc0, !PT ;  /* 0xfffffff805077812 */ /* 0x000fe200078ec0ff */
[----:B------:R-:W-:Y:S01]  /*0dd0*/  IMAD.IADD R12, R26, 0x1, R17 ;  /* 0x000000011a0c7824 */ /* 0x000fe200078e0211 */
[--C-:B------:R-:W-:Y:S01]  /*0de0*/  SHF.R.S32.HI R8, RZ, 0x2, R11.reuse ;  /* 0x00000002ff087819 */ /* 0x100fe2000001140b */
[----:B------:R-:W-:Y:S01]  /*0df0*/  STL [R1+0x18], R26 ;  /* 0x0000181a01007387 */ /* 0x000fe20000100800 */
[----:B------:R-:W-:Y:S01]  /*0e00*/  SHF.R.S32.HI R13, RZ, 0x1f, R11 ;  /* 0x0000001fff0d7819 */ /* 0x000fe2000001140b */
[----:B------:R-:W-:Y:S01]  /*0e10*/  IMAD.IADD R7, R4, 0x1, -R7 ;  /* 0x0000000104077824 */ /* 0x000fe200078e0a07 */
[----:B------:R-:W-:Y:S01]  /*0e20*/  LEA.HI R9, R9, R24, RZ, 0x5 ;  /* 0x0000001809097211 */ /* 0x000fe200078f28ff */
[----:B------:R-:W-:Y:S01]  /*0e30*/  IMAD.IADD R4, R26, 0x1, R18 ;  /* 0x000000011a047824 */ /* 0x000fe200078e0212 */
[----:B------:R-:W-:Y:S01]  /*0e40*/  LEA.HI R13, R13, R8, RZ, 0x3 ;  /* 0x000000080d0d7211 */ /* 0x000fe200078f18ff */
[----:B------:R0:W-:Y:S01]  /*0e50*/  STL [R1+0x50], R18 ;  /* 0x0000501201007387 */ /* 0x0001e20000100800 */
[----:B------:R-:W-:Y:S01]  /*0e60*/  IMAD.SHL.U32 R5, R5, 0x40, RZ ;  /* 0x0000004005057824 */ /* 0x000fe200078e00ff */
[----:B------:R-:W-:Y:S01]  /*0e70*/  SHF.R.S32.HI R9, RZ, 0x5, R9 ;  /* 0x00000005ff097819 */ /* 0x000fe20000011409 */
[C---:B------:R-:W-:Y:S01]  /*0e80*/  VIADD R137, R16.reuse, 0x30 ;  /* 0x0000003010897836 */ /* 0x040fe20000000000 */
[----:B------:R1:W-:Y:S01]  /*0e90*/  STL [R1+0x4c], R17 ;  /* 0x00004c1101007387 */ /* 0x0003e20000100800 */
[----:B------:R-:W-:Y:S01]  /*0ea0*/  LOP3.LUT R13, R13, 0xfffffff8, RZ, 0xc0, !PT ;  /* 0xfffffff80d0d7812 */ /* 0x000fe200078ec0ff */
[C---:B------:R-:W-:Y:S01]  /*0eb0*/  VIADD R136, R16.reuse, 0x40 ;  /* 0x0000004010887836 */ /* 0x040fe20000000000 */
[----:B------:R-:W-:Y:S01]  /*0ec0*/  SHF.R.S32.HI R15, RZ, 0x1f, R4 ;  /* 0x0000001fff0f7819 */ /* 0x000fe20000011404 */
[----:B------:R-:W-:Y:S01]  /*0ed0*/  VIADD R138, R16, 0x50 ;  /* 0x00000050108a7836 */ /* 0x000fe20000000000 */
[----:B------:R-:W-:Y:S01]  /*0ee0*/  LOP3.LUT R5, R5, 0x7ffffe00, RZ, 0xc0, !PT ;  /* 0x7ffffe0005057812 */ /* 0x000fe200078ec0ff */
[----:B------:R-:W-:Y:S01]  /*0ef0*/  IMAD.SHL.U32 R10, R10, 0x40, RZ ;  /* 0x000000400a0a7824 */ /* 0x000fe200078e00ff */
[----:B0-----:R-:W-:Y:S01]  /*0f00*/  SHF.R.S32.HI R18, RZ, 0x7, R3 ;  /* 0x00000007ff127819 */ /* 0x001fe20000011403 */
[----:B------:R-:W-:Y:S01]  /*0f10*/  IMAD.SHL.U32 R3, R6, 0x8, RZ ;  /* 0x0000000806037824 */ /* 0x000fe200078e00ff */
[----:B------:R-:W-:Y:S01]  /*0f20*/  LEA.HI R15, R15, R4, RZ, 0x3 ;  /* 0x000000040f0f7211 */ /* 0x000fe200078f18ff */
[----:B------:R-:W-:Y:S01]  /*0f30*/  VIADD R6, R26, 0x18 ;  /* 0x000000181a067836 */ /* 0x000fe20000000000 */
[----:B-1----:R-:W-:-:S02]  /*0f40*/  SHF.R.S32.HI R17, RZ, 0x1f, R12 ;  /* 0x0000001fff117819 */ /* 0x002fc4000001140c */
[----:B------:R-:W-:Y:S01]  /*0f50*/  SHF.R.S32.HI R4, RZ, 0x5, R0 ;  /* 0x00000005ff047819 */ /* 0x000fe20000011400 */
[----:B------:R-:W-:Y:S01]  /*0f60*/  IMAD.SHL.U32 R0, R7, 0x40, RZ ;  /* 0x0000004007007824 */ /* 0x000fe200078e00ff */
[----:B------:R-:W-:Y:S01]  /*0f70*/  LEA.HI R20, R17, R12, RZ, 0x3 ;  /* 0x0000000c11147211 */ /* 0x000fe200078f18ff */
[----:B------:R-:W-:Y:S01]  /*0f80*/  IMAD.IADD R12, R8, 0x1, -R13 ;  /* 0x00000001080c7824 */ /* 0x000fe200078e0a0d */
[----:B------:R-:W-:Y:S01]  /*0f90*/  R2P PR, R7, 0x6 ;  /* 0x0000000607007804 */ /* 0x000fe20000000000 */
[----:B------:R-:W-:Y:S01]  /*0fa0*/  IMAD.HI R8, R18, 0x55555556, RZ ;  /* 0x5555555612087827 */ /* 0x000fe200078e02ff */
[----:B------:R-:W-:Y:S02]  /*0fb0*/  LOP3.LUT R0, R0, 0x1c0, RZ, 0xc0, !PT ;  /* 0x000001c000007812 */ /* 0x000fe400078ec0ff */
[----:B------:R-:W-:Y:S01]  /*0fc0*/  SHF.R.S32.HI R7, RZ, 0x3, R15 ;  /* 0x00000003ff077819 */ /* 0x000fe2000001140f */
[----:B------:R-:W-:Y:S01]  /*0fd0*/  IMAD R9, R9, 0x10, R12 ;  /* 0x0000001009097824 */ /* 0x000fe200078e020c */
[----:B------:R-:W-:Y:S01]  /*0fe0*/  LEA.HI R8, R8, R8, RZ, 0x1 ;  /* 0x0000000808087211 */ /* 0x000fe200078f08ff */
[----:B------:R-:W-:Y:S01]  /*0ff0*/  IMAD R4, R4, 0x400, R5 ;  /* 0x0000040004047824 */ /* 0x000fe200078e0205 */
[----:B------:R-:W-:-:S02]  /*1000*/  LOP3.LUT R3, R0, 0x8, R3, 0xf8, !PT ;  /* 0x0000000800037812 */ /* 0x000fc400078ef803 */
[----:B------:R-:W-:Y:S01]  /*1010*/  SHF.R.U32.HI R0, RZ, 0x3, R0 ;  /* 0x00000003ff007819 */ /* 0x000fe20000011600 */
[----:B------:R-:W-:Y:S01]  /*1020*/  IMAD R8, R8, -0x3, R18 ;  /* 0xfffffffd08087824 */ /* 0x000fe200078e0212 */
[----:B------:R-:W-:Y:S02]  /*1030*/  SEL R144, R144, 0xffffffc0, !P2 ;  /* 0xffffffc090907807 */ /* 0x000fe40005000000 */
[----:B------:R-:W-:Y:S02]  /*1040*/  CS2R R18, SRZ ;  /* 0x0000000000127805 */ /* 0x000fe4000001ff00 */
[----:B------:R-:W-:Y:S01]  /*1050*/  LOP3.LUT R3, R3, R0, RZ, 0x3c, !PT ;  /* 0x0000000003037212 */ /* 0x000fe200078e3cff */
[----:B------:R-:W-:Y:S01]  /*1060*/  IMAD R5, R8, 0x40, R9 ;  /* 0x0000004008057824 */ /* 0x000fe200078e0209 */
[----:B------:R-:W-:Y:S01]  /*1070*/  LOP3.LUT R142, R11, 0x7ffffffc, RZ, 0xc0, !PT ;  /* 0x7ffffffc0b8e7812 */ /* 0x000fe200078ec0ff */
[----:B------:R-:W-:Y:S01]  /*1080*/  VIADD R0, R26, 0x8 ;  /* 0x000000081a007836 */ /* 0x000fe20000000000 */
[----:B------:R-:W-:Y:S01]  /*1090*/  SHF.R.S32.HI R17, RZ, 0x1f, R16 ;  /* 0x0000001fff117819 */ /* 0x000fe20000011410 */
[----:B------:R-:W-:Y:S01]  /*10a0*/  IMAD.IADD R3, R4, 0x1, R3 ;  /* 0x0000000104037824 */ /* 0x000fe200078e0203 */
[----:B------:R-:W-:Y:S01]  /*10b0*/  STL [R1+0x78], R5 ;  /* 0x0000780501007387 */ /* 0x000fe20000100800 */
[----:B------:R-:W-:-:S02]  /*10c0*/  VIADD R4, R26, 0x28 ;  /* 0x000000281a047836 */ /* 0x000fc40000000000 */
[----:B------:R-:W-:Y:S01]  /*10d0*/  IMAD R143, R3, 0x2, R2 ;  /* 0x00000002038f7824 */ /* 0x000fe200078e0202 */
[----:B------:R-:W-:Y:S01]  /*10e0*/  STL [R1], RZ ;  /* 0x000000ff01007387 */ /* 0x000fe20000100800 */
[----:B------:R-:W-:Y:S02]  /*10f0*/  IMAD.IADD R142, R24, 0x1, -R142 ;  /* 0x00000001188e7824 */ /* 0x000fe400078e0a8e */
[C---:B------:R-:W-:Y:S01]  /*1100*/  VIADD R145, R143.reuse, 0x21800 ;  /* 0x000218008f917836 */ /* 0x040fe20000000000 */
[----:B------:R0:W-:Y:S01]  /*1110*/  STL [R1+0x5c], R0 ;  /* 0x00005c0001007387 */ /* 0x0001e20000100800 */
[----:B------:R-:W-:Y:S02]  /*1120*/  VIADD R3, R143, 0x21820 ;  /* 0x000218208f037836 */ /* 0x000fe40000000000 */
[C---:B------:R-:W-:Y:S01]  /*1130*/  @P1 VIADD R3, R145.reuse, 0xffffffe0 ;  /* 0xffffffe091031836 */ /* 0x040fe20000000000 */
[----:B------:R1:W-:Y:S01]  /*1140*/  STL [R1+0x58], R6 ;  /* 0x0000580601007387 */ /* 0x0003e20000100800 */
[----:B------:R-:W-:-:S02]  /*1150*/  IMAD.IADD R145, R145, 0x1, R144 ;  /* 0x0000000191917824 */ /* 0x000fc400078e0290 */
[----:B------:R-:W-:Y:S01]  /*1160*/  IMAD.IADD R144, R144, 0x1, R3 ;  /* 0x0000000190907824 */ /* 0x000fe200078e0203 */
[----:B------:R2:W-:Y:S01]  /*1170*/  STL [R1+0x60], R4 ;  /* 0x0000600401007387 */ /* 0x0005e20000100800 */
[----:B0-----:R-:W-:Y:S02]  /*1180*/  SHF.R.S32.HI R0, RZ, 0x1f, R137 ;  /* 0x0000001fff007819 */ /* 0x001fe40000011489 */
[----:B-1----:R-:W-:-:S03]  /*1190*/  LOP3.LUT R6, R10, 0xc0, RZ, 0xc0, !PT ;  /* 0x000000c00a067812 */ /* 0x002fc600078ec0ff */
[----:B------:R0:W-:Y:S01]  /*11a0*/  STL [R1+0x48], R0 ;  /* 0x0000480001007387 */ /* 0x0001e20000100800 */
[----:B--2---:R-:W-:-:S05]  /*11b0*/  SHF.R.S32.HI R4, RZ, 0x1f, R136 ;  /* 0x0000001fff047819 */ /* 0x004fca0000011488 */
[----:B------:R1:W-:Y:S01]  /*11c0*/  STL [R1+0x44], R4 ;  /* 0x0000440401007387 */ /* 0x0003e20000100800 */
[----:B0-----:R-:W-:-:S05]  /*11d0*/  SHF.R.S32.HI R0, RZ, 0x1f, R138 ;  /* 0x0000001fff007819 */ /* 0x001fca000001148a */
[----:B------:R0:W-:Y:S01]  /*11e0*/  STL [R1+0x40], R0 ;  /* 0x0000400001007387 */ /* 0x0001e20000100800 */
[----:B-1----:R-:W-:-:S03]  /*11f0*/  IMAD.SHL.U32 R4, R21, 0x20, RZ ;  /* 0x0000002015047824 */ /* 0x002fc600078e00ff */
[----:B------:R1:W-:Y:S04]  /*1200*/  STL [R1+0x14], R6 ;  /* 0x0000140601007387 */ /* 0x0003e80000100800 */
[----:B------:R2:W-:Y:S01]  /*1210*/  STL [R1+0x24], R4 ;  /* 0x0000240401007387 */ /* 0x0005e20000100800 */
[----:B0-----:R-:W-:-:S03]  /*1220*/  LOP3.LUT R0, R6, 0x8, R16, 0xf8, !PT ;  /* 0x0000000806007812 */ /* 0x001fc600078ef810 */
[----:B------:R-:W-:Y:S01]  /*1230*/  STL [R1+0x30], R7 ;  /* 0x0000300701007387 */ /* 0x000fe20000100800 */
[----:B-1----:R-:W-:-:S04]  /*1240*/  SHF.R.U32.HI R6, RZ, 0x3, R6 ;  /* 0x00000003ff067819 */ /* 0x002fc80000011606 */
[----:B------:R-:W-:Y:S01]  /*1250*/  LOP3.LUT R0, R0, R6, RZ, 0x3c, !PT ;  /* 0x0000000600007212 */ /* 0x000fe200078e3cff */
[----:B------:R0:W-:Y:S04]  /*1260*/  STL [R1+0x20], R6 ;  /* 0x0000200601007387 */ /* 0x0001e80000100800 */
[----:B--2---:R-:W-:Y:S02]  /*1270*/  IMAD.IADD R4, R4, 0x1, R0 ;  /* 0x0000000104047824 */ /* 0x004fe400078e0200 */
[----:B------:R-:W-:Y:S01]  /*1280*/  IMAD R0, R14, 0x8, R5 ;  /* 0x000000080e007824 */ /* 0x000fe200078e0205 */
[----:B0-----:R-:W-:-:S05]  /*1290*/  SHF.R.S32.HI R6, RZ, 0x3, R20 ;  /* 0x00000003ff067819 */ /* 0x001fca0000011414 */
[----:B------:R-:W-:Y:S04]  /*12a0*/  STL [R1+0x34], R6 ;  /* 0x0000340601007387 */ /* 0x000fe80000100800 */
[----:B------:R-:W-:Y:S04]  /*12b0*/  STL [R1+0x6c], R4 ;  /* 0x00006c0401007387 */ /* 0x000fe80000100800 */
[----:B------:R-:W-:Y:S04]  /*12c0*/  STL [R1+0x38], R3 ;  /* 0x0000380301007387 */ /* 0x000fe80000100800 */
[----:B------:R0:W-:Y:S02]  /*12d0*/  STL [R1+0x64], R0 ;  /* 0x0000640001007387 */ /* 0x0001e40000100800 */
[----:B0-----:R-:W-:-:S05]  /*12e0*/  VIADD R0, R3, 0x6000 ;  /* 0x0000600003007836 */ /* 0x001fca0000000000 */
[----:B------:R0:W-:Y:S02]  /*12f0*/  STL [R1+0x3c], R0 ;  /* 0x00003c0001007387 */ /* 0x0001e40000100800 */
.L_x_1575:
[----:B------:R-:W-:Y:S05]  /*1300*/  YIELD ;  /* 0x0000000000007946 */ /* 0x000fea0003800000 */
[----:B------:R-:W-:Y:S01]  /*1310*/  ULDC.64 UR4, c[0x0][0xa28] ;  /* 0x00028a0000047ab9 */ /* 0x000fe20000000a00 */
[----:B0--34-:R-:W1:Y:S01]  /*1320*/  LDC.64 R6, c[0x0][0xa08] ;  /* 0x00028200ff067b82 */ /* 0x019e620000000a00 */
[----:B------:R-:W-:Y:S01]  /*1330*/  ISETP.NE.U32.AND P1, PT, RZ, UR4, PT ;  /* 0x00000004ff007c0c */ /* 0x000fe2000bf25070 */
[----:B0-----:R-:W-:Y:S02]  /*1340*/  IMAD.MOV.U32 R0, RZ, RZ, RZ ;  /* 0x000000ffff007224 */ /* 0x001fe400078e00ff */
[----:B------:R-:W-:Y:S01]  /*1350*/  IMAD.MOV.U32 R86, RZ, RZ, RZ ;  /* 0x000000ffff567224 */ /* 0x000fe200078e00ff */
[----:B------:R-:W-:Y:S01]  /*1360*/  ISETP.NE.AND.EX P1, PT, RZ, UR5, PT, P1 ;  /* 0x00000005ff007c0c */ /* 0x000fe2000bf25310 */
[----:B------:R-:W-:-:S02]  /*1370*/  ULDC.64 UR4, c[0x0][0xa18] ;  /* 0x0002860000047ab9 */ /* 0x000fc40000000a00 */
[----:B------:R-:W-:-:S04]  /*1380*/  ISETP.NE.U32.AND P2, PT, RZ, UR4, PT ;  /* 0x00000004ff007c0c */ /* 0x000fc8000bf45070 */
[----:B------:R-:W-:Y:S01]  /*1390*/  ISETP.NE.AND.EX P2, PT, RZ, UR5, PT, P2 ;  /* 0x00000005ff007c0c */ /* 0x000fe2000bf45320 */
[----:B------:R-:W-:Y:S02]  /*13a0*/  ULDC.64 UR4, c[0x0][0xa08] ;  /* 0x0002820000047ab9 */ /* 0x000fe40000000a00 */
[----:B------:R-:W-:-:S03]  /*13b0*/  ISETP.NE.U32.AND P0, PT, RZ, UR4, PT ;  /* 0x00000004ff007c0c */ /* 0x000fc6000bf05070 */
[----:B------:R-:W0:Y:S01]  /*13c0*/  @P1 LDC.64 R4, c[0x0][0xa28] ;  /* 0x00028a00ff041b82 */ /* 0x000e220000000a00 */
[----:B------:R-:W-:Y:S01]  /*13d0*/  ISETP.NE.AND.EX P0, PT, RZ, UR5, PT, P0 ;  /* 0x00000005ff007c0c */ /* 0x000fe2000bf05300 */
[----:B-1----:R-:W-:-:S06]  /*13e0*/  IMAD.WIDE R10, R35, 0x4, R6 ;  /* 0x00000004230a7825 */ /* 0x002fcc00078e0206 */
[----:B------:R-:W1:Y:S01]  /*13f0*/  @P2 LDC.64 R8, c[0x0][0xa18] ;  /* 0x00028600ff082b82 */ /* 0x000e620000000a00 */
[----:B------:R-:W-:Y:S02]  /*1400*/  ULDC UR4, c[0x0][0x288] ;  /* 0x0000a20000047ab9 */ /* 0x000fe40000000800 */
[----:B------:R-:W-:Y:S01]  /*1410*/  IMAD.U32 R140, RZ, RZ, UR4 ;  /* 0x00000004ff8c7e24 */ /* 0x000fe2000f8e00ff */
[----:B------:R-:W-:Y:S02]  /*1420*/  ULDC.64 UR4, c[0x0][0x418] ;  /* 0x0001060000047ab9 */ /* 0x000fe40000000a00 */
[----:B--2---:R2:W5:Y:S01]  /*1430*/  @P0 LDG.E R86, desc[UR52][R10.64] ;  /* 0x000000340a560981 */ /* 0x004562000c1e1900 */
[----:B0-----:R-:W-:-:S05]  /*1440*/  @P1 IMAD.WIDE R4, R35, 0x4, R4 ;  /* 0x0000000423041825 */ /* 0x001fca00078e0204 */
[----:B------:R2:W5:Y:S01]  /*1450*/  @P1 LDG.E R0, desc[UR52][R4.64] ;  /* 0x0000003404001981 */ /* 0x000562000c1e1900 */
[----:B-1----:R-:W-:-:S05]  /*1460*/  @P2 IMAD.WIDE R6, R35, 0x4, R8 ;  /* 0x0000000423062825 */ /* 0x002fca00078e0208 */
[----:B------:R2:W5:Y:S01]  /*1470*/  @P2 LDG.E R140, desc[UR52][R6.64] ;  /* 0x00000034068c2981 */ /* 0x000562000c1e1900 */
[----:B------:R-:W-:-:S03]  /*1480*/  UISETP.NE.U32.AND UP0, UPT, UR4, URZ, UPT ;  /* 0x0000003f0400728c */ /* 0x000fc6000bf05070 */
        /* <DEDUP_REMOVED lines=8> */
[----:B--2---:R-:W-:Y:S06]  /*1510*/  @P2 BRA `(.L_x_1360) ;  /* 0x0000000000242947 */ /* 0x004fec0003800000 */
        /* <DEDUP_REMOVED lines=9> */
.L_x_1360:
[----:B------:R-:W-:Y:S01]  /*15b0*/  ULDC.64 UR4, c[0x0][0xa20] ;  /* 0x0002880000047ab9 */ /* 0x000fe20000000a00 */
[----:B------:R0:W-:Y:S01]  /*15c0*/  STL [R1+0x70], R34 ;  /* 0x0000702201007387 */ /* 0x0001e20000100800 */
[----:B------:R-:W-:-:S03]  /*15d0*/  ISETP.NE.U32.AND P1, PT, RZ, UR4, PT ;  /* 0x00000004ff007c0c */ /* 0x000fc6000bf25070 */
[----:B------:R0:W-:Y:S01]  /*15e0*/  STL [R1+0x74], R35 ;  /* 0x0000742301007387 */ /* 0x0001e20000100800 */
[----:B------:R-:W-:-:S13]  /*15f0*/  ISETP.NE.AND.EX P1, PT, RZ, UR5, PT, P1 ;  /* 0x00000005ff007c0c */ /* 0x000fda000bf25310 */
[----:B0-----:R-:W-:Y:S05]  /*1600*/  @!P1 BRA `(.L_x_1361) ;  /* 0x0000000000109947 */ /* 0x001fea0003800000 */
[----:B------:R-:W0:Y:S02]  /*1610*/  LDC.64 R4, c[0x0][0xa20] ;  /* 0x00028800ff047b82 */ /* 0x000e240000000a00 */
[----:B0-----:R-:W-:-:S05]  /*1620*/  IMAD.WIDE R4, R35, 0x4, R4 ;  /* 0x0000000423047825 */ /* 0x001fca00078e0204 */
[----:B------:R0:W5:Y:S01]  /*1630*/  LDG.E R27, desc[UR52][R4.64] ;  /* 0x00000034041b7981 */ /* 0x000162000c1e1900 */
[----:B------:R-:W-:Y:S05]  /*1640*/  BRA `(.L_x_1362) ;  /* 0x0000000000107947 */ /* 0x000fea0003800000 */
.L_x_1361:
[----:B------:R-:W-:Y:S05]  /*1650*/  @!P0 BRA `(.L_x_1362) ;  /* 0x00000000000c8947 */ /* 0x000fea0003800000 */
[----:B------:R-:W2:Y:S04]  /*1660*/  LDG.E R4, desc[UR52][R10.64] ;  /* 0x000000340a047981 */ /* 0x000ea8000c1e1900 */
[----:B------:R-:W2:Y:S02]  /*1670*/  LDG.E R27, desc[UR52][R10.64+0x4] ;  /* 0x000004340a1b7981 */ /* 0x000ea4000c1e1900 */
[----:B--2---:R-:W-:-:S07]  /*1680*/  IMAD.IADD R27, R27, 0x1, -R4 ;  /* 0x000000011b1b7824 */ /* 0x004fce00078e0a04 */
.L_x_1362:
[----:B------:R-:W-:Y:S01]  /*1690*/  ULDC.64 UR4, c[0x0][0xa10] ;  /* 0x0002840000047ab9 */ /* 0x000fe20000000a00 */
[----:B0-----:R-:W0:Y:S01]  /*16a0*/  LDC R4, c[0x0][0x448] ;  /* 0x00011200ff047b82 */ /* 0x001e220000000800 */
[----:B------:R-:W-:-:S04]  /*16b0*/  ISETP.NE.U32.AND P0, PT, RZ, UR4, PT ;  /* 0x00000004ff007c0c */ /* 0x000fc8000bf05070 */
[----:B------:R-:W-:Y:S01]  /*16c0*/  ISETP.NE.AND.EX P0, PT, RZ, UR5, PT, P0 ;  /* 0x00000005ff007c0c */ /* 0x000fe2000bf05300 */
[----:B------:R-:W-:Y:S02]  /*16d0*/  ULDC.64 UR4, c[0x0][0xa30] ;  /* 0x00028c0000047ab9 */ /* 0x000fe40000000a00 */
[----:B------:R-:W-:-:S04]  /*16e0*/  ISETP.NE.U32.AND P1, PT, RZ, UR4, PT ;  /* 0x00000004ff007c0c */ /* 0x000fc8000bf25070 */
[----:B------:R-:W-:-:S06]  /*16f0*/  ISETP.NE.AND.EX P1, PT, RZ, UR5, PT, P1 ;  /* 0x00000005ff007c0c */ /* 0x000fcc000bf25310 */
[----:B------:R-:W1:Y:S08]  /*1700*/  @P0 LDC.64 R6, c[0x0][0xa10] ;  /* 0x00028400ff060b82 */ /* 0x000e700000000a00 */
[----:B------:R-:W2:Y:S01]  /*1710*/  @P1 LDC.64 R8, c[0x0][0xa30] ;  /* 0x00028c00ff081b82 */ /* 0x000ea20000000a00 */
[----:B-1----:R-:W-:-:S05]  /*1720*/  @P0 IMAD.WIDE R6, R35, 0x4, R6 ;  /* 0x0000000423060825 */ /* 0x002fca00078e0206 */
[----:B------:R-:W3:Y:S04]  /*1730*/  @P0 LDG.E R3, desc[UR52][R6.64] ;  /* 0x0000003406030981 */ /* 0x000ee8000c1e1900 */
[----:B------:R1:W3:Y:S01]  /*1740*/  @P0 LDG.E R10, desc[UR52][R6.64+0x4] ;  /* 0x00000434060a0981 */ /* 0x0002e2000c1e1900 */
[----:B-----5:R-:W-:Y:S02]  /*1750*/  IMAD.MOV.U32 R98, RZ, RZ, R27 ;  /* 0x000000ffff627224 */ /* 0x020fe400078e001b */
[----:B--2---:R-:W-:-:S05]  /*1760*/  @P1 IMAD.WIDE R8, R35, 0x4, R8 ;  /* 0x0000000423081825 */ /* 0x004fca00078e0208 */
[----:B------:R2:W5:Y:S01]  /*1770*/  @P1 LDG.E R98, desc[UR52][R8.64] ;  /* 0x0000003408621981 */ /* 0x000562000c1e1900 */
[----:B0-----:R-:W-:Y:S01]  /*1780*/  ISETP.NE.AND P1, PT, R4, 0x1, PT ;  /* 0x000000010400780c */ /* 0x001fe20003f25270 */
[----:B------:R-:W-:Y:S01]  /*1790*/  IMAD R14, R33, 0xc0, RZ ;  /* 0x000000c0210e7824 */ /* 0x000fe200078e02ff */
[----:B------:R-:W0:Y:S01]  /*17a0*/  LDC.64 R4, c[0x0][0x9e0] ;  /* 0x00027800ff047b82 */ /* 0x000e220000000a00 */
[----:B------:R-:W-:Y:S02]  /*17b0*/  IMAD.IADD R13, R27, 0x1, -R0 ;  /* 0x000000011b0d7824 */ /* 0x000fe400078e0a00 */
[----:B------:R-:W-:Y:S01]  /*17c0*/  VIADD R0, R14, 0xbf ;  /* 0x000000bf0e007836 */ /* 0x000fe20000000000 */
[----:B------:R4:W-:Y:S03]  /*17d0*/  STL [R1+0x28], R14 ;  /* 0x0000280e01007387 */ /* 0x0009e60000100800 */
[----:B-1----:R-:W-:-:S04]  /*17e0*/  IMAD.MOV.U32 R6, RZ, RZ, R0 ;  /* 0x000000ffff067224 */ /* 0x002fc800078e0000 */
[----:B------:R-:W1:Y:S08]  /*17f0*/  @P1 LDC R11, c[0x0][0x44c] ;  /* 0x00011300ff0b1b82 */ /* 0x000e700000000800 */
[----:B------:R-:W2:Y:S01]  /*1800*/  @P1 LDC R12, c[0x0][0x450] ;  /* 0x00011400ff0c1b82 */ /* 0x000ea20000000800 */
[----:B0-----:R-:W-:Y:S01]  /*1810*/  ISETP.GE.AND P2, PT, R5, 0x1, PT ;  /* 0x000000010500780c */ /* 0x001fe20003f46270 */
[----:B---3--:R-:W-:-:S02]  /*1820*/  @P0 IMAD.IADD R24, R10, 0x1, -R3 ;  /* 0x000000010a180824 */ /* 0x008fc400078e0a03 */
[----:B-1----:R-:W-:-:S04]  /*1830*/  @P1 IMAD.HI.U32 R3, R0, R11, RZ ;  /* 0x0000000b00031227 */ /* 0x002fc800078e00ff */
[----:B------:R-:W-:Y:S01]  /*1840*/  IMAD.IADD R141, R13, 0x1, R24 ;  /* 0x000000010d8d7824 */ /* 0x000fe200078e0218 */
[----:B--2---:R-:W-:-:S03]  /*1850*/  @P1 SHF.R.U32.HI R6, RZ, R12, R3 ;  /* 0x0000000cff061219 */ /* 0x004fc60000011603 */
[C---:B------:R-:W-:Y:S01]  /*1860*/  VIADD R0, R141.reuse, 0x7f ;  /* 0x0000007f8d007836 */ /* 0x040fe20000000000 */
[----:B------:R-:W-:-:S04]  /*1870*/  IADD3 R7, R141, 0x1, -R140 ;  /* 0x000000018d077810 */ /* 0x000fc80007ffe88c */
[----:B------:R-:W-:Y:S01]  /*1880*/  SHF.R.S32.HI R3, RZ, 0x1f, R0 ;  /* 0x0000001fff037819 */ /* 0x000fe20000011400 */
[----:B------:R-:W-:-:S03]  /*1890*/  IMAD.IADD R9, R7, 0x1, R6 ;  /* 0x0000000107097824 */ /* 0x000fc600078e0206 */
[----:B------:R-:W-:Y:S01]  /*18a0*/  LEA.HI R3, R3, R0, RZ, 0x7 ;  /* 0x0000000003037211 */ /* 0x000fe200078f38ff */
[----:B------:R-:W-:-:S03]  /*18b0*/  IMAD.IADD R4, R9, 0x1, R4 ;  /* 0x0000000109047824 */ /* 0x000fc600078e0204 */
[----:B------:R-:W-:Y:S01]  /*18c0*/  SHF.R.S32.HI R102, RZ, 0x7, R3 ;  /* 0x00000007ff667819 */ /* 0x000fe20000011403 */
[----:B----4-:R-:W-:Y:S06]  /*18d0*/  @!P2 BRA `(.L_x_1363) ;  /* 0x000000000048a947 */ /* 0x010fec0003800000 */
        /* <DEDUP_REMOVED lines=11> */
.L_x_1365:
[----:B------:R-:W-:-:S13]  /*1990*/  ISETP.NE.AND P0, PT, R5, 0x1, PT ;  /* 0x000000010500780c */ /* 0x000fda0003f05270 */
[----:B------:R-:W0:Y:S02]  /*19a0*/  @P0 LDC.64 R6, c[0x0][0x9e8] ;  /* 0x00027a00ff060b82 */ /* 0x000e240000000a00 */
[----:B0-----:R-:W-:-:S05]  /*19b0*/  @P0 IMAD.HI.U32 R6, R0, R6, RZ ;  /* 0x0000000600060227 */ /* 0x001fca00078e00ff */
[----:B------:R-:W-:-:S07]  /*19c0*/  @P0 SHF.R.U32.HI R0, RZ, R7, R6 ;  /* 0x00000007ff000219 */ /* 0x000fce0000011606 */
.L_x_1366:
[----:B------:R-:W-:Y:S05]  /*19d0*/  BSYNC B0 ;  /* 0x0000000000007941 */ /* 0x000fea0003800000 */
.L_x_1364:
[----:B------:R-:W-:-:S05]  /*19e0*/  IMAD R3, R0, R5, R5 ;  /* 0x0000000500037224 */ /* 0x000fca00078e0205 */
[----:B------:R-:W-:-:S07]  /*19f0*/  VIMNMX R4, R4, R3, PT ;  /* 0x0000000304047248 */ /* 0x000fce0003fe0100 */
.L_x_1363:
[----:B------:R-:W0:Y:S01]  /*1a00*/  @P1 LDC R3, c[0x0][0x44c] ;  /* 0x00011300ff031b82 */ /* 0x000e220000000800 */
[----:B------:R-:W-:Y:S01]  /*1a10*/  IMAD.MOV.U32 R0, RZ, RZ, R14 ;  /* 0x000000ffff007224 */ /* 0x000fe200078e000e */
[----:B------:R-:W-:Y:S01]  /*1a20*/  ULDC UR4, c[0x0][0x9dc] ;  /* 0x0002770000047ab9 */ /* 0x000fe20000000800 */
[----:B------:R-:W-:-:S05]  /*1a30*/  IMAD.IADD R103, R141, 0x1, -R140 ;  /* 0x000000018d677824 */ /* 0x000fca00078e0a8c */
[----:B------:R-:W1:Y:S01]  /*1a40*/  @P1 LDC R6, c[0x0][0x450] ;  /* 0x00011400ff061b82 */ /* 0x000e620000000800 */
[----:B0-----:R-:W-:-:S05]  /*1a50*/  @P1 IMAD.HI.U32 R3, R14, R3, RZ ;  /* 0x000000030e031227 */ /* 0x001fca00078e00ff */
[----:B-1----:R-:W-:-:S05]  /*1a60*/  @P1 SHF.R.U32.HI R0, RZ, R6, R3 ;  /* 0x00000006ff001219 */ /* 0x002fca0000011603 */
[----:B------:R-:W-:-:S04]  /*1a70*/  IMAD.IADD R0, R103, 0x1, R0 ;  /* 0x0000000167007824 */ /* 0x000fc800078e0200 */
[----:B------:R-:W-:Y:S01]  /*1a80*/  VIADD R3, R0, -UR4 ;  /* 0x8000000400037c36 */ /* 0x000fe20008000000 */
[----:B------:R-:W-:Y:S06]  /*1a90*/  @!P2 BRA `(.L_x_1367) ;  /* 0x000000000044a947 */ /* 0x000fec0003800000 */
[----:B------:R-:W-:Y:S01]  /*1aa0*/  ISETP.GT.AND P0, PT, R0, -0x1, PT ;  /* 0xffffffff0000780c */ /* 0x000fe20003f04270 */
[----:B------:R-:W-:-:S12]  /*1ab0*/  BSSY B0, `(.L_x_1368) ;  /* 0x000000d000007945 */ /* 0x000fd80003800000 */
[----:B------:R-:W-:Y:S05]  /*1ac0*/  @P0 BRA `(.L_x_1369) ;  /* 0x00000000001c0947 */ /* 0x000fea0003800000 */
[----:B------:R-:W-:Y:S02]  /*1ad0*/  ISETP.NE.AND P0, PT, R5, 0x1, PT ;  /* 0x000000010500780c */ /* 0x000fe40003f05270 */
[----:B------:R-:W-:-:S11]  /*1ae0*/  LOP3.LUT R7, RZ, R0, RZ, 0x33, !PT ;  /* 0x00000000ff077212 */ /* 0x000fd600078e33ff */
[----:B------:R-:W0:Y:S02]  /*1af0*/  @P0 LDC.64 R8, c[0x0][0x9e8] ;  /* 0x00027a00ff080b82 */ /* 0x000e240000000a00 */
[----:B0-----:R-:W-:-:S05]  /*1b00*/  @P0 IMAD.HI.U32 R0, R7, R8, RZ ;  /* 0x0000000807000227 */ /* 0x001fca00078e00ff */
[----:B------:R-:W-:-:S04]  /*1b10*/  @P0 SHF.R.U32.HI R7, RZ, R9, R0 ;  /* 0x00000009ff070219 */ /* 0x000fc80000011600 */
[----:B------:R-:W-:Y:S01]  /*1b20*/  LOP3.LUT R0, RZ, R7, RZ, 0x33, !PT ;  /* 0x00000007ff007212 */ /* 0x000fe200078e33ff */
[----:B------:R-:W-:Y:S06]  /*1b30*/  BRA `(.L_x_1370) ;  /* 0x0000000000107947 */ /* 0x000fec0003800000 */
.L_x_1369:
[----:B------:R-:W-:-:S13]  /*1b40*/  ISETP.NE.AND P0, PT, R5, 0x1, PT ;  /* 0x000000010500780c */ /* 0x000fda0003f05270 */
[----:B------:R-:W0:Y:S02]  /*1b50*/  @P0 LDC.64 R6, c[0x0][0x9e8] ;  /* 0x00027a00ff060b82 */ /* 0x000e240000000a00 */
[----:B0-----:R-:W-:-:S05]  /*1b60*/  @P0 IMAD.HI.U32 R6, R0, R6, RZ ;  /* 0x0000000600060227 */ /* 0x001fca00078e00ff */
[----:B------:R-:W-:-:S07]  /*1b70*/  @P0 SHF.R.U32.HI R0, RZ, R7, R6 ;  /* 0x00000007ff000219 */ /* 0x000fce0000011606 */
.L_x_1370:
[----:B------:R-:W-:Y:S05]  /*1b80*/  BSYNC B0 ;  /* 0x0000000000007941 */ /* 0x000fea0003800000 */
.L_x_1368:
[----:B------:R-:W-:-:S05]  /*1b90*/  IMAD R0, R0, R5, RZ ;  /* 0x0000000500007224 */ /* 0x000fca00078e02ff */
[----:B------:R-:W-:-:S07]  /*1ba0*/  VIMNMX R3, R3, R0, !PT ;  /* 0x0000000003037248 */ /* 0x000fce0007fe0100 */
.L_x_1367:
[----:B------:R-:W-:Y:S01]  /*1bb0*/  VIADD R4, R4, 0x7f ;  /* 0x0000007f04047836 */ /* 0x000fe20000000000 */
[----:B------:R-:W-:-:S04]  /*1bc0*/  SHF.R.S32.HI R0, RZ, 0x1f, R3 ;  /* 0x0000001fff007819 */ /* 0x000fc80000011403 */
[----:B------:R-:W-:Y:S02]  /*1bd0*/  SHF.R.S32.HI R5, RZ, 0x1f, R4 ;  /* 0x0000001fff057819 */ /* 0x000fe40000011404 */
[----:B------:R-:W-:Y:S02]  /*1be0*/  LEA.HI R0, R0, R3, RZ, 0x7 ;  /* 0x0000000300007211 */ /* 0x000fe400078f38ff */
[----:B------:R-:W-:Y:S02]  /*1bf0*/  LEA.HI R5, R5, R4, RZ, 0x7 ;  /* 0x0000000405057211 */ /* 0x000fe400078f38ff */
[----:B------:R-:W-:Y:S02]  /*1c00*/  SHF.R.S32.HI R0, RZ, 0x7, R0 ;  /* 0x00000007ff007819 */ /* 0x000fe40000011400 */
[----:B------:R-:W-:Y:S02]  /*1c10*/  SHF.R.S32.HI R5, RZ, 0x7, R5 ;  /* 0x00000007ff057819 */ /* 0x000fe40000011405 */
[----:B------:R-:W-:-:S02]  /*1c20*/  VIMNMX R0, RZ, R0, !PT ;  /* 0x00000000ff007248 */ /* 0x000fc40007fe0100 */
[----:B------:R-:W-:-:S03]  /*1c30*/  VIMNMX R5, R102, R5, PT ;  /* 0x0000000566057248 */ /* 0x000fc60003fe0100 */
[--C-:B------:R-:W-:Y:S02]  /*1c40*/  IMAD R0, R0, 0x80, -R13.reuse ;  /* 0x0000008000007824 */ /* 0x100fe400078e0a0d */
[----:B------:R-:W-:-:S03]  /*1c50*/  IMAD R5, R5, 0x80, -R13 ;  /* 0x0000008005057824 */ /* 0x000fc600078e0a0d */
[----:B------:R-:W-:Y:S02]  /*1c60*/  VIMNMX R0, RZ, R0, !PT ;  /* 0x00000000ff007248 */ /* 0x000fe40007fe0100 */
[----:B------:R-:W-:Y:S02]  /*1c70*/  VIMNMX R5, R5, R24, PT ;  /* 0x0000001805057248 */ /* 0x000fe40003fe0100 */
[----:B------:R-:W-:Y:S02]  /*1c80*/  SHF.R.U32.HI R75, RZ, 0x7, R0 ;  /* 0x00000007ff4b7819 */ /* 0x000fe40000011600 */
[----:B------:R-:W-:-:S03]  /*1c90*/  ISETP.GT.AND P0, PT, R5, R0, PT ;  /* 0x000000000500720c */ /* 0x000fc60003f04270 */
[----:B------:R-:W-:-:S10]  /*1ca0*/  IMAD.MOV.U32 R25, RZ, RZ, R75 ;  /* 0x000000ffff197224 */ /* 0x000fd400078e004b */
[----:B------:R-:W-:-:S05]  /*1cb0*/  @P0 VIADD R3, R5, 0x7f ;  /* 0x0000007f05030836 */ /* 0x000fca0000000000 */
[----:B------:R-:W-:-:S04]  /*1cc0*/  @P0 SHF.R.S32.HI R0, RZ, 0x1f, R3 ;  /* 0x0000001fff000819 */ /* 0x000fc80000011403 */
[----:B------:R-:W-:-:S04]  /*1cd0*/  @P0 LEA.HI R0, R0, R3, RZ, 0x7 ;  /* 0x0000000300000211 */ /* 0x000fc800078f38ff */
[----:B------:R-:W-:Y:S02]  /*1ce0*/  @P0 SHF.R.S32.HI R25, RZ, 0x7, R0 ;  /* 0x00000007ff190819 */ /* 0x000fe40000011400 */
[----:B------:R-:W-:Y:S02]  /*1cf0*/  PLOP3.LUT P0, PT, PT, PT, PT, 0x80, 0x0 ;  /* 0x000000000000781c */ /* 0x000fe40003f0f070 */
[----:B------:R-:W-:-:S13]  /*1d00*/  ISETP.GT.AND P1, PT, R25, R75, PT ;  /* 0x0000004b1900720c */ /* 0x000fda0003f24270 */
[----:B------:R-:W-:Y:S05]  /*1d10*/  @!P1 BRA `(.L_x_1371) ;  /* 0x0000005800749947 */ /* 0x000fea0003800000 */
[----:B------:R-:W-:Y:S01]  /*1d20*/  VIADD R0, R2, 0x15400 ;  /* 0x0001540002007836 */ /* 0x000fe20000000000 */
[----:B------:R-:W-:Y:S04]  /*1d30*/  BSSY B6, `(.L_x_1372) ;  /* 0x0000013000067945 */ /* 0x000fe80003800000 */
[----:B------:R-:W-:-:S13]  /*1d40*/  LOP3.LUT P0, RZ, R0, 0x1bf, RZ, 0xc0, !PT ;  /* 0x000001bf00ff7812 */ /* 0x000fda000780c0ff */
[----:B------:R-:W-:Y:S05]  /*1d50*/  @!P0 BRA `(.L_x_1373) ;  /* 0x0000000000408947 */ /* 0x000fea0003800000 */
        /* <DEDUP_REMOVED lines=16> */
.L_x_1373:
[----:B------:R-:W-:Y:S05]  /*1e60*/  BSYNC B6 ;  /* 0x0000000000067941 */ /* 0x000fea0003800000 */
.L_x_1372:
        /* <DEDUP_REMOVED lines=20> */
.L_x_1375:
[----:B------:R-:W-:Y:S05]  /*1fb0*/  BSYNC B6 ;  /* 0x0000000000067941 */ /* 0x000fea0003800000 */
.L_x_1374:
[----:B------:R-:W2:Y:S01]  /*1fc0*/  LDL.64 R38, [R1+0x18] ;  /* 0x0000180001267983 */ /* 0x000ea20000100a00 */
[----:B------:R-:W-:-:S03]  /*1fd0*/  ULDC.64 UR4, c[0x0][0x9f8] ;  /* 0x00027e0000047ab9 */ /* 0x000fc60000000a00 */
[----:B------:R-:W2:Y:S01]  /*1fe0*/  LDL.64 R20, [R1+0x18] ;  /* 0x0000180001147983 */ /* 0x000ea20000100a00 */
[----:B------:R-:W-:Y:S01]  /*1ff0*/  ISETP.NE.U32.AND P0, PT, RZ, UR4, PT ;  /* 0x00000004ff007c0c */ /* 0x000fe2000bf05070 */
[----:B------:R-:W-:Y:S01]  /*2000*/  IMAD.MOV.U32 R0, RZ, RZ, R35 ;  /* 0x000000ffff007224 */ /* 0x000fe200078e0023 */
[----:B------:R-:W0:Y:S01]  /*2010*/  LDC.64 R8, c[0x0][0x408] ;  /* 0x00010200ff087b82 */ /* 0x000e220000000a00 */
[----:B------:R-:W1:Y:S01]  /*2020*/  S2R R28, SR_TID.X ;  /* 0x00000000001c7919 */ /* 0x000e620000002100 */
[----:B------:R-:W-:-:S06]  /*2030*/  ISETP.NE.AND.EX P0, PT, RZ, UR5, PT, P0 ;  /* 0x00000005ff007c0c */ /* 0x000fcc000bf05300 */
[----:B------:R-:W3:Y:S08]  /*2040*/  LDC R29, c[0x0][0x3f4] ;  /* 0x0000fd00ff1d7b82 */ /* 0x000ef00000000800 */
[----:B------:R-:W4:Y:S08]  /*2050*/  @P0 LDC.64 R4, c[0x0][0x9f8] ;  /* 0x00027e00ff040b82 */ /* 0x000f300000000a00 */
[----:B------:R-:W3:Y:S01]  /*2060*/  LDC.64 R10, c[0x0][0x3f8] ;  /* 0x0000fe00ff0a7b82 */ /* 0x000ee20000000a00 */
[----:B-1----:R-:W-:Y:S01]  /*2070*/  VIADD R37, R28, 0xffffff80 ;  /* 0xffffff801c257836 */ /* 0x002fe20000000000 */
[----:B------:R-:W-:Y:S01]  /*2080*/  SHF.R.U32.HI R31, RZ, 0x7, R28 ;  /* 0x00000007ff1f7819 */ /* 0x000fe2000001161c */
[----:B----4-:R-:W-:-:S05]  /*2090*/  @P0 IMAD.WIDE R4, R35, 0x4, R4 ;  /* 0x0000000423040825 */ /* 0x010fca00078e0204 */
[----:B------:R1:W4:Y:S01]  /*20a0*/  @P0 LDG.E R0, desc[UR52][R4.64] ;  /* 0x0000003404000981 */ /* 0x000322000c1e1900 */
[----:B------:R-:W-:Y:S01]  /*20b0*/  ISETP.NE.AND P6, PT, R31, 0x1, PT ;  /* 0x000000011f00780c */ /* 0x000fe20003fc5270 */
[----:B------:R-:W-:Y:S01]  /*20c0*/  IMAD.IADD R86, R86, 0x1, R27 ;  /* 0x0000000156567824 */ /* 0x000fe200078e021b */
[----:B------:R-:W-:Y:S02]  /*20d0*/  SHF.R.S32.HI R3, RZ, 0x1f, R37 ;  /* 0x0000001fff037819 */ /* 0x000fe40000011425 */
[-C--:B------:R-:W-:Y:S02]  /*20e0*/  LEA.HI R36, R37, R37.reuse, RZ, 0x1 ;  /* 0x0000002525247211 */ /* 0x080fe400078f08ff */
[----:B------:R-:W-:Y:S01]  /*20f0*/  LEA.HI R6, R3, R37, RZ, 0x2 ;  /* 0x0000002503067211 */ /* 0x000fe200078f10ff */
[----:B------:R-:W-:Y:S01]  /*2100*/  VIADD R3, R16, 0x10 ;  /* 0x0000001010037836 */ /* 0x000fe20000000000 */
[----:B------:R-:W-:Y:S02]  /*2110*/  SHF.R.S32.HI R36, RZ, 0x1, R36 ;  /* 0x00000001ff247819 */ /* 0x000fe40000011424 */
[----:B------:R-:W-:-:S02]  /*2120*/  SHF.R.S32.HI R74, RZ, 0x2, R6 ;  /* 0x00000002ff4a7819 */ /* 0x000fc40000011406 */
[----:B------:R-:W-:Y:S01]  /*2130*/  SHF.R.S32.HI R7, RZ, 0x1f, R6 ;  /* 0x0000001fff077819 */ /* 0x000fe20000011406 */
[----:B------:R-:W-:Y:S05]  /*2140*/  @!P6 WARPSYNC.ALL ;  /* 0x000000000000e948 */ /* 0x000fea0003800000 */
[----:B------:R-:W-:Y:S01]  /*2150*/  ULDC UR4, c[0x0][0x2f4] ;  /* 0x0000bd0000047ab9 */ /* 0x000fe20000000800 */
[----:B------:R-:W-:Y:S01]  /*2160*/  LEA.HI R7, R7, R74, RZ, 0x2 ;  /* 0x0000004a07077211 */ /* 0x000fe200078f10ff */
[--C-:B0-----:R-:W-:Y:S01]  /*2170*/  IMAD.WIDE.U32 R72, R36, R8, R16.reuse ;  /* 0x0000000824487225 */ /* 0x101fe200078e0010 */
[----:B------:R-:W-:Y:S02]  /*2180*/  ISETP.GE.AND P1, PT, R3, UR4, PT ;  /* 0x0000000403007c0c */ /* 0x000fe4000bf26270 */
[----:B------:R-:W-:Y:S01]  /*2190*/  ISETP.GE.AND P0, PT, R16, UR4, PT ;  /* 0x0000000410007c0c */ /* 0x000fe2000bf06270 */
[----:B---3--:R-:W-:Y:S01]  /*21a0*/  IMAD.WIDE.U32 R68, R36, R10, R16 ;  /* 0x0000000a24447225 */ /* 0x008fe200078e0010 */
[----:B-1----:R-:W-:-:S02]  /*21b0*/  SEL R5, RZ, 0xffffffff, P1 ;  /* 0xffffffffff057807 */ /* 0x002fc40000800000 */
[----:B------:R-:W-:Y:S02]  /*21c0*/  SEL R4, RZ, 0x1, P0 ;  /* 0x00000001ff047807 */ /* 0x000fe40000000000 */
[----:B------:R-:W-:Y:S01]  /*21d0*/  SHF.R.S32.HI R13, RZ, 0x1f, R36 ;  /* 0x0000001fff0d7819 */ /* 0x000fe20000011424 */
[----:B------:R-:W-:Y:S01]  /*21e0*/  IMAD.SHL.U32 R5, R5, 0x2, RZ ;  /* 0x0000000205057824 */ /* 0x000fe200078e00ff */
[----:B------:R-:W-:Y:S02]  /*21f0*/  LOP3.LUT R7, R7, 0xfffffffc, RZ, 0xc0, !PT ;  /* 0xfffffffc07077812 */ /* 0x000fe400078ec0ff */
[----:B------:R-:W-:Y:S01]  /*2200*/  ISETP.GE.AND P1, PT, R137, UR4, PT ;  /* 0x0000000489007c0c */ /* 0x000fe2000bf26270 */
[----:B------:R-:W-:Y:S01]  /*2210*/  IMAD R6, R13, R8, RZ ;  /* 0x000000080d067224 */ /* 0x000fe200078e02ff */
[----:B------:R-:W-:Y:S01]  /*2220*/  LOP3.LUT R5, R5, 0x2, R4, 0xe2, !PT ;  /* 0x0000000205057812 */ /* 0x000fe200078ee204 */
[----:B------:R-:W-:Y:S01]  /*2230*/  VIADD R4, R16, 0x20 ;  /* 0x0000002010047836 */ /* 0x000fe20000000000 */
[----:B------:R-:W-:Y:S01]  /*2240*/  LOP3.LUT R22, R22, 0xfffffffb, RZ, 0xc0, !PT ;  /* 0xfffffffb16167812 */ /* 0x000fe200078ec0ff */
[----:B------:R-:W-:Y:S01]  /*2250*/  IMAD.IADD R74, R74, 0x1, -R7 ;  /* 0x000000014a4a7824 */ /* 0x000fe200078e0a07 */
[----:B------:R-:W-:Y:S01]  /*2260*/  SEL R7, RZ, 0x8, P1 ;  /* 0x00000008ff077807 */ /* 0x000fe20000800000 */
[----:B------:R-:W-:Y:S01]  /*2270*/  IMAD R15, R36, R9, R6 ;  /* 0x00000009240f7224 */ /* 0x000fe200078e0206 */
[----:B------:R-:W-:-:S02]  /*2280*/  ISETP.GE.AND P0, PT, R4, UR4, PT ;  /* 0x0000000404007c0c */ /* 0x000fc4000bf06270 */
[----:B------:R-:W-:Y:S01]  /*2290*/  ISETP.GE.AND P2, PT, R3, R29, PT ;  /* 0x0000001d0300720c */ /* 0x000fe20003f46270 */
[----:B------:R-:W-:Y:S01]  /*22a0*/  IMAD.IADD R73, R73, 0x1, R15 ;  /* 0x0000000149497824 */ /* 0x000fe200078e020f */
[----:B------:R-:W-:Y:S02]  /*22b0*/  SEL R6, RZ, 0x4, P0 ;  /* 0x00000004ff067807 */ /* 0x000fe40000000000 */
[----:B------:R-:W-:Y:S02]  /*22c0*/  ISETP.GE.AND P0, PT, R136, UR4, PT ;  /* 0x0000000488007c0c */ /* 0x000fe4000bf06270 */
[----:B------:R-:W-:Y:S02]  /*22d0*/  LOP3.LUT R5, R7, R5, R6, 0xfe, !PT ;  /* 0x0000000507057212 */ /* 0x000fe400078efe06 */
[----:B------:R-:W-:Y:S02]  /*22e0*/  SEL R6, RZ, 0x10, P0 ;  /* 0x00000010ff067807 */ /* 0x000fe40000000000 */
[----:B------:R-:W-:-:S02]  /*22f0*/  LOP3.LUT P0, RZ, R74, 0x2, RZ, 0xc0, !PT ;  /* 0x000000024aff7812 */ /* 0x000fc4000780c0ff */
[----:B------:R-:W-:Y:S01]  /*2300*/  LOP3.LUT R30, R5, R6, RZ, 0xfc, !PT ;  /* 0x00000006051e7212 */ /* 0x000fe200078efcff */
[----:B------:R-:W-:Y:S01]  /*2310*/  IMAD R6, R13, R10, RZ ;  /* 0x0000000a0d067224 */ /* 0x000fe200078e02ff */
[----:B------:R-:W-:Y:S01]  /*2320*/  ISETP.GE.AND P1, PT, R4, R29, PT ;  /* 0x0000001d0400720c */ /* 0x000fe20003f26270 */
[----:B--2---:R-:W-:-:S08]  /*2330*/  IMAD.MOV.U32 R20, RZ, RZ, R38 ;  /* 0x000000ffff147224 */ /* 0x004fd000078e0026 */
[----:B------:R-:W-:Y:S01]  /*2340*/  @P0 LOP3.LUT R22, R22, 0x4, RZ, 0xfc, !PT ;  /* 0x0000000416160812 */ /* 0x000fe200078efcff */
[----:B------:R-:W-:Y:S01]  /*2350*/  IMAD R13, R36, R11, R6 ;  /* 0x0000000b240d7224 */ /* 0x000fe200078e0206 */
[----:B------:R-:W-:Y:S02]  /*2360*/  ISETP.GE.AND P0, PT, R16, R29, PT ;  /* 0x0000001d1000720c */ /* 0x000fe40003f06270 */
[----:B------:R-:W-:-:S05]  /*2370*/  SHF.R.S32.HI R21, RZ, 0x1f, R20 ;  /* 0x0000001fff157819 */ /* 0x000fca0000011414 */
[----:B------:R0:W-:Y:S01]  /*2380*/  STL [R1+0x1c], R21 ;  /* 0x00001c1501007387 */ /* 0x0001e20000100800 */
[C---:B------:R-:W-:Y:S01]  /*2390*/  SEL R5, R29.reuse, RZ, P0 ;  /* 0x000000ff1d057207 */ /* 0x040fe20000000000 */
[C-C-:B------:R-:W-:Y:S02]  /*23a0*/  IMAD.WIDE.U32 R70, R36.reuse, R8, R20.reuse ;  /* 0x0000000824467225 */ /* 0x140fe400078e0014 */
[----:B------:R-:W2:Y:S01]  /*23b0*/  LDL R35, [R1+0x14] ;  /* 0x0000140001237983 */ /* 0x000ea20000100800 */
[C---:B------:R-:W-:Y:S01]  /*23c0*/  SEL R12, R29.reuse, RZ, P2 ;  /* 0x000000ff1d0c7207 */ /* 0x040fe20001000000 */
[----:B------:R-:W-:Y:S02]  /*23d0*/  IMAD.WIDE.U32 R66, R36, R10, R20 ;  /* 0x0000000a24427225 */ /* 0x000fe400078e0014 */
[----:B------:R-:W3:Y:S01]  /*23e0*/  LDL R28, [R1+0x20] ;  /* 0x00002000011c7983 */ /* 0x000ee20000100800 */
[----:B------:R-:W-:Y:S01]  /*23f0*/  SEL R7, R29, RZ, P1 ;  /* 0x000000ff1d077207 */ /* 0x000fe20000800000 */
[----:B------:R-:W-:-:S02]  /*2400*/  IMAD.IADD R71, R15, 0x1, R71 ;  /* 0x000000010f477824 */ /* 0x000fc400078e0247 */
[----:B------:R-:W3:Y:S01]  /*2410*/  LDL R32, [R1+0x24] ;  /* 0x0000240001207983 */ /* 0x000ee20000100800 */
[----:B------:R-:W-:Y:S02]  /*2420*/  IMAD.IADD R69, R69, 0x1, R13 ;  /* 0x0000000145457824 */ /* 0x000fe400078e020d */
[----:B------:R-:W-:Y:S02]  /*2430*/  IMAD.IADD R67, R13, 0x1, R67 ;  /* 0x000000010d437824 */ /* 0x000fe400078e0243 */
[----:B------:R-:W-:Y:S02]  /*2440*/  IMAD.IADD R6, R16, 0x1, R5 ;  /* 0x0000000110067824 */ /* 0x000fe400078e0205 */
[----:B------:R-:W-:Y:S02]  /*2450*/  IMAD.IADD R13, R3, 0x1, R12 ;  /* 0x00000001030d7824 */ /* 0x000fe400078e020c */
[----:B------:R-:W-:Y:S01]  /*2460*/  IMAD.IADD R15, R4, 0x1, R7 ;  /* 0x00000001040f7824 */ /* 0x000fe200078e0207 */
[----:B------:R-:W-:-:S02]  /*2470*/  SHF.R.S32.HI R7, RZ, 0x1f, R6 ;  /* 0x0000001fff077819 */ /* 0x000fc40000011406 */
[----:B------:R-:W-:Y:S02]  /*2480*/  SHF.R.S32.HI R14, RZ, 0x1f, R13 ;  /* 0x0000001fff0e7819 */ /* 0x000fe4000001140d */
[----:B------:R-:W-:Y:S02]  /*2490*/  SHF.R.S32.HI R20, RZ, 0x1f, R15 ;  /* 0x0000001fff147819 */ /* 0x000fe4000001140f */
[CC--:B------:R-:W-:Y:S02]  /*24a0*/  LEA.HI R5, R7.reuse, R6.reuse, RZ, 0x3 ;  /* 0x0000000607057211 */ /* 0x0c0fe400078f18ff */
[----:B------:R-:W-:Y:S02]  /*24b0*/  LEA.HI R12, R7, R6, RZ, 0x5 ;  /* 0x00000006070c7211 */ /* 0x000fe400078f28ff */
[----:B------:R-:W-:Y:S02]  /*24c0*/  LEA.HI R6, R14, R13, RZ, 0x3 ;  /* 0x0000000d0e067211 */ /* 0x000fe400078f18ff */
[----:B------:R-:W-:-:S02]  /*24d0*/  LEA.HI R7, R20, R15, RZ, 0x3 ;  /* 0x0000000f14077211 */ /* 0x000fc400078f18ff */
[----:B------:R-:W-:Y:S02]  /*24e0*/  LEA.HI R14, R14, R13, RZ, 0x5 ;  /* 0x0000000d0e0e7211 */ /* 0x000fe400078f28ff */
[----:B------:R-:W-:Y:S01]  /*24f0*/  LEA.HI R20, R20, R15, RZ, 0x5 ;  /* 0x0000000f14147211 */ /* 0x000fe200078f28ff */
[----:B------:R-:W-:Y:S01]  /*2500*/  IMAD.SHL.U32 R13, R12, 0x80, RZ ;  /* 0x000000800c0d7824 */ /* 0x000fe200078e00ff */
[----:B------:R-:W-:Y:S01]  /*2510*/  LOP3.LUT R22, R22, 0xfffffffe, RZ, 0xc0, !PT ;  /* 0xfffffffe16167812 */ /* 0x000fe200078ec0ff */
[----:B------:R-:W-:Y:S02]  /*2520*/  IMAD.SHL.U32 R15, R14, 0x80, RZ ;  /* 0x000000800e0f7824 */ /* 0x000fe400078e00ff */
[----:B0-----:R-:W-:Y:S01]  /*2530*/  IMAD.SHL.U32 R21, R20, 0x80, RZ ;  /* 0x0000008014157824 */ /* 0x001fe200078e00ff */
[----:B------:R-:W-:Y:S02]  /*2540*/  @P2 LOP3.LUT R22, R22, 0x1, RZ, 0xfc, !PT ;  /* 0x0000000116162812 */ /* 0x000fe400078efcff */
[----:B-----5:R-:W-:-:S02]  /*2550*/  SHF.R.S32.HI R27, RZ, 0x1f, R98 ;  /* 0x0000001fff1b7819 */ /* 0x020fc40000011462 */
[----:B------:R-:W-:Y:S02]  /*2560*/  LOP3.LUT R13, R13, 0xfffff000, RZ, 0xc0, !PT ;  /* 0xfffff0000d0d7812 */ /* 0x000fe400078ec0ff */
[----:B------:R-:W-:Y:S02]  /*2570*/  LOP3.LUT R15, R15, 0xfffff000, RZ, 0xc0, !PT ;  /* 0xfffff0000f0f7812 */ /* 0x000fe400078ec0ff */
[----:B------:R-:W-:Y:S02]  /*2580*/  LOP3.LUT R21, R21, 0xfffff000, RZ, 0xc0, !PT ;  /* 0xfffff00015157812 */ /* 0x000fe400078ec0ff */
[----:B------:R-:W-:-:S04]  /*2590*/  LOP3.LUT R22, R22, 0xfffffffd, RZ, 0xc0, !PT ;  /* 0xfffffffd16167812 */ /* 0x000fc800078ec0ff */
[----:B------:R-:W-:Y:S02]  /*25a0*/  @P1 LOP3.LUT R22, R22, 0x2, RZ, 0xfc, !PT ;  /* 0x0000000216161812 */ /* 0x000fe400078efcff */
[----:B------:R-:W-:Y:S01]  /*25b0*/  ISETP.GE.AND P1, PT, R138, UR4, PT ;  /* 0x000000048a007c0c */ /* 0x000fe2000bf26270 */
[----:B------:R-:W-:-:S04]  /*25c0*/  IMAD.WIDE.U32 R68, R98, R10, R68 ;  /* 0x0000000a62447225 */ /* 0x000fc800078e0044 */
[----:B------:R-:W-:-:S04]  /*25d0*/  IMAD.WIDE.U32 R66, R98, R10, R66 ;  /* 0x0000000a62427225 */ /* 0x000fc800078e0042 */
[----:B------:R-:W-:Y:S01]  /*25e0*/  IMAD.SHL.U32 R100, R29, 0x2, RZ ;  /* 0x000000021d647824 */ /* 0x000fe200078e00ff */
[----:B------:R-:W-:Y:S01]  /*25f0*/  SEL R29, RZ, 0x20, P1 ;  /* 0x00000020ff1d7807 */ /* 0x000fe20000800000 */
[-C--:B------:R-:W-:Y:S01]  /*2600*/  IMAD.WIDE.U32 R72, R98, R8.reuse, R72 ;  /* 0x0000000862487225 */ /* 0x080fe200078e0048 */
[----:B------:R-:W-:Y:S02]  /*2610*/  SHF.L.U64.HI R90, R8, 0x7, R9 ;  /* 0x00000007085a7819 */ /* 0x000fe40000010209 */
[----:B------:R-:W-:Y:S01]  /*2620*/  LOP3.LUT R29, R30, R29, RZ, 0xfc, !PT ;  /* 0x0000001d1e1d7212 */ /* 0x000fe200078efcff */
[----:B------:R-:W-:Y:S01]  /*2630*/  IMAD.WIDE.U32 R70, R98, R8, R70 ;  /* 0x0000000862467225 */ /* 0x000fe200078e0046 */
[----:B------:R-:W-:Y:S02]  /*2640*/  SHF.L.U64.HI R91, R10, 0x7, R11 ;  /* 0x000000070a5b7819 */ /* 0x000fe4000001020b */
[----:B----4-:R-:W-:Y:S01]  /*2650*/  SHF.R.S32.HI R87, RZ, 0x1f, R0 ;  /* 0x0000001fff577819 */ /* 0x010fe20000011400 */
[----:B------:R-:W-:Y:S01]  /*2660*/  VIADD R101, R31, 0x8 ;  /* 0x000000081f657836 */ /* 0x000fe20000000000 */
[----:B------:R-:W-:-:S02]  /*2670*/  LOP3.LUT R30, R30, 0x1, RZ, 0xc0, !PT ;  /* 0x000000011e1e7812 */ /* 0x000fc400078ec0ff */
[----:B------:R-:W-:Y:S01]  /*2680*/  LOP3.LUT R31, R29, 0x2, RZ, 0xc0, !PT ;  /* 0x000000021d1f7812 */ /* 0x000fe200078ec0ff */
[----:B------:R-:W-:Y:S01]  /*2690*/  @!P6 BAR.SYNC.DEFER_BLOCKING 0x9, 0x100 ;  /* 0x024400000000eb1d */ /* 0x000fe20000010000 */
[C---:B--2---:R-:W-:Y:S02]  /*26a0*/  LOP3.LUT R12, R35.reuse, 0x18, R5, 0xf8, !PT ;  /* 0x00000018230c7812 */ /* 0x044fe400078ef805 */
[C---:B------:R-:W-:Y:S02]  /*26b0*/  LOP3.LUT R14, R35.reuse, 0x18, R6, 0xf8, !PT ;  /* 0x00000018230e7812 */ /* 0x040fe400078ef806 */
[----:B------:R-:W-:Y:S02]  /*26c0*/  LOP3.LUT R20, R35, 0x18, R7, 0xf8, !PT ;  /* 0x0000001823147812 */ /* 0x000fe400078ef807 */
[-C--:B---3--:R-:W-:Y:S02]  /*26d0*/  LOP3.LUT R12, R12, R28.reuse, RZ, 0x3c, !PT ;  /* 0x0000001c0c0c7212 */ /* 0x088fe400078e3cff */
[----:B------:R-:W-:-:S02]  /*26e0*/  LOP3.LUT R14, R14, R28, RZ, 0x3c, !PT ;  /* 0x0000001c0e0e7212 */ /* 0x000fc400078e3cff */
[----:B------:R-:W-:Y:S01]  /*26f0*/  LOP3.LUT R20, R20, R28, RZ, 0x3c, !PT ;  /* 0x0000001c14147212 */ /* 0x000fe200078e3cff */
[C---:B------:R-:W-:Y:S01]  /*2700*/  IMAD R28, R27.reuse, R8, RZ ;  /* 0x000000081b1c7224 */ /* 0x040fe200078e02ff */
[--C-:B------:R-:W-:Y:S02]  /*2710*/  IADD3 R97, R12, R13, R32.reuse ;  /* 0x0000000d0c617210 */ /* 0x100fe40007ffe020 */
[--C-:B------:R-:W-:Y:S02]  /*2720*/  IADD3 R96, R14, R15, R32.reuse ;  /* 0x0000000f0e607210 */ /* 0x100fe40007ffe020 */
[----:B------:R-:W-:Y:S01]  /*2730*/  IADD3 R95, R20, R21, R32 ;  /* 0x00000015145f7210 */ /* 0x000fe20007ffe020 */
[----:B------:R-:W-:Y:S01]  /*2740*/  IMAD R27, R27, R10, RZ ;  /* 0x0000000a1b1b7224 */ /* 0x000fe200078e02ff */
[----:B------:R-:W-:-:S03]  /*2750*/  LEA.HI R32, R37, R37, RZ, 0x1 ;  /* 0x0000002525207211 */ /* 0x000fc600078f08ff */
[----:B------:R-:W-:Y:S01]  /*2760*/  IMAD R27, R98, R11, R27 ;  /* 0x0000000b621b7224 */ /* 0x000fe200078e021b */
[----:B------:R-:W-:Y:S01]  /*2770*/  LOP3.LUT R32, R32, 0xfffffffe, RZ, 0xc0, !PT ;  /* 0xfffffffe20207812 */ /* 0x000fe200078ec0ff */
[----:B------:R-:W-:Y:S01]  /*2780*/  IMAD R77, R98, R9, R28 ;  /* 0x00000009624d7224 */ /* 0x000fe200078e021c */
[----:B------:R-:W-:Y:S01]  /*2790*/  LOP3.LUT R21, R5, 0xfffffff8, RZ, 0xc0, !PT ;  /* 0xfffffff805157812 */ /* 0x000fe200078ec0ff */
[----:B------:R-:W-:Y:S01]  /*27a0*/  IMAD.IADD R78, R69, 0x1, R27 ;  /* 0x00000001454e7824 */ /* 0x000fe200078e021b */
[----:B------:R-:W-:Y:S01]  /*27b0*/  LOP3.LUT R28, R7, 0xfffffff8, RZ, 0xc0, !PT ;  /* 0xfffffff8071c7812 */ /* 0x000fe200078ec0ff */
[----:B------:R-:W-:Y:S02]  /*27c0*/  IMAD.IADD R32, R37, 0x1, -R32 ;  /* 0x0000000125207824 */ /* 0x000fe400078e0a20 */
[----:B------:R-:W-:Y:S01]  /*27d0*/  IMAD.IADD R76, R27, 0x1, R67 ;  /* 0x000000011b4c7824 */ /* 0x000fe200078e0243 */
[----:B------:R-:W-:Y:S01]  /*27e0*/  LOP3.LUT R27, R6, 0xfffffff8, RZ, 0xc0, !PT ;  /* 0xfffffff8061b7812 */ /* 0x000fe200078ec0ff */
[----:B------:R-:W-:Y:S01]  /*27f0*/  IMAD.SHL.U32 R9, R10, 0x80, RZ ;  /* 0x000000800a097824 */ /* 0x000fe200078e00ff */
[----:B------:R-:W-:Y:S01]  /*2800*/  SHF.R.S32.HI R10, RZ, 0x1f, R34 ;  /* 0x0000001fff0a7819 */ /* 0x000fe20000011422 */
[----:B------:R-:W-:Y:S01]  /*2810*/  IMAD R20, R32, 0xc0, R36 ;  /* 0x000000c020147824 */ /* 0x000fe200078e0224 */
[----:B------:R-:W-:Y:S01]  /*2820*/  SHF.R.S32.HI R94, RZ, 0x1f, R21 ;  /* 0x0000001fff5e7819 */ /* 0x000fe20000011415 */
[----:B------:R-:W-:Y:S01]  /*2830*/  IMAD.IADD R79, R73, 0x1, R77 ;  /* 0x00000001494f7824 */ /* 0x000fe200078e024d */
[----:B------:R-:W-:Y:S01]  /*2840*/  SHF.R.S32.HI R93, RZ, 0x1f, R27 ;  /* 0x0000001fff5d7819 */ /* 0x000fe2000001141b */
[----:B------:R-:W-:Y:S01]  /*2850*/  IMAD.SHL.U32 R8, R8, 0x80, RZ ;  /* 0x0000008008087824 */ /* 0x000fe200078e00ff */
[----:B------:R-:W-:Y:S01]  /*2860*/  SHF.R.S32.HI R92, RZ, 0x1f, R28 ;  /* 0x0000001fff5c7819 */ /* 0x000fe2000001141c */
[----:B------:R-:W-:Y:S01]  /*2870*/  IMAD.IADD R77, R77, 0x1, R71 ;  /* 0x000000014d4d7824 */ /* 0x000fe200078e0247 */
[----:B------:R-:W-:-:S07]  /*2880*/  LOP3.LUT R32, R29, 0x4, RZ, 0xc0, !PT ;  /* 0x000000041d207812 */ /* 0x000fce00078ec0ff */
.L_x_1434:
[----:B0-2---:R-:W2:Y:S01]  /*2890*/  LDL R35, [R1+0x6c] ;  /* 0x00006c0001237983 */ /* 0x005ea20000100800 */
[----:B------:R-:W0:Y:S01]  /*28a0*/  LDC R81, c[0x0][0x430] ;  /* 0x00010c00ff517b82 */ /* 0x000e220000000800 */
[----:B------:R-:W-:Y:S02]  /*28b0*/  VIADD R25, R25, 0xffffffff ;  /* 0xffffffff19197836 */ /* 0x000fe40000000000 */
[----:B------:R-:W-:Y:S02]  /*28c0*/  IMAD.MOV.U32 R80, RZ, RZ, RZ ;  /* 0x000000ffff507224 */ /* 0x000fe400078e00ff */
[----:B------:R-:W-:-:S03]  /*28d0*/  IMAD R13, R25, 0x80, R20 ;  /* 0x00000080190d7824 */ /* 0x000fc600078e0214 */
[----:B-1----:R-:W1:Y:S01]  /*28e0*/  LDC R99, c[0x0][0x3f4] ;  /* 0x0000fd00ff637b82 */ /* 0x002e620000000800 */
[----:B------:R-:W-:Y:S01]  /*28f0*/  IMAD.IADD R40, R86, 0x1, R13 ;  /* 0x0000000156287824 */ /* 0x000fe200078e020d */
[----:B------:R-:W-:-:S03]  /*2900*/  ISETP.GE.AND P1, PT, R13, R24, PT ;  /* 0x000000180d00720c */ /* 0x000fc60003f26270 */
[----:B------:R-:W-:Y:S01]  /*2910*/  IMAD.MOV.U32 R36, RZ, RZ, R40 ;  /* 0x000000ffff247224 */ /* 0x000fe200078e0028 */
[----:B------:R-:W-:Y:S02]  /*2920*/  ISETP.GT.OR P1, PT, R20, 0x7f, P1 ;  /* 0x0000007f1400780c */ /* 0x000fe40000f24670 */
[----:B0-----:R-:W-:-:S11]  /*2930*/  ISETP.NE.AND P2, PT, R81, 0x1, PT ;  /* 0x000000015100780c */ /* 0x001fd60003f45270 */
[----:B------:R-:W0:Y:S08]  /*2940*/  @!P1 LDC.64 R14, c[0x0][0x428] ;  /* 0x00010a00ff0e9b82 */ /* 0x000e300000000a00 */
[----:B------:R-:W3:Y:S08]  /*2950*/  @!P1 LDC.64 R12, c[0x0][0x418] ;  /* 0x00010600ff0c9b82 */ /* 0x000ef00000000a00 */
[----:B------:R-:W4:Y:S08]  /*2960*/  @P2 LDC R11, c[0x0][0x434] ;  /* 0x00010d00ff0b2b82 */ /* 0x000f300000000800 */
[----:B------:R-:W1:Y:S01]  /*2970*/  @P2 LDC R38, c[0x0][0x438] ;  /* 0x00010e00ff262b82 */ /* 0x000e620000000800 */
[----:B----4-:R-:W-:-:S05]  /*2980*/  @P2 IMAD.HI.U32 R11, R40, R11, RZ ;  /* 0x0000000b280b2227 */ /* 0x010fca00078e00ff */
[----:B-1----:R-:W-:Y:S01]  /*2990*/  @P2 SHF.R.U32.HI R36, RZ, R38, R11 ;  /* 0x00000026ff242219 */ /* 0x002fe2000001160b */
[----:B0-----:R-:W-:-:S03]  /*29a0*/  @!P1 IMAD R11, R87, R14, RZ ;  /* 0x0000000e570b9224 */ /* 0x001fc600078e02ff */
[--C-:B------:R-:W-:Y:S01]  /*29b0*/  @!P1 SHF.R.S32.HI R37, RZ, 0x1f, R36.reuse ;  /* 0x0000001fff259819 */ /* 0x100fe20000011424 */
[C---:B------:R-:W-:Y:S02]  /*29c0*/  @!P1 IMAD R11, R0.reuse, R15, R11 ;  /* 0x0000000f000b9224 */ /* 0x040fe400078e020b */
[----:B------:R-:W-:-:S04]  /*29d0*/  @!P1 IMAD.WIDE.U32 R14, R0, R14, R36 ;  /* 0x0000000e000e9225 */ /* 0x000fc800078e0024 */
[----:B------:R-:W-:Y:S01]  /*29e0*/  @!P1 IMAD.IADD R11, R15, 0x1, R11 ;  /* 0x000000010f0b9824 */ /* 0x000fe200078e020b */
[----:B---3--:R-:W-:Y:S02]  /*29f0*/  @!P1 LEA R12, P2, R14, R12, 0x2 ;  /* 0x0000000c0e0c9211 */ /* 0x008fe400078410ff */
[----:B------:R-:W-:Y:S02]  /*2a00*/  LOP3.LUT P3, RZ, R74, 0x2, RZ, 0xc0, !PT ;  /* 0x000000024aff7812 */ /* 0x000fe4000786c0ff */
[----:B------:R-:W-:Y:S02]  /*2a10*/  @!P1 LEA.HI.X R13, R14, R13, R11, 0x2, P2 ;  /* 0x0000000d0e0d9211 */ /* 0x000fe400010f140b */
[----:B------:R-:W-:Y:S01]  /*2a20*/  ISETP.GE.AND P2, PT, R99, 0x1, PT ;  /* 0x000000016300780c */ /* 0x000fe20003f46270 */
[----:B------:R-:W-:Y:S01]  /*2a30*/  IMAD.MOV R14, RZ, RZ, -R36 ;  /* 0x000000ffff0e7224 */ /* 0x000fe200078e0a24 */
[----:B------:R-:W-:Y:S05]  /*2a40*/  YIELD ;  /* 0x0000000000007946 */ /* 0x000fea0003800000 */
[----:B------:R-:W-:Y:S01]  /*2a50*/  BSSY B0, `(.L_x_1376) ;  /* 0x000045b000007945 */ /* 0x000fe20003800000 */
[----:B------:R0:W5:Y:S01]  /*2a60*/  @!P1 LDG.E R80, desc[UR52][R12.64] ;  /* 0x000000340c509981 */ /* 0x000162000c1e1900 */
[----:B------:R-:W-:Y:S01]  /*2a70*/  IMAD R81, R81, R14, R40 ;  /* 0x0000000e51517224 */ /* 0x000fe200078e0228 */
[----:B------:R-:W-:Y:S01]  /*2a80*/  ISETP.GT.AND P1, PT, R25, R75, PT ;  /* 0x0000004b1900720c */ /* 0x000fe20003f24270 */
[----:B--2---:R-:W-:-:S04]  /*2a90*/  IMAD R65, R19, 0x3000, R35 ;  /* 0x0000300013417824 */ /* 0x004fc800078e0223 */
[C---:B------:R-:W-:Y:S02]  /*2aa0*/  VIADD R11, R65.reuse, 0x10 ;  /* 0x00000010410b7836 */ /* 0x040fe40000000000 */
        /* <DEDUP_REMOVED lines=9> */
[-C--:B------:R-:W-:Y:S02]  /*2b40*/  IMAD R36, R90, R25.reuse, RZ ;  /* 0x000000195a247224 */ /* 0x080fe400078e02ff */
[----:B------:R-:W-:Y:S01]  /*2b50*/  IMAD R11, R81, UR5, R14 ;  /* 0x00000005510b7c24 */ /* 0x000fe2000f8e020e */
[----:B------:R-:W-:Y:S01]  /*2b60*/  ULDC.64 UR4, c[0x0][0x310] ;  /* 0x0000c40000047ab9 */ /* 0x000fe20000000a00 */
[----:B------:R-:W-:Y:S02]  /*2b70*/  IMAD R14, R91, R25, RZ ;  /* 0x000000195b0e7224 */ /* 0x000fe400078e02ff */
[----:B------:R-:W-:Y:S02]  /*2b80*/  IMAD R15, R83, UR4, RZ ;  /* 0x00000004530f7c24 */ /* 0x000fe4000f8e02ff */
[----:B------:R-:W-:-:S02]  /*2b90*/  IMAD.IADD R13, R13, 0x1, R11 ;  /* 0x000000010d0d7824 */ /* 0x000fc400078e020b */
[C---:B------:R-:W-:Y:S02]  /*2ba0*/  IMAD R15, R80.reuse, UR5, R15 ;  /* 0x00000005500f7c24 */ /* 0x040fe4000f8e020f */
[----:B------:R-:W-:Y:S01]  /*2bb0*/  IMAD.WIDE.U32 R12, R80, UR4, R12 ;  /* 0x00000004500c7c25 */ /* 0x000fe2000f8e000c */
[----:B------:R-:W-:-:S03]  /*2bc0*/  ULDC.64 UR4, c[0x0][0x308] ;  /* 0x0000c20000047ab9 */ /* 0x000fc60000000a00 */
[----:B------:R-:W-:Y:S02]  /*2bd0*/  IMAD R11, R10, UR4, RZ ;  /* 0x000000040a0b7c24 */ /* 0x000fe4000f8e02ff */
[----:B------:R-:W-:Y:S02]  /*2be0*/  IMAD.IADD R13, R13, 0x1, R15 ;  /* 0x000000010d0d7824 */ /* 0x000fe400078e020f */
[C---:B------:R-:W-:Y:S01]  /*2bf0*/  IMAD R15, R34.reuse, UR5, R11 ;  /* 0x00000005220f7c24 */ /* 0x040fe2000f8e020b */
[----:B------:R-:W-:Y:S01]  /*2c00*/  SHF.R.S32.HI R11, RZ, 0x1f, R25 ;  /* 0x0000001fff0b7819 */ /* 0x000fe20000011419 */
[----:B------:R-:W-:Y:S01]  /*2c10*/  IMAD.WIDE.U32 R12, R34, UR4, R12 ;  /* 0x00000004220c7c25 */ /* 0x000fe2000f8e000c */
[----:B------:R-:W-:-:S03]  /*2c20*/  ULDC.64 UR4, c[0x0][0x2e8] ;  /* 0x0000ba0000047ab9 */ /* 0x000fc60000000a00 */
[----:B------:R-:W-:Y:S01]  /*2c30*/  IMAD.IADD R13, R13, 0x1, R15 ;  /* 0x000000010d0d7824 */ /* 0x000fe200078e020f */
[C---:B------:R-:W-:Y:S01]  /*2c40*/  LEA R60, P2, R12.reuse, UR4, 0x1 ;  /* 0x000000040c3c7c11 */ /* 0x040fe2000f8408ff */
[----:B------:R-:W-:Y:S01]  /*2c50*/  ULDC.U8 UR4, c[0x0][0x410] ;  /* 0x0001040000047ab9 */ /* 0x000fe20000000000 */
[----:B------:R-:W-:Y:S02]  /*2c60*/  IMAD R35, R11, R9, R14 ;  /* 0x000000090b237224 */ /* 0x000fe400078e020e */
[----:B------:R-:W-:Y:S01]  /*2c70*/  LEA.HI.X R62, R12, UR5, R13, 0x1, P2 ;  /* 0x000000050c3e7c11 */ /* 0x000fe200090f0c0d */
[----:B------:R-:W-:Y:S01]  /*2c80*/  IMAD R84, R25, -0x80, R24 ;  /* 0xffffff8019547824 */ /* 0x000fe200078e0218 */
[----:B------:R-:W-:Y:S01]  /*2c90*/  ISETP.NE.AND P2, PT, RZ, UR4, PT ;  /* 0x00000004ff007c0c */ /* 0x000fe2000bf45270 */
[----:B------:R-:W-:-:S03]  /*2ca0*/  IMAD.WIDE.U32 R14, R9, R25, RZ ;  /* 0x00000019090e7225 */ /* 0x000fc600078e00ff */
[----:B------:R-:W-:Y:S01]  /*2cb0*/  VIMNMX R84, R84, 0x80, PT ;  /* 0x0000008054547848 */ /* 0x000fe20003fe0100 */
[----:B------:R-:W-:Y:S02]  /*2cc0*/  IMAD R37, R11, R8, R36 ;  /* 0x000000080b257224 */ /* 0x000fe400078e0224 */
[----:B------:R-:W-:-:S04]  /*2cd0*/  IMAD.WIDE.U32 R12, R8, R25, RZ ;  /* 0x00000019080c7225 */ /* 0x000fc800078e00ff */
[----:B------:R-:W-:Y:S02]  /*2ce0*/  IMAD.IADD R11, R15, 0x1, R35 ;  /* 0x000000010f0b7824 */ /* 0x000fe400078e0223 */
[----:B------:R-:W-:Y:S01]  /*2cf0*/  IMAD.IADD R35, R13, 0x1, R37 ;  /* 0x000000010d237824 */ /* 0x000fe200078e0225 */
[----:B------:R-:W-:Y:S06]  /*2d00*/  @!P2 BRA `(.L_x_1378) ;  /* 0x0000001c0090a947 */ /* 0x000fec0003800000 */
[----:B------:R-:W0:Y:S01]  /*2d10*/  S2R R38, SR_TID.X ;  /* 0x0000000000267919 */ /* 0x000e220000002100 */
        /* <DEDUP_REMOVED lines=12> */
[----:B0-----:R-:W-:-:S05]  /*2de0*/  VIADD R39, R38, 0xffffff80 ;  /* 0xffffff8026277836 */ /* 0x001fca0000000000 */
[----:B------:R-:W-:-:S04]  /*2df0*/  LEA.HI R38, R39, R39, RZ, 0x1 ;  /* 0x0000002727267211 */ /* 0x000fc800078f08ff */
[----:B------:R-:W-:-:S04]  /*2e00*/  SHF.R.S32.HI R38, RZ, 0x1, R38 ;  /* 0x00000001ff267819 */ /* 0x000fc80000011426 */
[----:B------:R-:W-:Y:S02]  /*2e10*/  ISETP.GE.AND P3, PT, R38, R84, PT ;  /* 0x000000542600720c */ /* 0x000fe40003f66270 */
[----:B------:R-:W-:-:S11]  /*2e20*/  CS2R R38, SRZ ;  /* 0x0000000000267805 */ /* 0x000fd6000001ff00 */
[----:B------:R-:W-:Y:S05]  /*2e30*/  @P3 BRA `(.L_x_1380) ;  /* 0x0000000000b83947 */ /* 0x000fea0003800000 */
[----:B------:R-:W2:Y:S04]  /*2e40*/  LDL.64 R104, [R1+0x18] ;  /* 0x0000180001687983 */ /* 0x000ea80000100a00 */
[----:B------:R-:W3:Y:S04]  /*2e50*/  LDL R89, [R1+0x5c] ;  /* 0x00005c0001597983 */ /* 0x000ee80000100800 */
[----:B------:R-:W4:Y:S04]  /*2e60*/  LDL R88, [R1+0x50] ;  /* 0x0000500001587983 */ /* 0x000f280000100800 */
        /* <DEDUP_REMOVED lines=43> */
.L_x_1380:
[----:B------:R-:W-:Y:S05]  /*3120*/  BSYNC B1 ;  /* 0x0000000000017941 */ /* 0x000fea0003800000 */
.L_x_1379:
        /* <DEDUP_REMOVED lines=46> */
[----:B------:R-:W-:-:S02]  /*3410*/  PRMT R111, R12, 0x7610, R111 ;  /* 0x000076100c6f7816 */ /* 0x000fc4000000006f */
[----:B------:R-:W-:Y:S02]  /*3420*/  PRMT R63, R63, 0x5410, R13 ;  /* 0x000054103f3f7816 */ /* 0x000fe4000000000d */
[----:B------:R-:W-:Y:S02]  /*3430*/  PRMT R124, R14, 0x7610, R124 ;  /* 0x000076100e7c7816 */ /* 0x000fe4000000007c */
[----:B------:R-:W-:Y:S01]  /*3440*/  PRMT R89, R89, 0x5410, R11 ;  /* 0x0000541059597816 */ /* 0x000fe2000000000b */
[----:B------:R-:W-:Y:S06]  /*3450*/  @!P2 BRA `(.L_x_1381) ;  /* 0x000000000004a947 */ /* 0x000fec0003800000 */
[----:B------:R-:W-:Y:S01]  /*3460*/  BPT.TRAP 0x1 ;  /* 0x000000040000795c */ /* 0x000fe20000300000 */
.L_x_1381:
[----:B------:R-:W2:Y:S01]  /*3470*/  LDL R11, [R1] ;  /* 0x00000000010b7983 */ /* 0x000ea20000100800 */
[----:B------:R-:W-:Y:S01]  /*3480*/  IMAD R35, R19, 0x8, R2 ;  /* 0x0000000813237824 */ /* 0x000fe200078e0202 */
[----:B------:R-:W-:Y:S01]  /*3490*/  BSSY B1, `(.L_x_1382) ;  /* 0x0000004000017945 */ /* 0x000fe20003800000 */
[----:B--2---:R-:W-:-:S04]  /*34a0*/  SHF.L.U32 R85, R11, 0x1f, RZ ;  /* 0x0000001f0b557819 */ /* 0x004fc800000006ff */
[----:B------:R-:W0:Y:S02]  /*34b0*/  SYNCS.PHASECHK.TRANS64.TRYWAIT P4, [R35+URZ+0x2d890], R85 ;  /* 0x02d89055230075a7 */ /* 0x000e24000808017f */
[----:B0-----:R-:W-:Y:S05]  /*34c0*/  @!P4 BRA `(.L_x_1383) ;  /* 0x000001f400c8c947 */ /* 0x001fea0003800000 */
.L_x_1714:
[----:B------:R-:W-:Y:S05]  /*34d0*/  BSYNC B1 ;  /* 0x0000000000017941 */ /* 0x000fea0003800000 */
.L_x_1382:
[----:B------:R-:W-:-:S03]  /*34e0*/  UMOV UR4, 0xffffffff ;  /* 0xffffffff00047882 */ /* 0x000fc60000000000 */
[----:B------:R-:W-:Y:S05]  /*34f0*/  BRA.DIV UR4, `(.L_x_1384) ;  /* 0x000001f604d07947 */ /* 0x000fea000b800000 */
[----:B------:R-:W1:Y:S04]  /*3500*/  SHFL.IDX PT, R62, R62, RZ, 0x1e1f ;  /* 0x001e1fff3e3e7589 */ /* 0x000e6800000e0000 */
[----:B------:R2:W3:Y:S02]  /*3510*/  SHFL.IDX PT, R11, R60, RZ, 0x1e1f ;  /* 0x001e1fff3c0b7589 */ /* 0x0004e400000e0000 */
.L_x_1718:
[----:B------:R-:W-:Y:S05]  /*3520*/  @P3 BRA `(.L_x_1385) ;  /* 0x0000003800b43947 */ /* 0x000fea0003800000 */
[----:B------:R-:W-:Y:S01]  /*3530*/  ISETP.NE.AND P3, PT, R30, RZ, PT ;  /* 0x000000ff1e00720c */ /* 0x000fe20003f65270 */
[----:B------:R-:W-:-:S12]  /*3540*/  BSSY B1, `(.L_x_1386) ;  /* 0x0000037000017945 */ /* 0x000fd80003800000 */
[----:B------:R-:W-:Y:S05]  /*3550*/  @!P3 BRA `(.L_x_1387) ;  /* 0x0000000000d4b947 */ /* 0x000fea0003800000 */
[----:B------:R-:W4:Y:S01]  /*3560*/  LDL.64 R126, [R1+0x18] ;  /* 0x00001800017e7983 */ /* 0x000f220000100a00 */
[C---:B--23--:R-:W-:Y:S01]  /*3570*/  LEA R60, P3, R16.reuse, R11, 0x1 ;  /* 0x0000000b103c7211 */ /* 0x04cfe200078608ff */
[----:B------:R-:W-:Y:S02]  /*3580*/  BSSY B2, `(.L_x_1388) ;  /* 0x0000031000027945 */ /* 0x000fe40003800000 */
[----:B------:R2:W3:Y:S01]  /*3590*/  LDS.128 R12, [R65+0x15000] ;  /* 0x01500000410c7984 */ /* 0x0004e20000000c00 */
[----:B-1----:R-:W-:Y:S02]  /*35a0*/  LEA.HI.X R61, R16, R62, R17, 0x1, P3 ;  /* 0x0000003e103d7211 */ /* 0x002fe400018f0c11 */
[----:B----4-:R-:W-:-:S13]  /*35b0*/  ISETP.GE.AND P3, PT, R126, R99, PT ;  /* 0x000000637e00720c */ /* 0x010fda0003f66270 */
[----:B--23--:R-:W-:Y:S05]  /*35c0*/  @P3 BRA `(.L_x_1389) ;  /* 0x0000000000b03947 */ /* 0x00cfea0003800000 */
[--C-:B------:R-:W-:Y:S02]  /*35d0*/  SHF.R.U64 R56, R56, 0x10, R57.reuse ;  /* 0x0000001038387819 */ /* 0x100fe40000001239 */
[----:B------:R-:W-:Y:S02]  /*35e0*/  SHF.R.U32.HI R109, RZ, 0x10, R57 ;  /* 0x00000010ff6d7819 */ /* 0x000fe40000011639 */
[----:B------:R-:W-:Y:S01]  /*35f0*/  SHF.R.U64 R57, R58, 0x10, R59 ;  /* 0x000000103a397819 */ /* 0x000fe2000000123b */
[----:B------:R-:W-:Y:S01]  /*3600*/  IMAD.U32 R58, R13, 0x10000, RZ ;  /* 0x000100000d3a7824 */ /* 0x000fe200078e00ff */
[----:B------:R-:W-:Y:S02]  /*3610*/  PRMT R56, R88, 0x5432, R56 ;  /* 0x0000543258387816 */ /* 0x000fe40000000038 */
[----:B------:R-:W-:Y:S02]  /*3620*/  PRMT R57, R111, 0x5410, R57 ;  /* 0x000054106f397816 */ /* 0x000fe40000000039 */
[----:B------:R-:W-:-:S02]  /*3630*/  SHF.R.U32.HI R110, RZ, 0x10, R59 ;  /* 0x00000010ff6e7819 */ /* 0x000fc4000001163b */
[----:B------:R-:W-:Y:S02]  /*3640*/  LOP3.LUT R112, R13, 0xffff0000, RZ, 0xc0, !PT ;  /* 0xffff00000d707812 */ /* 0x000fe400078ec0ff */
[----:B------:R-:W-:Y:S02]  /*3650*/  LOP3.LUT R59, R57, 0xffff0000, RZ, 0xc0, !PT ;  /* 0xffff0000393b7812 */ /* 0x000fe400078ec0ff */
[C---:B------:R-:W-:Y:S01]  /*3660*/  LOP3.LUT R111, R56.reuse, 0xffff0000, RZ, 0xc0, !PT ;  /* 0xffff0000386f7812 */ /* 0x040fe200078ec0ff */
[----:B------:R-:W-:Y:S02]  /*3670*/  IMAD.U32 R56, R56, 0x10000, RZ ;  /* 0x0001000038387824 */ /* 0x000fe400078e00ff */
[C---:B------:R-:W-:Y:S02]  /*3680*/  FMUL.FTZ R13, R112.reuse, R59 ;  /* 0x0000003b700d7220 */ /* 0x040fe40000410000 */
[-C--:B------:R-:W-:Y:S02]  /*3690*/  FMUL.FTZ R112, R112, R111.reuse ;  /* 0x0000006f70707220 */ /* 0x080fe40000410000 */
[----:B------:R-:W-:Y:S01]  /*36a0*/  FFMA.FTZ R13, R58, R111, -R13 ;  /* 0x0000006f3a0d7223 */ /* 0x000fe2000001080d */
[----:B------:R-:W-:-:S02]  /*36b0*/  IMAD.U32 R111, R14, 0x10000, RZ ;  /* 0x000100000e6f7824 */ /* 0x000fc400078e00ff */
[----:B------:R-:W-:Y:S01]  /*36c0*/  FFMA.FTZ R58, R58, R59, R112 ;  /* 0x0000003b3a3a7223 */ /* 0x000fe20000010070 */
[----:B------:R-:W-:Y:S02]  /*36d0*/  PRMT R59, R113, 0x5410, R109 ;  /* 0x00005410713b7816 */ /* 0x000fe4000000006d */
[----:B------:R-:W-:Y:S02]  /*36e0*/  PRMT R109, R89, 0x5432, R110 ;  /* 0x00005432596d7816 */ /* 0x000fe4000000006e */
[----:B------:R-:W-:Y:S01]  /*36f0*/  LOP3.LUT R113, R14, 0xffff0000, RZ, 0xc0, !PT ;  /* 0xffff00000e717812 */ /* 0x000fe200078ec0ff */
[C---:B------:R-:W-:Y:S01]  /*3700*/  IMAD.U32 R112, R59.reuse, 0x10000, RZ ;  /* 0x000100003b707824 */ /* 0x040fe200078e00ff */
[----:B------:R-:W-:Y:S01]  /*3710*/  LOP3.LUT R59, R59, 0xffff0000, RZ, 0xc0, !PT ;  /* 0xffff00003b3b7812 */ /* 0x000fe200078ec0ff */
[C---:B------:R-:W-:Y:S01]  /*3720*/  IMAD.U32 R110, R109.reuse, 0x10000, RZ ;  /* 0x000100006d6e7824 */ /* 0x040fe200078e00ff */
[----:B------:R-:W-:Y:S02]  /*3730*/  LOP3.LUT R109, R109, 0xffff0000, RZ, 0xc0, !PT ;  /* 0xffff00006d6d7812 */ /* 0x000fe400078ec0ff */
[----:B------:R-:W-:Y:S01]  /*3740*/  F2FP.BF16.F32.PACK_AB R13, R58, R13 ;  /* 0x0000000d3a0d723e */ /* 0x000fe200000010ff */
        /* <DEDUP_REMOVED lines=8> */
[----:B------:R-:W-:-:S03]  /*37d0*/  FMUL.FTZ R110, R110, R59 ;  /* 0x0000003b6e6e7220 */ /* 0x000fc60000410000 */
[C---:B------:R-:W-:Y:S01]  /*37e0*/  FFMA.FTZ R15, R112.reuse, R59, -R15 ;  /* 0x0000003b700f7223 */ /* 0x040fe2000001080f */
[----:B------:R-:W-:Y:S01]  /*37f0*/  FFMA.FTZ R110, R112, R109, R110 ;  /* 0x0000006d706e7223 */ /* 0x000fe2000001006e */
[----:B------:R-:W-:Y:S01]  /*3800*/  IMAD.U32 R112, R57, 0x10000, RZ ;  /* 0x0001000039707824 */ /* 0x000fe200078e00ff */
[C---:B------:R-:W-:Y:S01]  /*3810*/  LOP3.LUT R57, R12.reuse, 0xffff0000, RZ, 0xc0, !PT ;  /* 0xffff00000c397812 */ /* 0x040fe200078ec0ff */
[----:B------:R-:W-:Y:S02]  /*3820*/  IMAD.U32 R59, R12, 0x10000, RZ ;  /* 0x000100000c3b7824 */ /* 0x000fe400078e00ff */
[----:B------:R-:W-:Y:S02]  /*3830*/  F2FP.BF16.F32.PACK_AB R15, R110, R15 ;  /* 0x0000000f6e0f723e */ /* 0x000fe400000010ff */
[C---:B------:R-:W-:Y:S01]  /*3840*/  FMUL.FTZ R12, R57.reuse, R112 ;  /* 0x00000070390c7220 */ /* 0x040fe20000410000 */
[----:B------:R-:W-:-:S03]  /*3850*/  FMUL.FTZ R57, R57, R56 ;  /* 0x0000003839397220 */ /* 0x000fc60000410000 */
[C---:B------:R-:W-:Y:S01]  /*3860*/  FFMA.FTZ R12, R59.reuse, R56, -R12 ;  /* 0x000000383b0c7223 */ /* 0x040fe2000001080c */
[----:B------:R-:W-:-:S05]  /*3870*/  FFMA.FTZ R57, R59, R112, R57 ;  /* 0x000000703b397223 */ /* 0x000fca0000010039 */
[----:B------:R-:W-:-:S07]  /*3880*/  F2FP.BF16.F32.PACK_AB R12, R57, R12 ;  /* 0x0000000c390c723e */ /* 0x000fce00000010ff */
.L_x_1389:
[----:B------:R-:W-:Y:S05]  /*3890*/  BSYNC B2 ;  /* 0x0000000000027941 */ /* 0x000fea0003800000 */
.L_x_1388:
[----:B------:R4:W-:Y:S02]  /*38a0*/  ST.E.128 desc[UR52][R60.64], R12 ;  /* 0x0000000c3c007985 */ /* 0x0009e4000c101d34 */
.L_x_1387:
[----:B------:R-:W-:Y:S05]  /*38b0*/  BSYNC B1 ;  /* 0x0000000000017941 */ /* 0x000fea0003800000 */
.L_x_1386:
[----:B------:R-:W-:Y:S01]  /*38c0*/  ISETP.NE.AND P3, PT, R31, RZ, PT ;  /* 0x000000ff1f00720c */ /* 0x000fe20003f65270 */
[----:B------:R-:W-:-:S12]  /*38d0*/  BSSY B1, `(.L_x_1390) ;  /* 0x000003a000017945 */ /* 0x000fd80003800000 */
[----:B------:R-:W-:Y:S05]  /*38e0*/  @!P3 BRA `(.L_x_1391) ;  /* 0x0000000000e0b947 */ /* 0x000fea0003800000 */
[----:B----4-:R-:W4:Y:S04]  /*38f0*/  LDL R12, [R1+0x30] ;  /* 0x00003000010c7983 */ /* 0x010f280000100800 */
[----:B------:R-:W5:Y:S01]  /*3900*/  LDL R58, [R1+0x5c] ;  /* 0x00005c00013a7983 */ /* 0x000f620000100800 */
[----:B---3--:R-:W-:Y:S01]  /*3910*/  IMAD.MOV.U32 R56, RZ, RZ, R11 ;  /* 0x000000ffff387224 */ /* 0x008fe200078e000b */
[----:B------:R-:W-:Y:S01]  /*3920*/  BSSY B2, `(.L_x_1392) ;  /* 0x0000033000027945 */ /* 0x000fe20003800000 */
[----:B-1----:R-:W-:Y:S02]  /*3930*/  IMAD.MOV.U32 R57, RZ, RZ, R62 ;  /* 0x000000ffff397224 */ /* 0x002fe400078e003e */
[----:B----4-:R-:W-:Y:S02]  /*3940*/  IMAD.SHL.U32 R59, R12, 0x8, RZ ;  /* 0x000000080c3b7824 */ /* 0x010fe400078e00ff */
[----:B------:R1:W3:Y:S01]  /*3950*/  LDS.128 R12, [R64+0x15000] ;  /* 0x01500000400c7984 */ /* 0x0002e20000000c00 */
[----:B-----5:R-:W-:Y:S01]  /*3960*/  ISETP.GE.AND P3, PT, R58, R99, PT ;  /* 0x000000633a00720c */ /* 0x020fe20003f66270 */
[----:B------:R-:W-:-:S12]  /*3970*/  IMAD.WIDE R56, R59, 0x2, R56 ;  /* 0x000000023b387825 */ /* 0x000fd800078e0238 */
[----:B-1----:R-:W-:Y:S05]  /*3980*/  @P3 BRA `(.L_x_1393) ;  /* 0x0000000000b03947 */ /* 0x002fea0003800000 */
[----:B------:R-:W-:Y:S02]  /*3990*/  SHF.R.U64 R59, R52, 0x10, R53 ;  /* 0x00000010343b7819 */ /* 0x000fe40000001235 */
[----:B------:R-:W-:Y:S02]  /*39a0*/  SHF.R.U64 R52, R54, 0x10, R55 ;  /* 0x0000001036347819 */ /* 0x000fe40000001237 */
[----:B------:R-:W-:Y:S02]  /*39b0*/  PRMT R120, R120, 0x5410, R59 ;  /* 0x0000541078787816 */ /* 0x000fe4000000003b */
[----:B------:R-:W-:Y:S02]  /*39c0*/  PRMT R52, R63, 0x5432, R52 ;  /* 0x000054323f347816 */ /* 0x000fe40000000034 */
[----:B------:R-:W-:Y:S02]  /*39d0*/  SHF.R.U32.HI R58, RZ, 0x10, R53 ;  /* 0x00000010ff3a7819 */ /* 0x000fe40000011635 */
[----:B------:R-:W-:-:S02]  /*39e0*/  SHF.R.U32.HI R53, RZ, 0x10, R55 ;  /* 0x00000010ff357819 */ /* 0x000fc40000011637 */
[C---:B---3--:R-:W-:Y:S01]  /*39f0*/  LOP3.LUT R55, R13.reuse, 0xffff0000, RZ, 0xc0, !PT ;  /* 0xffff00000d377812 */ /* 0x048fe200078ec0ff */
[----:B------:R-:W-:Y:S01]  /*3a00*/  IMAD.U32 R13, R13, 0x10000, RZ ;  /* 0x000100000d0d7824 */ /* 0x000fe200078e00ff */
[C---:B--2---:R-:W-:Y:S01]  /*3a10*/  LOP3.LUT R60, R52.reuse, 0xffff0000, RZ, 0xc0, !PT ;  /* 0xffff0000343c7812 */ /* 0x044fe200078ec0ff */
[----:B------:R-:W-:Y:S01]  /*3a20*/  IMAD.U32 R52, R52, 0x10000, RZ ;  /* 0x0001000034347824 */ /* 0x000fe200078e00ff */
[C---:B------:R-:W-:Y:S01]  /*3a30*/  LOP3.LUT R54, R120.reuse, 0xffff0000, RZ, 0xc0, !PT ;  /* 0xffff000078367812 */ /* 0x040fe200078ec0ff */
[----:B------:R-:W-:Y:S01]  /*3a40*/  IMAD.U32 R120, R120, 0x10000, RZ ;  /* 0x0001000078787824 */ /* 0x000fe200078e00ff */
[----:B------:R-:W-:Y:S01]  /*3a50*/  PRMT R53, R124, 0x5410, R53 ;  /* 0x000054107c357816 */ /* 0x000fe20000000035 */
[----:B------:R-:W-:Y:S01]  /*3a60*/  FMUL.FTZ R110, R55, R60 ;  /* 0x0000003c376e7220 */ /* 0x000fe20000410000 */
[----:B------:R-:W-:Y:S01]  /*3a70*/  PRMT R121, R121, 0x5410, R58 ;  /* 0x0000541079797816 */ /* 0x000fe2000000003a */
[-C--:B------:R-:W-:Y:S01]  /*3a80*/  FMUL.FTZ R55, R55, R54.reuse ;  /* 0x0000003637377220 */ /* 0x080fe20000410000 */
[C---:B------:R-:W-:Y:S01]  /*3a90*/  LOP3.LUT R58, R14.reuse, 0xffff0000, RZ, 0xc0, !PT ;  /* 0xffff00000e3a7812 */ /* 0x040fe200078ec0ff */
[----:B------:R-:W-:Y:S01]  /*3aa0*/  FFMA.FTZ R54, R13, R54, -R110 ;  /* 0x000000360d367223 */ /* 0x000fe2000001086e */
[----:B------:R-:W-:-:S02]  /*3ab0*/  IMAD.U32 R14, R14, 0x10000, RZ ;  /* 0x000100000e0e7824 */ /* 0x000fc400078e00ff */
[----:B------:R-:W-:Y:S01]  /*3ac0*/  FFMA.FTZ R13, R13, R60, R55 ;  /* 0x0000003c0d0d7223 */ /* 0x000fe20000010037 */
[C---:B------:R-:W-:Y:S01]  /*3ad0*/  IMAD.U32 R55, R53.reuse, 0x10000, RZ ;  /* 0x0001000035377824 */ /* 0x040fe200078e00ff */
[----:B------:R-:W-:Y:S01]  /*3ae0*/  LOP3.LUT R53, R53, 0xffff0000, RZ, 0xc0, !PT ;  /* 0xffff000035357812 */ /* 0x000fe200078ec0ff */
[C---:B------:R-:W-:Y:S01]  /*3af0*/  IMAD.U32 R59, R121.reuse, 0x10000, RZ ;  /* 0x00010000793b7824 */ /* 0x040fe200078e00ff */
[----:B------:R-:W-:Y:S01]  /*3b00*/  LOP3.LUT R121, R121, 0xffff0000, RZ, 0xc0, !PT ;  /* 0xffff000079797812 */ /* 0x000fe200078ec0ff */
[C---:B------:R-:W-:Y:S01]  /*3b10*/  FMUL.FTZ R61, R58.reuse, R55 ;  /* 0x000000373a3d7220 */ /* 0x040fe20000410000 */
[----:B------:R-:W-:Y:S02]  /*3b20*/  IMAD.U32 R60, R15, 0x10000, RZ ;  /* 0x000100000f3c7824 */ /* 0x000fe400078e00ff */
[-C--:B------:R-:W-:Y:S01]  /*3b30*/  FMUL.FTZ R58, R58, R59.reuse ;  /* 0x0000003b3a3a7220 */ /* 0x080fe20000410000 */
[----:B------:R-:W-:Y:S01]  /*3b40*/  F2FP.BF16.F32.PACK_AB R13, R13, R54 ;  /* 0x000000360d0d723e */ /* 0x000fe200000010ff */
[----:B------:R-:W-:-:S02]  /*3b50*/  FFMA.FTZ R61, R14, R59, -R61 ;  /* 0x0000003b0e3d7223 */ /* 0x000fc4000001083d */
[----:B------:R-:W-:Y:S01]  /*3b60*/  FFMA.FTZ R58, R14, R55, R58 ;  /* 0x000000370e3a7223 */ /* 0x000fe2000001003a */
[----:B------:R-:W-:Y:S01]  /*3b70*/  LOP3.LUT R14, R15, 0xffff0000, RZ, 0xc0, !PT ;  /* 0xffff00000f0e7812 */ /* 0x000fe200078ec0ff */
[----:B------:R-:W-:-:S04]  /*3b80*/  IMAD.U32 R55, R12, 0x10000, RZ ;  /* 0x000100000c377824 */ /* 0x000fc800078e00ff */
[C---:B------:R-:W-:Y:S01]  /*3b90*/  FMUL.FTZ R15, R14.reuse, R53 ;  /* 0x000000350e0f7220 */ /* 0x040fe20000410000 */
[----:B------:R-:W-:-:S03]  /*3ba0*/  FMUL.FTZ R14, R14, R121 ;  /* 0x000000790e0e7220 */ /* 0x000fc60000410000 */
[C---:B------:R-:W-:Y:S01]  /*3bb0*/  FFMA.FTZ R15, R60.reuse, R121, -R15 ;  /* 0x000000793c0f7223 */ /* 0x040fe2000001080f */
[----:B------:R-:W-:Y:S01]  /*3bc0*/  FFMA.FTZ R14, R60, R53, R14 ;  /* 0x000000353c0e7223 */ /* 0x000fe2000001000e */
[----:B------:R-:W-:-:S04]  /*3bd0*/  LOP3.LUT R53, R12, 0xffff0000, RZ, 0xc0, !PT ;  /* 0xffff00000c357812 */ /* 0x000fc800078ec0ff */
[----:B------:R-:W-:Y:S01]  /*3be0*/  F2FP.BF16.F32.PACK_AB R15, R14, R15 ;  /* 0x0000000f0e0f723e */ /* 0x000fe200000010ff */
[C---:B------:R-:W-:Y:S01]  /*3bf0*/  FMUL.FTZ R12, R53.reuse, R52 ;  /* 0x00000034350c7220 */ /* 0x040fe20000410000 */
[-C--:B------:R-:W-:Y:S01]  /*3c00*/  FMUL.FTZ R53, R53, R120.reuse ;  /* 0x0000007835357220 */ /* 0x080fe20000410000 */
[----:B------:R-:W-:Y:S02]  /*3c10*/  F2FP.BF16.F32.PACK_AB R14, R58, R61 ;  /* 0x0000003d3a0e723e */ /* 0x000fe400000010ff */
[C---:B------:R-:W-:Y:S01]  /*3c20*/  FFMA.FTZ R120, R55.reuse, R120, -R12 ;  /* 0x0000007837787223 */ /* 0x040fe2000001080c */
[----:B------:R-:W-:-:S05]  /*3c30*/  FFMA.FTZ R53, R55, R52, R53 ;  /* 0x0000003437357223 */ /* 0x000fca0000010035 */
[----:B------:R-:W-:-:S07]  /*3c40*/  F2FP.BF16.F32.PACK_AB R12, R53, R120 ;  /* 0x00000078350c723e */ /* 0x000fce00000010ff */
.L_x_1393:
[----:B------:R-:W-:Y:S05]  /*3c50*/  BSYNC B2 ;  /* 0x0000000000027941 */ /* 0x000fea0003800000 */
.L_x_1392:
[----:B---3--:R1:W-:Y:S02]  /*3c60*/  ST.E.128 desc[UR52][R56.64], R12 ;  /* 0x0000000c38007985 */ /* 0x0083e4000c101d34 */
.L_x_1391:
[----:B------:R-:W-:Y:S05]  /*3c70*/  BSYNC B1 ;  /* 0x0000000000017941 */ /* 0x000fea0003800000 */
.L_x_1390:
[----:B------:R-:W-:Y:S01]  /*3c80*/  ISETP.NE.AND P3, PT, R32, RZ, PT ;  /* 0x000000ff2000720c */ /* 0x000fe20003f65270 */
[----:B------:R-:W-:-:S12]  /*3c90*/  BSSY B1, `(.L_x_1394) ;  /* 0x000003a000017945 */ /* 0x000fd80003800000 */
[----:B------:R-:W-:Y:S05]  /*3ca0*/  @!P3 BRA `(.L_x_1395) ;  /* 0x0000000000e0b947 */ /* 0x000fea0003800000 */
[----:B-1--4-:R-:W4:Y:S04]  /*3cb0*/  LDL R12, [R1+0x34] ;  /* 0x00003400010c7983 */ /* 0x012f280000100800 */
[----:B------:R-:W5:Y:S01]  /*3cc0*/  LDL R54, [R1+0x50] ;  /* 0x0000500001367983 */ /* 0x000f620000100800 */
[----:B---3--:R-:W-:Y:S01]  /*3cd0*/  IMAD.MOV.U32 R52, RZ, RZ, R11 ;  /* 0x000000ffff347224 */ /* 0x008fe200078e000b */
[----:B------:R-:W-:Y:S01]  /*3ce0*/  BSSY B2, `(.L_x_1396) ;  /* 0x0000033000027945 */ /* 0x000fe20003800000 */
[----:B------:R-:W-:Y:S02]  /*3cf0*/  IMAD.MOV.U32 R53, RZ, RZ, R62 ;  /* 0x000000ffff357224 */ /* 0x000fe400078e003e */
[----:B----4-:R-:W-:Y:S02]  /*3d00*/  IMAD.SHL.U32 R55, R12, 0x8, RZ ;  /* 0x000000080c377824 */ /* 0x010fe400078e00ff */
[----:B------:R1:W3:Y:S01]  /*3d10*/  LDS.128 R12, [R65+0x17000] ;  /* 0x01700000410c7984 */ /* 0x0002e20000000c00 */
[----:B-----5:R-:W-:Y:S01]  /*3d20*/  ISETP.GE.AND P3, PT, R54, R99, PT ;  /* 0x000000633600720c */ /* 0x020fe20003f66270 */
[----:B------:R-:W-:-:S12]  /*3d30*/  IMAD.WIDE R52, R55, 0x2, R52 ;  /* 0x0000000237347825 */ /* 0x000fd800078e0234 */
[----:B-1----:R-:W-:Y:S05]  /*3d40*/  @P3 BRA `(.L_x_1397) ;  /* 0x0000000000b03947 */ /* 0x002fea0003800000 */
[--C-:B------:R-:W-:Y:S01]  /*3d50*/  SHF.R.U64 R55, R48, 0x10, R49.reuse ;  /* 0x0000001030377819 */ /* 0x100fe20000001231 */
[----:B---3--:R-:W-:Y:S01]  /*3d60*/  IMAD.U32 R57, R13, 0x10000, RZ ;  /* 0x000100000d397824 */ /* 0x008fe200078e00ff */
[----:B------:R-:W-:Y:S02]  /*3d70*/  SHF.R.U32.HI R48, RZ, 0x10, R49 ;  /* 0x00000010ff307819 */ /* 0x000fe40000011631 */
[--C-:B------:R-:W-:Y:S02]  /*3d80*/  SHF.R.U64 R49, R50, 0x10, R51.reuse ;  /* 0x0000001032317819 */ /* 0x100fe40000001233 */
[----:B------:R-:W-:Y:S01]  /*3d90*/  SHF.R.U32.HI R54, RZ, 0x10, R51 ;  /* 0x00000010ff367819 */ /* 0x000fe20000011633 */
[----:B------:R-:W-:Y:S01]  /*3da0*/  IMAD.U32 R51, R14, 0x10000, RZ ;  /* 0x000100000e337824 */ /* 0x000fe200078e00ff */
[----:B------:R-:W-:Y:S02]  /*3db0*/  PRMT R122, R122, 0x5410, R49 ;  /* 0x000054107a7a7816 */ /* 0x000fe40000000031 */
[----:B------:R-:W-:-:S02]  /*3dc0*/  PRMT R118, R118, 0x5410, R55 ;  /* 0x0000541076767816 */ /* 0x000fc40000000037 */
[----:B------:R-:W-:Y:S01]  /*3dd0*/  LOP3.LUT R56, R13, 0xffff0000, RZ, 0xc0, !PT ;  /* 0xffff00000d387812 */ /* 0x000fe200078ec0ff */
[----:B------:R-:W-:Y:S01]  /*3de0*/  IMAD.U32 R13, R12, 0x10000, RZ ;  /* 0x000100000c0d7824 */ /* 0x000fe200078e00ff */
[C---:B------:R-:W-:Y:S01]  /*3df0*/  LOP3.LUT R49, R122.reuse, 0xffff0000, RZ, 0xc0, !PT ;  /* 0xffff00007a317812 */ /* 0x040fe200078ec0ff */
[----:B------:R-:W-:Y:S01]  /*3e00*/  IMAD.U32 R122, R122, 0x10000, RZ ;  /* 0x000100007a7a7824 */ /* 0x000fe200078e00ff */
[----:B------:R-:W-:Y:S02]  /*3e10*/  PRMT R123, R123, 0x5410, R54 ;  /* 0x000054107b7b7816 */ /* 0x000fe40000000036 */
[----:B------:R-:W-:Y:S01]  /*3e20*/  LOP3.LUT R58, R118, 0xffff0000, RZ, 0xc0, !PT ;  /* 0xffff0000763a7812 */ /* 0x000fe200078ec0ff */
[-C--:B--2---:R-:W-:Y:S01]  /*3e30*/  FMUL.FTZ R60, R56, R49.reuse ;  /* 0x00000031383c7220 */ /* 0x084fe20000410000 */
[----:B------:R-:W-:Y:S01]  /*3e40*/  PRMT R119, R119, 0x5410, R48 ;  /* 0x0000541077777816 */ /* 0x000fe20000000030 */
[----:B------:R-:W-:Y:S01]  /*3e50*/  IMAD.U32 R54, R123, 0x10000, RZ ;  /* 0x000100007b367824 */ /* 0x000fe200078e00ff */
[----:B------:R-:W-:Y:S01]  /*3e60*/  LOP3.LUT R14, R14, 0xffff0000, RZ, 0xc0, !PT ;  /* 0xffff00000e0e7812 */ /* 0x000fe200078ec0ff */
[-C--:B------:R-:W-:Y:S01]  /*3e70*/  FMUL.FTZ R56, R56, R58.reuse ;  /* 0x0000003a38387220 */ /* 0x080fe20000410000 */
[----:B------:R-:W-:Y:S01]  /*3e80*/  FFMA.FTZ R48, R57, R58, -R60 ;  /* 0x0000003a39307223 */ /* 0x000fe2000001083c */
[----:B------:R-:W-:Y:S01]  /*3e90*/  IMAD.U32 R55, R119, 0x10000, RZ ;  /* 0x0001000077377824 */ /* 0x000fe200078e00ff */
[----:B------:R-:W-:Y:S01]  /*3ea0*/  LOP3.LUT R50, R15, 0xffff0000, RZ, 0xc0, !PT ;  /* 0xffff00000f327812 */ /* 0x000fe200078ec0ff */
[CC--:B------:R-:W-:Y:S01]  /*3eb0*/  FMUL.FTZ R58, R14.reuse, R54.reuse ;  /* 0x000000360e3a7220 */ /* 0x0c0fe20000410000 */
[----:B------:R-:W-:Y:S01]  /*3ec0*/  FFMA.FTZ R49, R57, R49, R56 ;  /* 0x0000003139317223 */ /* 0x000fe20000010038 */
[-C--:B------:R-:W-:Y:S01]  /*3ed0*/  FMUL.FTZ R56, R14, R55.reuse ;  /* 0x000000370e387220 */ /* 0x080fe20000410000 */
[----:B------:R-:W-:Y:S01]  /*3ee0*/  LOP3.LUT R123, R123, 0xffff0000, RZ, 0xc0, !PT ;  /* 0xffff00007b7b7812 */ /* 0x000fe200078ec0ff */
[----:B------:R-:W-:Y:S01]  /*3ef0*/  IMAD.U32 R118, R118, 0x10000, RZ ;  /* 0x0001000076767824 */ /* 0x000fe200078e00ff */
[----:B------:R-:W-:Y:S01]  /*3f00*/  LOP3.LUT R119, R119, 0xffff0000, RZ, 0xc0, !PT ;  /* 0xffff000077777812 */ /* 0x000fe200078ec0ff */
[C---:B------:R-:W-:Y:S01]  /*3f10*/  FFMA.FTZ R14, R51.reuse, R55, -R58 ;  /* 0x00000037330e7223 */ /* 0x040fe2000001083a */
[----:B------:R-:W-:Y:S01]  /*3f20*/  LOP3.LUT R12, R12, 0xffff0000, RZ, 0xc0, !PT ;  /* 0xffff00000c0c7812 */ /* 0x000fe200078ec0ff */
[----:B------:R-:W-:Y:S01]  /*3f30*/  FFMA.FTZ R51, R51, R54, R56 ;  /* 0x0000003633337223 */ /* 0x000fe20000010038 */
[----:B------:R-:W-:-:S02]  /*3f40*/  IMAD.U32 R15, R15, 0x10000, RZ ;  /* 0x000100000f0f7824 */ /* 0x000fc400078e00ff */
        /* <DEDUP_REMOVED lines=8> */
[----:B------:R-:W-:Y:S02]  /*3fd0*/  F2FP.BF16.F32.PACK_AB R13, R49, R48 ;  /* 0x00000030310d723e */ /* 0x000fe400000010ff */
[----:B------:R-:W-:-:S02]  /*3fe0*/  F2FP.BF16.F32.PACK_AB R15, R15, R54 ;  /* 0x000000360f0f723e */ /* 0x000fc400000010ff */
[----:B------:R-:W-:Y:S02]  /*3ff0*/  F2FP.BF16.F32.PACK_AB R14, R51, R14 ;  /* 0x0000000e330e723e */ /* 0x000fe400000010ff */
[----:B------:R-:W-:-:S07]  /*4000*/  F2FP.BF16.F32.PACK_AB R12, R55, R50 ;  /* 0x00000032370c723e */ /* 0x000fce00000010ff */
.L_x_1397:
[----:B------:R-:W-:Y:S05]  /*4010*/  BSYNC B2 ;  /* 0x0000000000027941 */ /* 0x000fea0003800000 */
.L_x_1396:
[----:B---3--:R1:W-:Y:S02]  /*4020*/  ST.E.128 desc[UR52][R52.64], R12 ;  /* 0x0000000c34007985 */ /* 0x0083e4000c101d34 */
.L_x_1395:
[----:B------:R-:W-:Y:S05]  /*4030*/  BSYNC B1 ;  /* 0x0000000000017941 */ /* 0x000fea0003800000 */
.L_x_1394:
[----:B------:R-:W-:Y:S01]  /*4040*/  LOP3.LUT P3, RZ, R29, 0x8, RZ, 0xc0, !PT ;  /* 0x000000081dff7812 */ /* 0x000fe2000786c0ff */
[----:B------:R-:W-:-:S12]  /*4050*/  BSSY B1, `(.L_x_1398) ;  /* 0x0000039000017945 */ /* 0x000fd80003800000 */
[----:B------:R-:W-:Y:S05]  /*4060*/  @!P3 BRA `(.L_x_1399) ;  /* 0x0000000000dcb947 */ /* 0x000fea0003800000 */
[----:B-1--4-:R-:W4:Y:S04]  /*4070*/  LDL R12, [R1+0x48] ;  /* 0x00004800010c7983 */ /* 0x012f280000100800 */
[----:B------:R-:W5:Y:S01]  /*4080*/  LDL R50, [R1+0x58] ;  /* 0x0000580001327983 */ /* 0x000f620000100800 */
[C---:B---3--:R-:W-:Y:S01]  /*4090*/  LEA R48, P3, R137.reuse, R11, 0x1 ;  /* 0x0000000b89307211 */ /* 0x048fe200078608ff */
[----:B------:R-:W-:Y:S03]  /*40a0*/  BSSY B2, `(.L_x_1400) ;  /* 0x0000032000027945 */ /* 0x000fe60003800000 */
[----:B----4-:R-:W-:Y:S02]  /*40b0*/  LEA.HI.X R49, R137, R62, R12, 0x1, P3 ;  /* 0x0000003e89317211 */ /* 0x010fe400018f0c0c */
[----:B------:R1:W3:Y:S01]  /*40c0*/  LDS.128 R12, [R64+0x17000] ;  /* 0x01700000400c7984 */ /* 0x0002e20000000c00 */
[----:B-----5:R-:W-:-:S13]  /*40d0*/  ISETP.GE.AND P3, PT, R50, R99, PT ;  /* 0x000000633200720c */ /* 0x020fda0003f66270 */
        /* <DEDUP_REMOVED lines=9> */
[----:B------:R-:W-:Y:S02]  /*4170*/  PRMT R115, R115, 0x5410, R52 ;  /* 0x0000541073737816 */ /* 0x000fe40000000034 */
[----:B------:R-:W-:Y:S02]  /*4180*/  PRMT R117, R117, 0x5410, R50 ;  /* 0x0000541075757816 */ /* 0x000fe40000000032 */
[----:B------:R-:W-:Y:S01]  /*4190*/  LOP3.LUT R45, R13, 0xffff0000, RZ, 0xc0, !PT ;  /* 0xffff00000d2d7812 */ /* 0x000fe200078ec0ff */
[----:B------:R-:W-:Y:S01]  /*41a0*/  IMAD.U32 R51, R115, 0x10000, RZ ;  /* 0x0001000073337824 */ /* 0x000fe200078e00ff */
[----:B------:R-:W-:Y:S01]  /*41b0*/  LOP3.LUT R52, R116, 0xffff0000, RZ, 0xc0, !PT ;  /* 0xffff000074347812 */ /* 0x000fe200078ec0ff */
[----:B------:R-:W-:Y:S01]  /*41c0*/  IMAD.U32 R53, R117, 0x10000, RZ ;  /* 0x0001000075357824 */ /* 0x000fe200078e00ff */
[----:B------:R-:W-:Y:S01]  /*41d0*/  LOP3.LUT R50, R114, 0xffff0000, RZ, 0xc0, !PT ;  /* 0xffff000072327812 */ /* 0x000fe200078ec0ff */
[----:B------:R-:W-:Y:S01]  /*41e0*/  IMAD.U32 R13, R12, 0x10000, RZ ;  /* 0x000100000c0d7824 */ /* 0x000fe200078e00ff */
[----:B------:R-:W-:Y:S01]  /*41f0*/  LOP3.LUT R46, R14, 0xffff0000, RZ, 0xc0, !PT ;  /* 0xffff00000e2e7812 */ /* 0x000fe200078ec0ff */
[----:B------:R-:W-:Y:S01]  /*4200*/  FMUL.FTZ R54, R45, R52 ;  /* 0x000000342d367220 */ /* 0x000fe20000410000 */
[----:B------:R-:W-:Y:S01]  /*4210*/  LOP3.LUT R14, R15, 0xffff0000, RZ, 0xc0, !PT ;  /* 0xffff00000f0e7812 */ /* 0x000fe200078ec0ff */
[-C--:B------:R-:W-:Y:S01]  /*4220*/  FMUL.FTZ R55, R45, R50.reuse ;  /* 0x000000322d377220 */ /* 0x080fe20000410000 */
[----:B------:R-:W-:Y:S01]  /*4230*/  LOP3.LUT R45, R12, 0xffff0000, RZ, 0xc0, !PT ;  /* 0xffff00000c2d7812 */ /* 0x000fe200078ec0ff */
[----:B------:R-:W-:Y:S01]  /*4240*/  FFMA.FTZ R12, R47, R50, -R54 ;  /* 0x000000322f0c7223 */ /* 0x000fe20000010836 */
[----:B------:R-:W-:Y:S01]  /*4250*/  LOP3.LUT R117, R117, 0xffff0000, RZ, 0xc0, !PT ;  /* 0xffff000075757812 */ /* 0x000fe200078ec0ff */
[----:B------:R-:W-:Y:S01]  /*4260*/  FMUL.FTZ R57, R46, R53 ;  /* 0x000000352e397220 */ /* 0x000fe20000410000 */
[----:B------:R-:W-:Y:S01]  /*4270*/  LOP3.LUT R115, R115, 0xffff0000, RZ, 0xc0, !PT ;  /* 0xffff000073737812 */ /* 0x000fe200078ec0ff */
[----:B------:R-:W-:Y:S01]  /*4280*/  FFMA.FTZ R47, R47, R52, R55 ;  /* 0x000000342f2f7223 */ /* 0x000fe20000010037 */
[----:B------:R-:W-:-:S02]  /*4290*/  IMAD.U32 R116, R116, 0x10000, RZ ;  /* 0x0001000074747824 */ /* 0x000fc400078e00ff */
[----:B------:R-:W-:Y:S01]  /*42a0*/  FMUL.FTZ R55, R46, R51 ;  /* 0x000000332e377220 */ /* 0x000fe20000410000 */
[----:B------:R-:W-:Y:S02]  /*42b0*/  IMAD.U32 R114, R114, 0x10000, RZ ;  /* 0x0001000072727824 */ /* 0x000fe400078e00ff */
[C---:B------:R-:W-:Y:S01]  /*42c0*/  FMUL.FTZ R46, R14.reuse, R117 ;  /* 0x000000750e2e7220 */ /* 0x040fe20000410000 */
[----:B------:R-:W-:Y:S01]  /*42d0*/  FMUL.FTZ R50, R14, R115 ;  /* 0x000000730e327220 */ /* 0x000fe20000410000 */
[C---:B------:R-:W-:Y:S01]  /*42e0*/  FFMA.FTZ R57, R44.reuse, R51, -R57 ;  /* 0x000000332c397223 */ /* 0x040fe20000010839 */
[----:B------:R-:W-:Y:S01]  /*42f0*/  FMUL.FTZ R14, R45, R116 ;  /* 0x000000742d0e7220 */ /* 0x000fe20000410000 */
[----:B------:R-:W-:Y:S02]  /*4300*/  IMAD.U32 R15, R15, 0x10000, RZ ;  /* 0x000100000f0f7824 */ /* 0x000fe400078e00ff */
[----:B------:R-:W-:Y:S01]  /*4310*/  FFMA.FTZ R44, R44, R53, R55 ;  /* 0x000000352c2c7223 */ /* 0x000fe20000010037 */
[-C--:B------:R-:W-:Y:S01]  /*4320*/  FMUL.FTZ R45, R45, R114.reuse ;  /* 0x000000722d2d7220 */ /* 0x080fe20000410000 */
[----:B------:R-:W-:Y:S01]  /*4330*/  FFMA.FTZ R14, R13, R114, -R14 ;  /* 0x000000720d0e7223 */ /* 0x000fe2000001080e */
[C---:B------:R-:W-:Y:S01]  /*4340*/  FFMA.FTZ R46, R15.reuse, R115, -R46 ;  /* 0x000000730f2e7223 */ /* 0x040fe2000001082e */
[----:B------:R-:W-:Y:S01]  /*4350*/  FFMA.FTZ R15, R15, R117, R50 ;  /* 0x000000750f0f7223 */ /* 0x000fe20000010032 */
[----:B------:R-:W-:Y:S01]  /*4360*/  FFMA.FTZ R45, R13, R116, R45 ;  /* 0x000000740d2d7223 */ /* 0x000fe2000001002d */
[----:B------:R-:W-:-:S02]  /*4370*/  F2FP.BF16.F32.PACK_AB R44, R44, R57 ;  /* 0x000000392c2c723e */ /* 0x000fc400000010ff */
[----:B------:R-:W-:Y:S02]  /*4380*/  F2FP.BF16.F32.PACK_AB R13, R47, R12 ;  /* 0x0000000c2f0d723e */ /* 0x000fe400000010ff */
[----:B------:R-:W-:Y:S01]  /*4390*/  F2FP.BF16.F32.PACK_AB R12, R45, R14 ;  /* 0x0000000e2d0c723e */ /* 0x000fe200000010ff */
[----:B------:R-:W-:Y:S01]  /*43a0*/  IMAD.MOV.U32 R14, RZ, RZ, R44 ;  /* 0x000000ffff0e7224 */ /* 0x000fe200078e002c */
[----:B------:R-:W-:-:S07]  /*43b0*/  F2FP.BF16.F32.PACK_AB R15, R15, R46 ;  /* 0x0000002e0f0f723e */ /* 0x000fce00000010ff */
.L_x_1401:
[----:B------:R-:W-:Y:S05]  /*43c0*/  BSYNC B2 ;  /* 0x0000000000027941 */ /* 0x000fea0003800000 */
.L_x_1400:
[----:B---3--:R1:W-:Y:S02]  /*43d0*/  ST.E.128 desc[UR52][R48.64], R12 ;  /* 0x0000000c30007985 */ /* 0x0083e4000c101d34 */
.L_x_1399:
[----:B------:R-:W-:Y:S05]  /*43e0*/  BSYNC B1 ;  /* 0x0000000000017941 */ /* 0x000fea0003800000 */
.L_x_1398:
        /* <DEDUP_REMOVED lines=11> */
[----:B------:R-:W-:Y:S02]  /*44a0*/  SHF.R.U64 R42, R42, 0x10, R43 ;  /* 0x000000102a2a7819 */ /* 0x000fe4000000122b */
[----:B------:R-:W-:Y:S02]  /*44b0*/  SHF.R.U64 R46, R40, 0x10, R41 ;  /* 0x00000010282e7819 */ /* 0x000fe40000001229 */
[----:B------:R-:W-:Y:S02]  /*44c0*/  SHF.R.U32.HI R47, RZ, 0x10, R43 ;  /* 0x00000010ff2f7819 */ /* 0x000fe4000001162b */
[----:B------:R-:W-:Y:S02]  /*44d0*/  PRMT R107, R107, 0x5410, R42 ;  /* 0x000054106b6b7816 */ /* 0x000fe4000000002a */
[----:B------:R-:W-:Y:S02]  /*44e0*/  PRMT R105, R105, 0x5410, R46 ;  /* 0x0000541069697816 */ /* 0x000fe4000000002e */
[----:B------:R-:W-:Y:S01]  /*44f0*/  SHF.R.U32.HI R49, RZ, 0x10, R41 ;  /* 0x00000010ff317819 */ /* 0x000fe20000011629 */
[----:B---3--:R-:W-:Y:S01]  /*4500*/  IMAD.U32 R41, R14, 0x10000, RZ ;  /* 0x000100000e297824 */ /* 0x008fe200078e00ff */
[----:B------:R-:W-:-:S02]  /*4510*/  PRMT R108, R108, 0x5410, R47 ;  /* 0x000054106c6c7816 */ /* 0x000fc4000000002f */
[----:B------:R-:W-:Y:S02]  /*4520*/  LOP3.LUT R42, R13, 0xffff0000, RZ, 0xc0, !PT ;  /* 0xffff00000d2a7812 */ /* 0x000fe400078ec0ff */
[----:B------:R-:W-:Y:S01]  /*4530*/  LOP3.LUT R47, R107, 0xffff0000, RZ, 0xc0, !PT ;  /* 0xffff00006b2f7812 */ /* 0x000fe200078ec0ff */
[----:B------:R-:W-:Y:S01]  /*4540*/  IMAD.U32 R50, R108, 0x10000, RZ ;  /* 0x000100006c327824 */ /* 0x000fe200078e00ff */
[----:B------:R-:W-:Y:S01]  /*4550*/  LOP3.LUT R46, R105, 0xffff0000, RZ, 0xc0, !PT ;  /* 0xffff0000692e7812 */ /* 0x000fe200078ec0ff */
[----:B------:R-:W-:Y:S01]  /*4560*/  IMAD.U32 R107, R107, 0x10000, RZ ;  /* 0x000100006b6b7824 */ /* 0x000fe200078e00ff */
[----:B------:R-:W-:Y:S01]  /*4570*/  PRMT R106, R106, 0x5410, R49 ;  /* 0x000054106a6a7816 */ /* 0x000fe20000000031 */
[----:B------:R-:W-:Y:S01]  /*4580*/  FMUL.FTZ R52, R42, R47 ;  /* 0x0000002f2a347220 */ /* 0x000fe20000410000 */
[----:B------:R-:W-:Y:S01]  /*4590*/  LOP3.LUT R43, R14, 0xffff0000, RZ, 0xc0, !PT ;  /* 0xffff00000e2b7812 */ /* 0x000fe200078ec0ff */
[C---:B------:R-:W-:Y:S01]  /*45a0*/  IMAD.U32 R14, R15.reuse, 0x10000, RZ ;  /* 0x000100000f0e7824 */ /* 0x040fe200078e00ff */
[----:B------:R-:W-:Y:S01]  /*45b0*/  LOP3.LUT R40, R15, 0xffff0000, RZ, 0xc0, !PT ;  /* 0xffff00000f287812 */ /* 0x000fe200078ec0ff */
[----:B------:R-:W-:-:S02]  /*45c0*/  IMAD.U32 R15, R13, 0x10000, RZ ;  /* 0x000100000d0f7824 */ /* 0x000fc400078e00ff */
[----:B------:R-:W-:Y:S01]  /*45d0*/  FMUL.FTZ R42, R42, R46 ;  /* 0x0000002e2a2a7220 */ /* 0x000fe20000410000 */
[----:B------:R-:W-:Y:S02]  /*45e0*/  IMAD.U32 R48, R106, 0x10000, RZ ;  /* 0x000100006a307824 */ /* 0x000fe400078e00ff */
[----:B------:R-:W-:Y:S01]  /*45f0*/  FMUL.FTZ R54, R43, R50 ;  /* 0x000000322b367220 */ /* 0x000fe20000410000 */
[C---:B------:R-:W-:Y:S01]  /*4600*/  FFMA.FTZ R52, R15.reuse, R46, -R52 ;  /* 0x0000002e0f347223 */ /* 0x040fe20000010834 */
[----:B------:R-:W-:Y:S01]  /*4610*/  FFMA.FTZ R47, R15, R47, R42 ;  /* 0x0000002f0f2f7223 */ /* 0x000fe2000001002a */
[-C--:B------:R-:W-:Y:S01]  /*4620*/  FMUL.FTZ R42, R43, R48.reuse ;  /* 0x000000302b2a7220 */ /* 0x080fe20000410000 */
[----:B------:R-:W-:Y:S01]  /*4630*/  IMAD.U32 R13, R12, 0x10000, RZ ;  /* 0x000100000c0d7824 */ /* 0x000fe200078e00ff */
[----:B------:R-:W-:Y:S01]  /*4640*/  LOP3.LUT R43, R108, 0xffff0000, RZ, 0xc0, !PT ;  /* 0xffff00006c2b7812 */ /* 0x000fe200078ec0ff */
[----:B------:R-:W-:Y:S01]  /*4650*/  FFMA.FTZ R54, R41, R48, -R54 ;  /* 0x0000003029367223 */ /* 0x000fe20000010836 */
[----:B------:R-:W-:Y:S01]  /*4660*/  LOP3.LUT R15, R106, 0xffff0000, RZ, 0xc0, !PT ;  /* 0xffff00006a0f7812 */ /* 0x000fe200078ec0ff */
[----:B------:R-:W-:Y:S01]  /*4670*/  IMAD.U32 R105, R105, 0x10000, RZ ;  /* 0x0001000069697824 */ /* 0x000fe200078e00ff */
[----:B------:R-:W-:Y:S01]  /*4680*/  LOP3.LUT R12, R12, 0xffff0000, RZ, 0xc0, !PT ;  /* 0xffff00000c0c7812 */ /* 0x000fe200078ec0ff */
[----:B------:R-:W-:Y:S01]  /*4690*/  FFMA.FTZ R41, R41, R50, R42 ;  /* 0x0000003229297223 */ /* 0x000fe2000001002a */
[C---:B------:R-:W-:Y:S01]  /*46a0*/  FMUL.FTZ R49, R40.reuse, R43 ;  /* 0x0000002b28317220 */ /* 0x040fe20000410000 */
[----:B------:R-:W-:Y:S01]  /*46b0*/  FMUL.FTZ R42, R40, R15 ;  /* 0x0000000f282a7220 */ /* 0x000fe20000410000 */
[----:B------:R-:W-:Y:S01]  /*46c0*/  F2FP.BF16.F32.PACK_AB R47, R47, R52 ;  /* 0x000000342f2f723e */ /* 0x000fe200000010ff */
        /* <DEDUP_REMOVED lines=8> */
[----:B------:R-:W-:Y:S01]  /*4750*/  F2FP.BF16.F32.PACK_AB R12, R13, R40 ;  /* 0x000000280d0c723e */ /* 0x000fe200000010ff */
[----:B------:R-:W-:-:S07]  /*4760*/  IMAD.MOV.U32 R13, RZ, RZ, R47 ;  /* 0x000000ffff0d7224 */ /* 0x000fce00078e002f */
.L_x_1405:
[----:B------:R-:W-:Y:S05]  /*4770*/  BSYNC B2 ;  /* 0x0000000000027941 */ /* 0x000fea0003800000 */
.L_x_1404:
[----:B---3--:R1:W-:Y:S02]  /*4780*/  ST.E.128 desc[UR52][R44.64], R12 ;  /* 0x0000000c2c007985 */ /* 0x0083e4000c101d34 */
.L_x_1403:
[----:B------:R-:W-:Y:S05]  /*4790*/  BSYNC B1 ;  /* 0x0000000000017941 */ /* 0x000fea0003800000 */
.L_x_1402:
[----:B------:R-:W-:-:S13]  /*47a0*/  LOP3.LUT P3, RZ, R29, 0x20, RZ, 0xc0, !PT ;  /* 0x000000201dff7812 */ /* 0x000fda000786c0ff */
        /* <DEDUP_REMOVED lines=9> */
[----:B------:R-:W-:Y:S01]  /*4840*/  SHF.R.U64 R44, R36, 0x10, R37 ;  /* 0x00000010242c7819 */ /* 0x000fe20000001225 */
[----:B---3--:R-:W-:Y:S01]  /*4850*/  IMAD.U32 R36, R14, 0x10000, RZ ;  /* 0x000100000e247824 */ /* 0x008fe200078e00ff */
[--C-:B------:R-:W-:Y:S02]  /*4860*/  SHF.R.U64 R42, R38, 0x10, R39.reuse ;  /* 0x00000010262a7819 */ /* 0x100fe40000001227 */
[----:B------:R-:W-:Y:S02]  /*4870*/  SHF.R.U32.HI R39, RZ, 0x10, R39 ;  /* 0x00000010ff277819 */ /* 0x000fe40000011627 */
[----:B------:R-:W-:Y:S02]  /*4880*/  SHF.R.U32.HI R11, RZ, 0x10, R37 ;  /* 0x00000010ff0b7819 */ /* 0x000fe40000011625 */
[----:B------:R-:W-:Y:S02]  /*4890*/  PRMT R63, R63, 0x5410, R44 ;  /* 0x000054103f3f7816 */ /* 0x000fe4000000002c */
[----:B------:R-:W-:-:S02]  /*48a0*/  PRMT R89, R89, 0x5410, R42 ;  /* 0x0000541059597816 */ /* 0x000fc4000000002a */
[----:B------:R-:W-:Y:S02]  /*48b0*/  PRMT R104, R104, 0x5410, R39 ;  /* 0x0000541068687816 */ /* 0x000fe40000000027 */
[----:B------:R-:W-:Y:S01]  /*48c0*/  LOP3.LUT R37, R14, 0xffff0000, RZ, 0xc0, !PT ;  /* 0xffff00000e257812 */ /* 0x000fe200078ec0ff */
[C---:B------:R-:W-:Y:S01]  /*48d0*/  IMAD.U32 R14, R13.reuse, 0x10000, RZ ;  /* 0x000100000d0e7824 */ /* 0x040fe200078e00ff */
[----:B------:R-:W-:Y:S01]  /*48e0*/  PRMT R88, R88, 0x5410, R11 ;  /* 0x0000541058587816 */ /* 0x000fe2000000000b */
[----:B------:R-:W-:Y:S01]  /*48f0*/  IMAD.U32 R44, R104, 0x10000, RZ ;  /* 0x00010000682c7824 */ /* 0x000fe200078e00ff */
        /* <DEDUP_REMOVED lines=10> */
[C---:B------:R-:W-:Y:S01]  /*49a0*/  FMUL.FTZ R13, R37.reuse, R44 ;  /* 0x0000002c250d7220 */ /* 0x040fe20000410000 */
[-C--:B------:R-:W-:Y:S01]  /*49b0*/  FMUL.FTZ R37, R37, R42.reuse ;  /* 0x0000002a25257220 */ /* 0x080fe20000410000 */
[----:B------:R-:W-:Y:S01]  /*49c0*/  LOP3.LUT R104, R104, 0xffff0000, RZ, 0xc0, !PT ;  /* 0xffff000068687812 */ /* 0x000fe200078ec0ff */
[----:B------:R-:W-:Y:S01]  /*49d0*/  IMAD.U32 R63, R63, 0x10000, RZ ;  /* 0x000100003f3f7824 */ /* 0x000fe200078e00ff */
[----:B------:R-:W-:Y:S01]  /*49e0*/  LOP3.LUT R88, R88, 0xffff0000, RZ, 0xc0, !PT ;  /* 0xffff000058587812 */ /* 0x000fe200078ec0ff */
[C---:B------:R-:W-:Y:S01]  /*49f0*/  FFMA.FTZ R45, R14.reuse, R39, -R45 ;  /* 0x000000270e2d7223 */ /* 0x040fe2000001082d */
[----:B------:R-:W-:Y:S01]  /*4a00*/  FFMA.FTZ R46, R14, R43, R46 ;  /* 0x0000002b0e2e7223 */ /* 0x000fe2000001002e */
[----:B------:R-:W-:Y:S01]  /*4a10*/  FFMA.FTZ R13, R36, R42, -R13 ;  /* 0x0000002a240d7223 */ /* 0x000fe2000001080d */
[----:B------:R-:W-:Y:S01]  /*4a20*/  FMUL.FTZ R14, R12, R89 ;  /* 0x000000590c0e7220 */ /* 0x000fe20000410000 */
[----:B------:R-:W-:Y:S01]  /*4a30*/  FFMA.FTZ R36, R36, R44, R37 ;  /* 0x0000002c24247223 */ /* 0x000fe20000010025 */
[----:B------:R-:W-:Y:S01]  /*4a40*/  FMUL.FTZ R12, R12, R63 ;  /* 0x0000003f0c0c7220 */ /* 0x000fe20000410000 */
[----:B------:R-:W-:-:S02]  /*4a50*/  IMAD.U32 R15, R15, 0x10000, RZ ;  /* 0x000100000f0f7824 */ /* 0x000fc400078e00ff */
[C---:B------:R-:W-:Y:S01]  /*4a60*/  FMUL.FTZ R42, R38.reuse, R104 ;  /* 0x00000068262a7220 */ /* 0x040fe20000410000 */
[-C--:B------:R-:W-:Y:S01]  /*4a70*/  FMUL.FTZ R37, R38, R88.reuse ;  /* 0x0000005826257220 */ /* 0x080fe20000410000 */
[C---:B------:R-:W-:Y:S01]  /*4a80*/  FFMA.FTZ R14, R11.reuse, R63, -R14 ;  /* 0x0000003f0b0e7223 */ /* 0x040fe2000001080e */
[----:B------:R-:W-:Y:S01]  /*4a90*/  FFMA.FTZ R11, R11, R89, R12 ;  /* 0x000000590b0b7223 */ /* 0x000fe2000001000c */
[C---:B------:R-:W-:Y:S01]  /*4aa0*/  FFMA.FTZ R42, R15.reuse, R88, -R42 ;  /* 0x000000580f2a7223 */ /* 0x040fe2000001082a */
[----:B------:R-:W-:Y:S01]  /*4ab0*/  FFMA.FTZ R37, R15, R104, R37 ;  /* 0x000000680f257223 */ /* 0x000fe20000010025 */
[----:B------:R-:W-:Y:S02]  /*4ac0*/  F2FP.BF16.F32.PACK_AB R45, R46, R45 ;  /* 0x0000002d2e2d723e */ /* 0x000fe400000010ff */
[----:B------:R-:W-:Y:S02]  /*4ad0*/  F2FP.BF16.F32.PACK_AB R36, R36, R13 ;  /* 0x0000000d2424723e */ /* 0x000fe400000010ff */
[----:B------:R-:W-:Y:S01]  /*4ae0*/  F2FP.BF16.F32.PACK_AB R12, R11, R14 ;  /* 0x0000000e0b0c723e */ /* 0x000fe200000010ff */
[----:B------:R-:W-:Y:S01]  /*4af0*/  IMAD.MOV.U32 R13, RZ, RZ, R45 ;  /* 0x000000ffff0d7224 */ /* 0x000fe200078e002d */
[----:B------:R-:W-:Y:S01]  /*4b00*/  F2FP.BF16.F32.PACK_AB R15, R37, R42 ;  /* 0x0000002a250f723e */ /* 0x000fe200000010ff */
[----:B------:R-:W-:-:S07]  /*4b10*/  IMAD.MOV.U32 R14, RZ, RZ, R36 ;  /* 0x000000ffff0e7224 */ /* 0x000fce00078e0024 */
.L_x_1407:
[----:B------:R-:W-:Y:S05]  /*4b20*/  BSYNC B1 ;  /* 0x0000000000017941 */ /* 0x000fea0003800000 */
.L_x_1406:
[----:B---3--:R1:W-:Y:S01]  /*4b30*/  ST.E.128 desc[UR52][R40.64], R12 ;  /* 0x0000000c28007985 */ /* 0x0083e2000c101d34 */
[----:B------:R-:W-:Y:S05]  /*4b40*/  BRA `(.L_x_1385) ;  /* 0x00000024002c7947 */ /* 0x000fea0003800000 */
.L_x_1378:
        /* <DEDUP_REMOVED lines=50> */
.L_x_1409:
[----:B------:R-:W-:Y:S05]  /*4e70*/  BSYNC B1 ;  /* 0x0000000000017941 */ /* 0x000fea0003800000 */
.L_x_1408:
        /* <DEDUP_REMOVED lines=48> */
[----:B------:R-:W-:Y:S01]  /*5180*/  PRMT R111, R111, 0x5410, R11 ;  /* 0x000054106f6f7816 */ /* 0x000fe2000000000b */
[----:B------:R-:W-:Y:S06]  /*5190*/  @!P2 BRA `(.L_x_1410) ;  /* 0x000000000004a947 */ /* 0x000fec0003800000 */
[----:B------:R-:W-:Y:S01]  /*51a0*/  BPT.TRAP 0x1 ;  /* 0x000000040000795c */ /* 0x000fe20000300000 */
.L_x_1410:
[----:B------:R-:W2:Y:S01]  /*51b0*/  LDL R11, [R1] ;  /* 0x00000000010b7983 */ /* 0x000ea20000100800 */
[----:B------:R-:W-:Y:S01]  /*51c0*/  IMAD R35, R19, 0x8, R2 ;  /* 0x0000000813237824 */ /* 0x000fe200078e0202 */
[----:B------:R-:W-:Y:S01]  /*51d0*/  BSSY B1, `(.L_x_1411) ;  /* 0x0000004000017945 */ /* 0x000fe20003800000 */
[----:B--2---:R-:W-:-:S04]  /*51e0*/  SHF.L.U32 R85, R11, 0x1f, RZ ;  /* 0x0000001f0b557819 */ /* 0x004fc800000006ff */
[----:B------:R-:W0:Y:S02]  /*51f0*/  SYNCS.PHASECHK.TRANS64.TRYWAIT P4, [R35+URZ+0x2d890], R85 ;  /* 0x02d89055230075a7 */ /* 0x000e24000808017f */
[----:B0-----:R-:W-:Y:S05]  /*5200*/  @!P4 BRA `(.L_x_1412) ;  /* 0x000001d800d8c947 */ /* 0x001fea0003800000 */
.L_x_1719:
[----:B------:R-:W-:Y:S05]  /*5210*/  BSYNC B1 ;  /* 0x0000000000017941 */ /* 0x000fea0003800000 */
.L_x_1411:
[----:B------:R-:W-:-:S03]  /*5220*/  UMOV UR4, 0xffffffff ;  /* 0xffffffff00047882 */ /* 0x000fc60000000000 */
[----:B------:R-:W-:Y:S05]  /*5230*/  BRA.DIV UR4, `(.L_x_1413) ;  /* 0x000001da04e07947 */ /* 0x000fea000b800000 */
[----:B------:R1:W2:Y:S04]  /*5240*/  SHFL.IDX PT, R89, R62, RZ, 0x1e1f ;  /* 0x001e1fff3e597589 */ /* 0x0002a800000e0000 */
[----:B------:R1:W3:Y:S02]  /*5250*/  SHFL.IDX PT, R88, R60, RZ, 0x1e1f ;  /* 0x001e1fff3c587589 */ /* 0x0002e400000e0000 */
.L_x_1723:
[----:B------:R-:W-:Y:S05]  /*5260*/  @P3 BRA `(.L_x_1385) ;  /* 0x0000001c00643947 */ /* 0x000fea0003800000 */
[----:B------:R-:W4:Y:S01]  /*5270*/  LDC R11, c[0x0][0x2f4] ;  /* 0x0000bd00ff0b7b82 */ /* 0x000f220000000800 */
[----:B------:R-:W-:Y:S01]  /*5280*/  ISETP.NE.AND P3, PT, R30, RZ, PT ;  /* 0x000000ff1e00720c */ /* 0x000fe20003f65270 */
[----:B------:R-:W-:Y:S01]  /*5290*/  BSSY B1, `(.L_x_1414) ;  /* 0x000007c000017945 */ /* 0x000fe20003800000 */
[----:B----4-:R-:W-:-:S11]  /*52a0*/  IMAD.IADD R104, R11, 0x1, -R100 ;  /* 0x000000010b687824 */ /* 0x010fd600078e0a64 */
[----:B------:R-:W-:Y:S05]  /*52b0*/  @!P3 BRA `(.L_x_1415) ;  /* 0x0000000400e4b947 */ /* 0x000fea0003800000 */
[----:B-1----:R-:W4:Y:S04]  /*52c0*/  LDL R60, [R1+0x14] ;  /* 0x00001400013c7983 */ /* 0x002f280000100800 */
[----:B------:R-:W5:Y:S04]  /*52d0*/  LDL R15, [R1+0x20] ;  /* 0x00002000010f7983 */ /* 0x000f680000100800 */
[----:B------:R-:W2:Y:S01]  /*52e0*/  LDL R14, [R1+0x24] ;  /* 0x00002400010e7983 */ /* 0x000ea20000100800 */
[----:B------:R-:W-:Y:S01]  /*52f0*/  SEL R12, R100, R104, !P0 ;  /* 0x00000068640c7207 */ /* 0x000fe20004000000 */
[----:B------:R-:W-:Y:S01]  /*5300*/  BSSY B2, `(.L_x_1416) ;  /* 0x000006e000027945 */ /* 0x000fe20003800000 */
[----:B------:R-:W-:-:S02]  /*5310*/  ISETP.GE.AND P3, PT, R16, R99, PT ;  /* 0x000000631000720c */ /* 0x000fc40003f66270 */
[----:B------:R-:W-:-:S04]  /*5320*/  SHF.R.S32.HI R13, RZ, 0x1f, R12 ;  /* 0x0000001fff0d7819 */ /* 0x000fc8000001140c */
[----:B------:R-:W-:-:S04]  /*5330*/  LEA.HI R13, R13, R12, RZ, 0x4 ;  /* 0x0000000c0d0d7211 */ /* 0x000fc800078f20ff */
[----:B------:R-:W-:-:S04]  /*5340*/  SHF.R.S32.HI R12, RZ, 0x4, R13 ;  /* 0x00000004ff0c7819 */ /* 0x000fc8000001140d */
[----:B------:R-:W-:-:S04]  /*5350*/  LEA.HI.SX32 R105, R5, R12, 0x1d ;  /* 0x0000000c05697211 */ /* 0x000fc800078feaff */
[----:B------:R-:W-:-:S04]  /*5360*/  SHF.R.S32.HI R12, RZ, 0x1f, R105 ;  /* 0x0000001fff0c7819 */ /* 0x000fc80000011469 */
[----:B------:R-:W-:Y:S01]  /*5370*/  LEA.HI R12, R12, R105, RZ, 0x2 ;  /* 0x000000690c0c7211 */ /* 0x000fe200078f10ff */
[----:B------:R-:W-:-:S04]  /*5380*/  IMAD.SHL.U32 R105, R105, 0x8, RZ ;  /* 0x0000000869697824 */ /* 0x000fc800078e00ff */
[----:B------:R-:W-:-:S05]  /*5390*/  IMAD.SHL.U32 R12, R12, 0x400, RZ ;  /* 0x000004000c0c7824 */ /* 0x000fca00078e00ff */
[----:B------:R-:W-:Y:S02]  /*53a0*/  LOP3.LUT R12, R12, 0x7ffff000, RZ, 0xc0, !PT ;  /* 0x7ffff0000c0c7812 */ /* 0x000fe400078ec0ff */
[----:B----4-:R-:W-:-:S04]  /*53b0*/  LOP3.LUT R13, R60, 0x18, R105, 0xf8, !PT ;  /* 0x000000183c0d7812 */ /* 0x010fc800078ef869 */
[----:B-----5:R-:W-:Y:S01]  /*53c0*/  LOP3.LUT R13, R13, R15, RZ, 0x3c, !PT ;  /* 0x0000000f0d0d7212 */ /* 0x020fe200078e3cff */
[----:B------:R-:W-:-:S03]  /*53d0*/  IMAD R15, R19, 0x3000, R97 ;  /* 0x00003000130f7824 */ /* 0x000fc600078e0261 */
[----:B--2---:R-:W-:-:S05]  /*53e0*/  IADD3 R12, R13, R12, R14 ;  /* 0x0000000c0d0c7210 */ /* 0x004fca0007ffe00e */
[----:B------:R-:W-:Y:S02]  /*53f0*/  IMAD R13, R19, 0x3000, R12 ;  /* 0x00003000130d7824 */ /* 0x000fe400078e020c */
[--C-:B------:R-:W-:Y:S02]  /*5400*/  IMAD R12, R15, 0x2, R2.reuse ;  /* 0x000000020f0c7824 */ /* 0x100fe400078e0202 */
[----:B------:R-:W-:-:S04]  /*5410*/  IMAD R60, R13, 0x2, R2 ;  /* 0x000000020d3c7824 */ /* 0x000fc800078e0202 */
[----:B------:R-:W1:Y:S04]  /*5420*/  LDS.128 R12, [R12+0x15400] ;  /* 0x015400000c0c7984 */ /* 0x000e680000000c00 */
[----:B------:R-:W2:Y:S01]  /*5430*/  LDS.128 R60, [R60+0x15400] ;  /* 0x015400003c3c7984 */ /* 0x000ea20000000c00 */
[----:B------:R-:W-:Y:S05]  /*5440*/  @P3 BRA `(.L_x_1417) ;  /* 0x0000000400643947 */ /* 0x000fea0003800000 */
[--C-:B------:R-:W-:Y:S02]  /*5450*/  SHF.R.U64 R44, R44, 0x10, R45.reuse ;  /* 0x000000102c2c7819 */ /* 0x100fe4000000122d */
[----:B------:R-:W-:Y:S02]  /*5460*/  SHF.R.U32.HI R45, RZ, 0x10, R45 ;  /* 0x00000010ff2d7819 */ /* 0x000fe4000001162d */
[C---:B------:R-:W-:Y:S02]  /*5470*/  PRMT R44, R109.reuse, 0x5432, R44 ;  /* 0x000054326d2c7816 */ /* 0x040fe4000000002c */
[----:B------:R-:W-:Y:S02]  /*5480*/  PRMT R45, R109, 0x5410, R45 ;  /* 0x000054106d2d7816 */ /* 0x000fe4000000002d */
[--C-:B------:R-:W-:Y:S02]  /*5490*/  SHF.R.U64 R46, R46, 0x10, R47.reuse ;  /* 0x000000102e2e7819 */ /* 0x100fe4000000122f */
[----:B------:R-:W-:-:S02]  /*54a0*/  SHF.R.U32.HI R109, RZ, 0x10, R47 ;  /* 0x00000010ff6d7819 */ /* 0x000fc4000001162f */
[--C-:B------:R-:W-:Y:S02]  /*54b0*/  SHF.R.U32.HI R110, RZ, 0x10, R57.reuse ;  /* 0x00000010ff6e7819 */ /* 0x100fe40000011639 */
[----:B------:R-:W-:Y:S02]  /*54c0*/  SHF.R.U64 R47, R56, 0x10, R57 ;  /* 0x00000010382f7819 */ /* 0x000fe40000001239 */
[--C-:B------:R-:W-:Y:S02]  /*54d0*/  SHF.R.U64 R56, R58, 0x10, R59.reuse ;  /* 0x000000103a387819 */ /* 0x100fe4000000123b */
[----:B------:R-:W-:Y:S02]  /*54e0*/  SHF.R.U32.HI R58, RZ, 0x10, R59 ;  /* 0x00000010ff3a7819 */ /* 0x000fe4000001163b */
[----:B------:R-:W-:Y:S01]  /*54f0*/  PRMT R59, R111, 0x5432, R110 ;  /* 0x000054326f3b7816 */ /* 0x000fe2000000006e */
[----:B-1----:R-:W-:Y:S01]  /*5500*/  IMAD.U32 R110, R13, 0x10000, RZ ;  /* 0x000100000d6e7824 */ /* 0x002fe200078e00ff */
[----:B------:R-:W-:-:S02]  /*5510*/  PRMT R57, R106, 0x5432, R46 ;  /* 0x000054326a397816 */ /* 0x000fc4000000002e */
[----:B------:R-:W-:Y:S01]  /*5520*/  PRMT R47, R114, 0x5410, R47 ;  /* 0x00005410722f7816 */ /* 0x000fe2000000002f */
[----:B--2---:R-:W-:Y:S01]  /*5530*/  IMAD.U32 R114, R61, 0x10000, RZ ;  /* 0x000100003d727824 */ /* 0x004fe200078e00ff */
[----:B------:R-:W-:Y:S01]  /*5540*/  PRMT R46, R112, 0x5410, R109 ;  /* 0x00005410702e7816 */ /* 0x000fe2000000006d */
[C---:B------:R-:W-:Y:S01]  /*5550*/  IMAD.U32 R115, R59.reuse, 0x10000, RZ ;  /* 0x000100003b737824 */ /* 0x040fe200078e00ff */
[----:B------:R-:W-:Y:S01]  /*5560*/  LOP3.LUT R59, R59, 0xffff0000, RZ, 0xc0, !PT ;  /* 0xffff00003b3b7812 */ /* 0x000fe200078ec0ff */
[C---:B------:R-:W-:Y:S01]  /*5570*/  IMAD.U32 R109, R45.reuse, 0x10000, RZ ;  /* 0x000100002d6d7824 */ /* 0x040fe200078e00ff */
[----:B------:R-:W-:Y:S01]  /*5580*/  LOP3.LUT R45, R45, 0xffff0000, RZ, 0xc0, !PT ;  /* 0xffff00002d2d7812 */ /* 0x000fe200078ec0ff */
[C---:B------:R-:W-:Y:S01]  /*5590*/  FMUL.FTZ R117, R114.reuse, R115 ;  /* 0x0000007372757220 */ /* 0x040fe20000410000 */
[----:B------:R-:W-:Y:S01]  /*55a0*/  LOP3.LUT R116, R13, 0xffff0000, RZ, 0xc0, !PT ;  /* 0xffff00000d747812 */ /* 0x000fe200078ec0ff */
[-C--:B------:R-:W-:Y:S01]  /*55b0*/  FMUL.FTZ R114, R114, R109.reuse ;  /* 0x0000006d72727220 */ /* 0x080fe20000410000 */
[----:B------:R-:W-:Y:S01]  /*55c0*/  PRMT R58, R108, 0x5432, R58 ;  /* 0x000054326c3a7816 */ /* 0x000fe2000000003a */
[C---:B------:R-:W-:Y:S01]  /*55d0*/  FFMA.FTZ R112, R110.reuse, R109, -R117 ;  /* 0x0000006d6e707223 */ /* 0x040fe20000010875 */
[----:B------:R-:W-:Y:S01]  /*55e0*/  PRMT R56, R107, 0x5432, R56 ;  /* 0x000054326b387816 */ /* 0x000fe20000000038 */
[----:B------:R-:W-:Y:S01]  /*55f0*/  FFMA.FTZ R110, R110, R115, R114 ;  /* 0x000000736e6e7223 */ /* 0x000fe20000010072 */
[----:B------:R-:W-:Y:S01]  /*5600*/  LOP3.LUT R114, R61, 0xffff0000, RZ, 0xc0, !PT ;  /* 0xffff00003d727812 */ /* 0x000fe200078ec0ff */
[C---:B------:R-:W-:Y:S01]  /*5610*/  IMAD.U32 R109, R58.reuse, 0x10000, RZ ;  /* 0x000100003a6d7824 */ /* 0x040fe200078e00ff */
[----:B------:R-:W-:Y:S01]  /*5620*/  LOP3.LUT R58, R58, 0xffff0000, RZ, 0xc0, !PT ;  /* 0xffff00003a3a7812 */ /* 0x000fe200078ec0ff */
[C---:B------:R-:W-:Y:S01]  /*5630*/  IMAD.U32 R61, R46.reuse, 0x10000, RZ ;  /* 0x000100002e3d7824 */ /* 0x040fe200078e00ff */
[----:B------:R-:W-:Y:S01]  /*5640*/  LOP3.LUT R46, R46, 0xffff0000, RZ, 0xc0, !PT ;  /* 0xffff00002e2e7812 */ /* 0x000fe200078ec0ff */
        /* <DEDUP_REMOVED lines=8> */
[C---:B------:R-:W-:Y:S01]  /*56d0*/  FMUL.FTZ R59, R116.reuse, R109 ;  /* 0x0000006d743b7220 */ /* 0x040fe20000410000 */
[-C--:B------:R-:W-:Y:S01]  /*56e0*/  FMUL.FTZ R116, R116, R61.reuse ;  /* 0x0000003d74747220 */ /* 0x080fe20000410000 */
[----:B------:R-:W-:Y:S02]  /*56f0*/  F2FP.BF16.F32.PACK_AB R45, R45, R110 ;  /* 0x0000006e2d2d723e */ /* 0x000fe400000010ff */
[C---:B------:R-:W-:Y:S01]  /*5700*/  FFMA.FTZ R59, R114.reuse, R61, -R59 ;  /* 0x0000003d723b7223 */ /* 0x040fe2000001083b */
[----:B------:R-:W-:Y:S01]  /*5710*/  FFMA.FTZ R61, R114, R109, R116 ;  /* 0x0000006d723d7223 */ /* 0x000fe20000010074 */
[C---:B------:R-:W-:Y:S01]  /*5720*/  FMUL.FTZ R114, R63.reuse, R58 ;  /* 0x0000003a3f727220 */ /* 0x040fe20000410000 */
[----:B------:R-:W-:Y:S01]  /*5730*/  FMUL.FTZ R63, R63, R46 ;  /* 0x0000002e3f3f7220 */ /* 0x000fe20000410000 */
[----:B------:R-:W-:-:S02]  /*5740*/  F2FP.BF16.F32.PACK_AB R13, R13, R112 ;  /* 0x000000700d0d723e */ /* 0x000fc400000010ff */
[C---:B------:R-:W-:Y:S01]  /*5750*/  FFMA.FTZ R114, R15.reuse, R46, -R114 ;  /* 0x0000002e0f727223 */ /* 0x040fe20000010872 */
[----:B------:R-:W-:Y:S01]  /*5760*/  FFMA.FTZ R58, R15, R58, R63 ;  /* 0x0000003a0f3a7223 */ /* 0x000fe2000001003f */
[----:B------:R-:W-:-:S03]  /*5770*/  IMAD.U32 R46, R12, 0x10000, RZ ;  /* 0x000100000c2e7824 */ /* 0x000fc600078e00ff */
[----:B------:R-:W-:Y:S01]  /*5780*/  F2FP.BF16.F32.PACK_AB R15, R114, R59 ;  /* 0x0000003b720f723e */ /* 0x000fe200000010ff */
[C---:B------:R-:W-:Y:S01]  /*5790*/  IMAD.U32 R59, R47.reuse, 0x10000, RZ ;  /* 0x000100002f3b7824 */ /* 0x040fe200078e00ff */
[----:B------:R-:W-:Y:S01]  /*57a0*/  F2FP.BF16.F32.PACK_AB R63, R58, R61 ;  /* 0x0000003d3a3f723e */ /* 0x000fe200000010ff */
[----:B------:R-:W-:Y:S01]  /*57b0*/  IMAD.U32 R58, R60, 0x10000, RZ ;  /* 0x000100003c3a7824 */ /* 0x000fe200078e00ff */
[----:B------:R-:W-:Y:S01]  /*57c0*/  LOP3.LUT R47, R47, 0xffff0000, RZ, 0xc0, !PT ;  /* 0xffff00002f2f7812 */ /* 0x000fe200078ec0ff */
[----:B------:R-:W-:Y:S02]  /*57d0*/  IMAD.U32 R61, R44, 0x10000, RZ ;  /* 0x000100002c3d7824 */ /* 0x000fe400078e00ff */
[C---:B------:R-:W-:Y:S02]  /*57e0*/  FMUL.FTZ R109, R58.reuse, R59 ;  /* 0x0000003b3a6d7220 */ /* 0x040fe40000410000 */
[-C--:B------:R-:W-:Y:S02]  /*57f0*/  FMUL.FTZ R58, R58, R61.reuse ;  /* 0x0000003d3a3a7220 */ /* 0x080fe40000410000 */
[----:B------:R-:W-:-:S02]  /*5800*/  FFMA.FTZ R109, R46, R61, -R109 ;  /* 0x0000003d2e6d7223 */ /* 0x000fc4000001086d */
[----:B------:R-:W-:Y:S01]  /*5810*/  FFMA.FTZ R58, R46, R59, R58 ;  /* 0x0000003b2e3a7223 */ /* 0x000fe2000001003a */
[----:B------:R-:W-:Y:S02]  /*5820*/  LOP3.LUT R46, R60, 0xffff0000, RZ, 0xc0, !PT ;  /* 0xffff00003c2e7812 */ /* 0x000fe400078ec0ff */
[----:B------:R-:W-:Y:S02]  /*5830*/  LOP3.LUT R59, R44, 0xffff0000, RZ, 0xc0, !PT ;  /* 0xffff00002c3b7812 */ /* 0x000fe400078ec0ff */
[----:B------:R-:W-:Y:S01]  /*5840*/  LOP3.LUT R44, R12, 0xffff0000, RZ, 0xc0, !PT ;  /* 0xffff00000c2c7812 */ /* 0x000fe200078ec0ff */
[C---:B------:R-:W-:Y:S02]  /*5850*/  FMUL.FTZ R61, R46.reuse, R47 ;  /* 0x0000002f2e3d7220 */ /* 0x040fe40000410000 */
[-C--:B------:R-:W-:Y:S02]  /*5860*/  FMUL.FTZ R46, R46, R59.reuse ;  /* 0x0000003b2e2e7220 */ /* 0x080fe40000410000 */
[----:B------:R-:W-:Y:S01]  /*5870*/  FFMA.FTZ R12, R44, R59, -R61 ;  /* 0x0000003b2c0c7223 */ /* 0x000fe2000001083d */
[----:B------:R-:W-:-:S02]  /*5880*/  IMAD.U32 R59, R56, 0x10000, RZ ;  /* 0x00010000383b7824 */ /* 0x000fc400078e00ff */
        /* <DEDUP_REMOVED lines=12> */
[----:B------:R-:W-:Y:S02]  /*5950*/  F2FP.BF16.F32.PACK_AB R12, R12, R109 ;  /* 0x0000006d0c0c723e */ /* 0x000fe400000010ff */
[----:B------:R-:W-:Y:S01]  /*5960*/  F2FP.BF16.F32.PACK_AB R60, R47, R58 ;  /* 0x0000003a2f3c723e */ /* 0x000fe200000010ff */
[C---:B------:R-:W-:Y:S01]  /*5970*/  FMUL.FTZ R61, R44.reuse, R59 ;  /* 0x0000003b2c3d7220 */ /* 0x040fe20000410000 */
[----:B------:R-:W-:-:S03]  /*5980*/  FMUL.FTZ R44, R44, R57 ;  /* 0x000000392c2c7220 */ /* 0x000fc60000410000 */
[C---:B------:R-:W-:Y:S01]  /*5990*/  FFMA.FTZ R56, R14.reuse, R57, -R61 ;  /* 0x000000390e387223 */ /* 0x040fe2000001083d */
[----:B------:R-:W-:Y:S01]  /*59a0*/  FFMA.FTZ R59, R14, R59, R44 ;  /* 0x0000003b0e3b7223 */ /* 0x000fe2000001002c */
[----:B------:R-:W-:-:S03]  /*59b0*/  IMAD.MOV.U32 R61, RZ, RZ, R45 ;  /* 0x000000ffff3d7224 */ /* 0x000fc600078e002d */
[----:B------:R-:W-:Y:S02]  /*59c0*/  F2FP.BF16.F32.PACK_AB R14, R56, R115 ;  /* 0x00000073380e723e */ /* 0x000fe400000010ff */
[----:B------:R-:W-:-:S07]  /*59d0*/  F2FP.BF16.F32.PACK_AB R62, R59, R46 ;  /* 0x0000002e3b3e723e */ /* 0x000fce00000010ff */
.L_x_1417:
[----:B------:R-:W-:Y:S05]  /*59e0*/  BSYNC B2 ;  /* 0x0000000000027941 */ /* 0x000fea0003800000 */
.L_x_1416:
[----:B---3--:R-:W-:-:S04]  /*59f0*/  LEA R44, P3, R21, R88, 0x1 ;  /* 0x00000058152c7211 */ /* 0x008fc800078608ff */
[----:B------:R-:W-:Y:S02]  /*5a00*/  LEA.HI.X R45, R21, R89, R94, 0x1, P3 ;  /* 0x00000059152d7211 */ /* 0x000fe400018f0c5e */
[----:B------:R-:W-:-:S03]  /*5a10*/  ISETP.GE.AND P3, PT, R105, R11, PT ;  /* 0x0000000b6900720c */ /* 0x000fc60003f66270 */
[----:B-1----:R1:W-:Y:S10]  /*5a20*/  ST.E.128 desc[UR52][R44.64], R12 ;  /* 0x0000000c2c007985 */ /* 0x0023f4000c101d34 */
[----:B-1----:R-:W-:-:S05]  /*5a30*/  @!P3 IMAD.WIDE R12, R105, 0x2, R88 ;  /* 0x00000002690cb825 */ /* 0x002fca00078e0258 */
[----:B--2---:R4:W-:Y:S02]  /*5a40*/  @!P3 ST.E.128 desc[UR52][R12.64], R60 ;  /* 0x0000003c0c00b985 */ /* 0x0049e4000c101d34 */
.L_x_1415:
[----:B------:R-:W-:Y:S05]  /*5a50*/  BSYNC B1 ;  /* 0x0000000000017941 */ /* 0x000fea0003800000 */
.L_x_1414:
[----:B------:R-:W-:Y:S01]  /*5a60*/  ISETP.NE.AND P3, PT, R31, RZ, PT ;  /* 0x000000ff1f00720c */ /* 0x000fe20003f65270 */
[----:B------:R-:W-:-:S12]  /*5a70*/  BSSY B1, `(.L_x_1418) ;  /* 0x0000081000017945 */ /* 0x000fd80003800000 */
[----:B------:R-:W-:Y:S05]  /*5a80*/  @!P3 BRA `(.L_x_1419) ;  /* 0x0000000400fcb947 */ /* 0x000fea0003800000 */
[----:B------:R-:W5:Y:S04]  /*5a90*/  LDL R44, [R1+0x14] ;  /* 0x00001400012c7983 */ /* 0x000f680000100800 */
[----:B------:R-:W5:Y:S04]  /*5aa0*/  LDL R15, [R1+0x20] ;  /* 0x00002000010f7983 */ /* 0x000f680000100800 */
[----:B------:R-:W5:Y:S01]  /*5ab0*/  LDL R14, [R1+0x24] ;  /* 0x00002400010e7983 */ /* 0x000f620000100800 */
[----:B------:R-:W-:Y:S01]  /*5ac0*/  LOP3.LUT P4, RZ, R22, 0x1, RZ, 0xc0, !PT ;  /* 0x0000000116ff7812 */ /* 0x000fe2000788c0ff */
[----:B------:R-:W-:Y:S01]  /*5ad0*/  BSSY B2, `(.L_x_1420) ;  /* 0x0000076000027945 */ /* 0x000fe20003800000 */
[----:B---3--:R-:W-:-:S02]  /*5ae0*/  LEA R56, P3, R27, R88, 0x1 ;  /* 0x000000581b387211 */ /* 0x008fc400078608ff */
[----:B----4-:R-:W-:Y:S02]  /*5af0*/  SEL R12, R100, R104, !P4 ;  /* 0x00000068640c7207 */ /* 0x010fe40006000000 */
[----:B--2---:R-:W-:Y:S02]  /*5b00*/  LEA.HI.X R57, R27, R89, R93, 0x1, P3 ;  /* 0x000000591b397211 */ /* 0x004fe400018f0c5d */
[----:B------:R-:W-:Y:S02]  /*5b10*/  SHF.R.S32.HI R13, RZ, 0x1f, R12 ;  /* 0x0000001fff0d7819 */ /* 0x000fe4000001140c */
[----:B------:R-:W-:Y:S02]  /*5b20*/  ISETP.GE.AND P3, PT, R3, R99, PT ;  /* 0x000000630300720c */ /* 0x000fe40003f66270 */
[----:B------:R-:W-:-:S04]  /*5b30*/  LEA.HI R13, R13, R12, RZ, 0x4 ;  /* 0x0000000c0d0d7211 */ /* 0x000fc800078f20ff */
[----:B------:R-:W-:-:S04]  /*5b40*/  SHF.R.S32.HI R13, RZ, 0x4, R13 ;  /* 0x00000004ff0d7819 */ /* 0x000fc8000001140d */
[----:B------:R-:W-:-:S04]  /*5b50*/  LEA.HI.SX32 R13, R6, R13, 0x1d ;  /* 0x0000000d060d7211 */ /* 0x000fc800078feaff */
[----:B------:R-:W-:Y:S01]  /*5b60*/  SHF.R.S32.HI R12, RZ, 0x1f, R13 ;  /* 0x0000001fff0c7819 */ /* 0x000fe2000001140d */
[----:B------:R-:W-:-:S03]  /*5b70*/  IMAD.SHL.U32 R58, R13, 0x8, RZ ;  /* 0x000000080d3a7824 */ /* 0x000fc600078e00ff */
[----:B------:R-:W-:-:S05]  /*5b80*/  LEA.HI R13, R12, R13, RZ, 0x2 ;  /* 0x0000000d0c0d7211 */ /* 0x000fca00078f10ff */
[----:B------:R-:W-:-:S05]  /*5b90*/  IMAD.SHL.U32 R13, R13, 0x400, RZ ;  /* 0x000004000d0d7824 */ /* 0x000fca00078e00ff */
[----:B------:R-:W-:Y:S02]  /*5ba0*/  LOP3.LUT R13, R13, 0x7ffff000, RZ, 0xc0, !PT ;  /* 0x7ffff0000d0d7812 */ /* 0x000fe400078ec0ff */
[----:B-----5:R-:W-:-:S04]  /*5bb0*/  LOP3.LUT R12, R44, 0x18, R58, 0xf8, !PT ;  /* 0x000000182c0c7812 */ /* 0x020fc800078ef83a */
[----:B------:R-:W-:-:S04]  /*5bc0*/  LOP3.LUT R12, R12, R15, RZ, 0x3c, !PT ;  /* 0x0000000f0c0c7212 */ /* 0x000fc800078e3cff */
[----:B------:R-:W-:Y:S01]  /*5bd0*/  IADD3 R12, R12, R13, R14 ;  /* 0x0000000d0c0c7210 */ /* 0x000fe20007ffe00e */
[----:B------:R-:W-:-:S04]  /*5be0*/  IMAD R13, R19, 0x3000, R96 ;  /* 0x00003000130d7824 */ /* 0x000fc800078e0260 */
[----:B------:R-:W-:Y:S02]  /*5bf0*/  IMAD R15, R19, 0x3000, R12 ;  /* 0x00003000130f7824 */ /* 0x000fe400078e020c */
[--C-:B------:R-:W-:Y:S02]  /*5c00*/  IMAD R13, R13, 0x2, R2.reuse ;  /* 0x000000020d0d7824 */ /* 0x100fe400078e0202 */
[----:B------:R-:W-:-:S04]  /*5c10*/  IMAD R44, R15, 0x2, R2 ;  /* 0x000000020f2c7824 */ /* 0x000fc800078e0202 */
[----:B------:R-:W2:Y:S04]  /*5c20*/  LDS.128 R12, [R13+0x15400] ;  /* 0x015400000d0c7984 */ /* 0x000ea80000000c00 */
[----:B------:R-:W3:Y:S01]  /*5c30*/  LDS.128 R44, [R44+0x15400] ;  /* 0x015400002c2c7984 */ /* 0x000ee20000000c00 */
[----:B------:R-:W-:Y:S05]  /*5c40*/  @P3 BRA `(.L_x_1421) ;  /* 0x0000000400783947 */ /* 0x000fea0003800000 */
[----:B------:R-:W-:Y:S01]  /*5c50*/  SHF.R.U32.HI R59, RZ, 0x10, R53 ;  /* 0x00000010ff3b7819 */ /* 0x000fe20000011635 */
[----:B---3--:R-:W-:Y:S01]  /*5c60*/  IMAD.U32 R110, R45, 0x10000, RZ ;  /* 0x000100002d6e7824 */ /* 0x008fe200078e00ff */
[----:B------:R-:W-:Y:S01]  /*5c70*/  SHF.R.U32.HI R61, RZ, 0x10, R41 ;  /* 0x00000010ff3d7819 */ /* 0x000fe20000011629 */
[----:B-12---:R-:W-:Y:S01]  /*5c80*/  IMAD.U32 R60, R13, 0x10000, RZ ;  /* 0x000100000d3c7824 */ /* 0x006fe200078e00ff */
[----:B------:R-:W-:Y:S02]  /*5c90*/  PRMT R59, R127, 0x5410, R59 ;  /* 0x000054107f3b7816 */ /* 0x000fe4000000003b */
[----:B------:R-:W-:Y:S02]  /*5ca0*/  PRMT R61, R128, 0x5410, R61 ;  /* 0x00005410803d7816 */ /* 0x000fe4000000003d */
[----:B------:R-:W-:Y:S01]  /*5cb0*/  LOP3.LUT R13, R13, 0xffff0000, RZ, 0xc0, !PT ;  /* 0xffff00000d0d7812 */ /* 0x000fe200078ec0ff */
[----:B------:R-:W-:Y:S01]  /*5cc0*/  IMAD.U32 R63, R59, 0x10000, RZ ;  /* 0x000100003b3f7824 */ /* 0x000fe200078e00ff */
[C---:B------:R-:W-:Y:S01]  /*5cd0*/  LOP3.LUT R112, R61.reuse, 0xffff0000, RZ, 0xc0, !PT ;  /* 0xffff00003d707812 */ /* 0x040fe200078ec0ff */
[----:B------:R-:W-:Y:S01]  /*5ce0*/  IMAD.U32 R105, R61, 0x10000, RZ ;  /* 0x000100003d697824 */ /* 0x000fe200078e00ff */
[----:B------:R-:W-:Y:S01]  /*5cf0*/  SHF.R.U32.HI R61, RZ, 0x10, R55 ;  /* 0x00000010ff3d7819 */ /* 0x000fe20000011637 */
[----:B------:R-:W-:Y:S01]  /*5d00*/  FMUL.FTZ R109, R110, R63 ;  /* 0x0000003f6e6d7220 */ /* 0x000fe20000410000 */
[----:B------:R-:W-:Y:S01]  /*5d10*/  SHF.R.U64 R42, R42, 0x10, R43 ;  /* 0x000000102a2a7819 */ /* 0x000fe2000000122b */
[-C--:B------:R-:W-:Y:S01]  /*5d20*/  FMUL.FTZ R110, R110, R105.reuse ;  /* 0x000000696e6e7220 */ /* 0x080fe20000410000 */
[----:B------:R-:W-:Y:S01]  /*5d30*/  PRMT R61, R125, 0x5410, R61 ;  /* 0x000054107d3d7816 */ /* 0x000fe2000000003d */
[----:B------:R-:W-:Y:S01]  /*5d40*/  FFMA.FTZ R62, R60, R105, -R109 ;  /* 0x000000693c3e7223 */ /* 0x000fe2000001086d */
[----:B------:R-:W-:Y:S01]  /*5d50*/  SHF.R.U64 R55, R54, 0x10, R55 ;  /* 0x0000001036377819 */ /* 0x000fe20000001237 */
[----:B------:R-:W-:Y:S01]  /*5d60*/  FFMA.FTZ R60, R60, R63, R110 ;  /* 0x0000003f3c3c7223 */ /* 0x000fe2000001006e */
[----:B------:R-:W-:Y:S01]  /*5d70*/  LOP3.LUT R110, R59, 0xffff0000, RZ, 0xc0, !PT ;  /* 0xffff00003b6e7812 */ /* 0x000fe200078ec0ff */
[----:B------:R-:W-:Y:S01]  /*5d80*/  IMAD.U32 R105, R61, 0x10000, RZ ;  /* 0x000100003d697824 */ /* 0x000fe200078e00ff */
[----:B------:R-:W-:-:S02]  /*5d90*/  LOP3.LUT R59, R45, 0xffff0000, RZ, 0xc0, !PT ;  /* 0xffff00002d3b7812 */ /* 0x000fc400078ec0ff */
[----:B------:R-:W-:Y:S02]  /*5da0*/  SHF.R.U32.HI R63, RZ, 0x10, R43 ;  /* 0x00000010ff3f7819 */ /* 0x000fe4000001162b */
[----:B------:R-:W-:Y:S01]  /*5db0*/  PRMT R122, R122, 0x5410, R55 ;  /* 0x000054107a7a7816 */ /* 0x000fe20000000037 */
[C---:B------:R-:W-:Y:S01]  /*5dc0*/  FMUL.FTZ R114, R59.reuse, R110 ;  /* 0x0000006e3b727220 */ /* 0x040fe20000410000 */
[-C--:B------:R-:W-:Y:S01]  /*5dd0*/  FMUL.FTZ R59, R59, R112.reuse ;  /* 0x000000703b3b7220 */ /* 0x080fe20000410000 */
[----:B------:R-:W-:Y:S02]  /*5de0*/  PRMT R63, R126, 0x5410, R63 ;  /* 0x000054107e3f7816 */ /* 0x000fe4000000003f */
[C---:B------:R-:W-:Y:S01]  /*5df0*/  FFMA.FTZ R45, R13.reuse, R112, -R114 ;  /* 0x000000700d2d7223 */ /* 0x040fe20000010872 */
[----:B------:R-:W-:Y:S01]  /*5e00*/  FFMA.FTZ R13, R13, R110, R59 ;  /* 0x0000006e0d0d7223 */ /* 0x000fe2000001003b */
[----:B------:R-:W-:Y:S01]  /*5e10*/  SHF.R.U64 R59, R40, 0x10, R41 ;  /* 0x00000010283b7819 */ /* 0x000fe20000001229 */
[C---:B------:R-:W-:Y:S01]  /*5e20*/  IMAD.U32 R110, R47.reuse, 0x10000, RZ ;  /* 0x000100002f6e7824 */ /* 0x040fe200078e00ff */
[----:B------:R-:W-:Y:S01]  /*5e30*/  LOP3.LUT R47, R47, 0xffff0000, RZ, 0xc0, !PT ;  /* 0xffff00002f2f7812 */ /* 0x000fe200078ec0ff */
[----:B------:R-:W-:Y:S01]  /*5e40*/  IMAD.U32 R41, R63, 0x10000, RZ ;  /* 0x000100003f297824 */ /* 0x000fe200078e00ff */
[----:B------:R-:W-:Y:S01]  /*5e50*/  PRMT R121, R121, 0x5410, R42 ;  /* 0x0000541079797816 */ /* 0x000fe2000000002a */
[----:B------:R-:W-:-:S02]  /*5e60*/  IMAD.U32 R40, R15, 0x10000, RZ ;  /* 0x000100000f287824 */ /* 0x000fc400078e00ff */
[C---:B------:R-:W-:Y:S01]  /*5e70*/  FMUL.FTZ R109, R110.reuse, R105 ;  /* 0x000000696e6d7220 */ /* 0x040fe20000410000 */
[-C--:B------:R-:W-:Y:S01]  /*5e80*/  FMUL.FTZ R110, R110, R41.reuse ;  /* 0x000000296e6e7220 */ /* 0x080fe20000410000 */
[----:B------:R-:W-:Y:S01]  /*5e90*/  LOP3.LUT R15, R15, 0xffff0000, RZ, 0xc0, !PT ;  /* 0xffff00000f0f7812 */ /* 0x000fe200078ec0ff */
[----:B------:R-:W-:Y:S02]  /*5ea0*/  IMAD.U32 R42, R46, 0x10000, RZ ;  /* 0x000100002e2a7824 */ /* 0x000fe400078e00ff */
[C---:B------:R-:W-:Y:S01]  /*5eb0*/  FFMA.FTZ R41, R40.reuse, R41, -R109 ;  /* 0x0000002928297223 */ /* 0x040fe2000001086d */
[----:B------:R-:W-:Y:S01]  /*5ec0*/  FFMA.FTZ R40, R40, R105, R110 ;  /* 0x0000006928287223 */ /* 0x000fe2000001006e */
[----:B------:R-:W-:Y:S02]  /*5ed0*/  SHF.R.U64 R105, R52, 0x10, R53 ;  /* 0x0000001034697819 */ /* 0x000fe40000001235 */
[----:B------:R-:W-:Y:S01]  /*5ee0*/  LOP3.LUT R110, R61, 0xffff0000, RZ, 0xc0, !PT ;  /* 0xffff00003d6e7812 */ /* 0x000fe200078ec0ff */
[----:B------:R-:W-:Y:S01]  /*5ef0*/  IMAD.U32 R61, R44, 0x10000, RZ ;  /* 0x000100002c3d7824 */ /* 0x000fe200078e00ff */
[----:B------:R-:W-:-:S02]  /*5f00*/  LOP3.LUT R52, R63, 0xffff0000, RZ, 0xc0, !PT ;  /* 0xffff00003f347812 */ /* 0x000fc400078ec0ff */
[----:B------:R-:W-:Y:S01]  /*5f10*/  PRMT R53, R124, 0x5410, R59 ;  /* 0x000054107c357816 */ /* 0x000fe2000000003b */
[C---:B------:R-:W-:Y:S01]  /*5f20*/  FMUL.FTZ R112, R47.reuse, R110 ;  /* 0x0000006e2f707220 */ /* 0x040fe20000410000 */
[----:B------:R-:W-:Y:S01]  /*5f30*/  LOP3.LUT R44, R44, 0xffff0000, RZ, 0xc0, !PT ;  /* 0xffff00002c2c7812 */ /* 0x000fe200078ec0ff */
[-C--:B------:R-:W-:Y:S01]  /*5f40*/  FMUL.FTZ R47, R47, R52.reuse ;  /* 0x000000342f2f7220 */ /* 0x080fe20000410000 */
[----:B------:R-:W-:Y:S01]  /*5f50*/  LOP3.LUT R43, R53, 0xffff0000, RZ, 0xc0, !PT ;  /* 0xffff0000352b7812 */ /* 0x000fe200078ec0ff */
[C---:B------:R-:W-:Y:S01]  /*5f60*/  FFMA.FTZ R52, R15.reuse, R52, -R112 ;  /* 0x000000340f347223 */ /* 0x040fe20000010870 */
[C---:B------:R-:W-:Y:S02]  /*5f70*/  IMAD.U32 R59, R12.reuse, 0x10000, RZ ;  /* 0x000100000c3b7824 */ /* 0x040fe400078e00ff */
[----:B------:R-:W-:Y:S01]  /*5f80*/  FFMA.FTZ R15, R15, R110, R47 ;  /* 0x0000006e0f0f7223 */ /* 0x000fe2000001002f */
[----:B------:R-:W-:Y:S01]  /*5f90*/  PRMT R47, R123, 0x5410, R105 ;  /* 0x000054107b2f7816 */ /* 0x000fe20000000069 */
[----:B------:R-:W-:Y:S01]  /*5fa0*/  IMAD.U32 R112, R53, 0x10000, RZ ;  /* 0x0001000035707824 */ /* 0x000fe200078e00ff */
[----:B------:R-:W-:-:S02]  /*5fb0*/  LOP3.LUT R12, R12, 0xffff0000, RZ, 0xc0, !PT ;  /* 0xffff00000c0c7812 */ /* 0x000fc400078ec0ff */
[----:B------:R-:W-:Y:S01]  /*5fc0*/  LOP3.LUT R46, R46, 0xffff0000, RZ, 0xc0, !PT ;  /* 0xffff00002e2e7812 */ /* 0x000fe200078ec0ff */
[C---:B------:R-:W-:Y:S01]  /*5fd0*/  IMAD.U32 R110, R47.reuse, 0x10000, RZ ;  /* 0x000100002f6e7824 */ /* 0x040fe200078e00ff */
[----:B------:R-:W-:Y:S02]  /*5fe0*/  LOP3.LUT R47, R47, 0xffff0000, RZ, 0xc0, !PT ;  /* 0xffff00002f2f7812 */ /* 0x000fe400078ec0ff */
[----:B------:R-:W-:Y:S01]  /*5ff0*/  F2FP.BF16.F32.PACK_AB R45, R45, R62 ;  /* 0x0000003e2d2d723e */ /* 0x000fe200000010ff */
        /* <DEDUP_REMOVED lines=8> */
[----:B------:R-:W-:Y:S01]  /*6080*/  IMAD.U32 R47, R122, 0x10000, RZ ;  /* 0x000100007a2f7824 */ /* 0x000fe200078e00ff */
[----:B------:R-:W-:Y:S01]  /*6090*/  F2FP.BF16.F32.PACK_AB R41, R52, R41 ;  /* 0x000000293429723e */ /* 0x000fe200000010ff */
[----:B------:R-:W-:Y:S01]  /*60a0*/  IMAD.U32 R53, R121, 0x10000, RZ ;  /* 0x0001000079357824 */ /* 0x000fe200078e00ff */
[----:B------:R-:W-:Y:S01]  /*60b0*/  F2FP.BF16.F32.PACK_AB R60, R13, R60 ;  /* 0x0000003c0d3c723e */ /* 0x000fe200000010ff */
[----:B------:R-:W-:-:S02]  /*60c0*/  IMAD.U32 R44, R14, 0x10000, RZ ;  /* 0x000100000e2c7824 */ /* 0x000fc400078e00ff */
[C---:B------:R-:W-:Y:S01]  /*60d0*/  FMUL.FTZ R55, R42.reuse, R47 ;  /* 0x0000002f2a377220 */ /* 0x040fe20000410000 */
[-C--:B------:R-:W-:Y:S01]  /*60e0*/  FMUL.FTZ R54, R42, R53.reuse ;  /* 0x000000352a367220 */ /* 0x080fe20000410000 */
[----:B------:R-:W-:Y:S01]  /*60f0*/  LOP3.LUT R14, R14, 0xffff0000, RZ, 0xc0, !PT ;  /* 0xffff00000e0e7812 */ /* 0x000fe200078ec0ff */
[----:B------:R-:W-:Y:S02]  /*6100*/  IMAD.MOV.U32 R13, RZ, RZ, R45 ;  /* 0x000000ffff0d7224 */ /* 0x000fe400078e002d */
[C---:B------:R-:W-:Y:S01]  /*6110*/  FFMA.FTZ R42, R44.reuse, R53, -R55 ;  /* 0x000000352c2a7223 */ /* 0x040fe20000010837 */
[----:B------:R-:W-:Y:S01]  /*6120*/  FFMA.FTZ R44, R44, R47, R54 ;  /* 0x0000002f2c2c7223 */ /* 0x000fe20000010036 */
[----:B------:R-:W-:Y:S01]  /*6130*/  LOP3.LUT R53, R122, 0xffff0000, RZ, 0xc0, !PT ;  /* 0xffff00007a357812 */ /* 0x000fe200078ec0ff */
[----:B------:R-:W-:Y:S01]  /*6140*/  IMAD.MOV.U32 R45, RZ, RZ, R60 ;  /* 0x000000ffff2d7224 */ /* 0x000fe200078e003c */
[----:B------:R-:W-:Y:S02]  /*6150*/  LOP3.LUT R47, R121, 0xffff0000, RZ, 0xc0, !PT ;  /* 0xffff0000792f7812 */ /* 0x000fe400078ec0ff */
[----:B------:R-:W-:Y:S01]  /*6160*/  F2FP.BF16.F32.PACK_AB R40, R15, R40 ;  /* 0x000000280f28723e */ /* 0x000fe200000010ff */
[C---:B------:R-:W-:Y:S01]  /*6170*/  FMUL.FTZ R55, R46.reuse, R53 ;  /* 0x000000352e377220 */ /* 0x040fe20000410000 */
[----:B------:R-:W-:Y:S01]  /*6180*/  F2FP.BF16.F32.PACK_AB R114, R43, R114 ;  /* 0x000000722b72723e */ /* 0x000fe200000010ff */
[----:B------:R-:W-:Y:S01]  /*6190*/  FMUL.FTZ R46, R46, R47 ;  /* 0x0000002f2e2e7220 */ /* 0x000fe20000410000 */
[----:B------:R-:W-:Y:S01]  /*61a0*/  F2FP.BF16.F32.PACK_AB R61, R12, R61 ;  /* 0x0000003d0c3d723e */ /* 0x000fe200000010ff */
[----:B------:R-:W-:Y:S01]  /*61b0*/  FFMA.FTZ R47, R14, R47, -R55 ;  /* 0x0000002f0e2f7223 */ /* 0x000fe20000010837 */
[----:B------:R-:W-:-:S02]  /*61c0*/  IMAD.MOV.U32 R15, RZ, RZ, R41 ;  /* 0x000000ffff0f7224 */ /* 0x000fc400078e0029 */
[----:B------:R-:W-:Y:S01]  /*61d0*/  FFMA.FTZ R53, R14, R53, R46 ;  /* 0x000000350e357223 */ /* 0x000fe2000001002e */
[----:B------:R-:W-:Y:S01]  /*61e0*/  IMAD.MOV.U32 R12, RZ, RZ, R114 ;  /* 0x000000ffff0c7224 */ /* 0x000fe200078e0072 */
[----:B------:R-:W-:Y:S01]  /*61f0*/  F2FP.BF16.F32.PACK_AB R14, R47, R42 ;  /* 0x0000002a2f0e723e */ /* 0x000fe200000010ff */
[----:B------:R-:W-:Y:S02]  /*6200*/  IMAD.MOV.U32 R47, RZ, RZ, R40 ;  /* 0x000000ffff2f7224 */ /* 0x000fe400078e0028 */
[----:B------:R-:W-:Y:S01]  /*6210*/  F2FP.BF16.F32.PACK_AB R46, R53, R44 ;  /* 0x0000002c352e723e */ /* 0x000fe200000010ff */
[----:B------:R-:W-:-:S07]  /*6220*/  IMAD.MOV.U32 R44, RZ, RZ, R61 ;  /* 0x000000ffff2c7224 */ /* 0x000fce00078e003d */
.L_x_1421:
[----:B------:R-:W-:Y:S05]  /*6230*/  BSYNC B2 ;  /* 0x0000000000027941 */ /* 0x000fea0003800000 */
.L_x_1420:
[----:B------:R-:W-:Y:S01]  /*6240*/  ISETP.GE.AND P3, PT, R58, R11, PT ;  /* 0x0000000b3a00720c */ /* 0x000fe20003f66270 */
[----:B--2---:R2:W-:-:S12]  /*6250*/  ST.E.128 desc[UR52][R56.64], R12 ;  /* 0x0000000c38007985 */ /* 0x0045d8000c101d34 */
[----:B------:R-:W-:-:S05]  /*6260*/  @!P3 IMAD.WIDE R40, R58, 0x2, R88 ;  /* 0x000000023a28b825 */ /* 0x000fca00078e0258 */
[----:B---3--:R2:W-:Y:S02]  /*6270*/  @!P3 ST.E.128 desc[UR52][R40.64], R44 ;  /* 0x0000002c2800b985 */ /* 0x0085e4000c101d34 */
.L_x_1419:
[----:B------:R-:W-:Y:S05]  /*6280*/  BSYNC B1 ;  /* 0x0000000000017941 */ /* 0x000fea0003800000 */
.L_x_1418:
[----:B------:R-:W-:-:S13]  /*6290*/  ISETP.NE.AND P3, PT, R32, RZ, PT ;  /* 0x000000ff2000720c */ /* 0x000fda0003f65270 */
[----:B------:R-:W-:Y:S05]  /*62a0*/  @!P3 BRA `(.L_x_1385) ;  /* 0x0000000c0054b947 */ /* 0x000fea0003800000 */
[----:B--2---:R-:W2:Y:S04]  /*62b0*/  LDL R40, [R1+0x14] ;  /* 0x0000140001287983 */ /* 0x004ea80000100800 */
[----:B------:R-:W5:Y:S04]  /*62c0*/  LDL R15, [R1+0x20] ;  /* 0x00002000010f7983 */ /* 0x000f680000100800 */
[----:B------:R-:W5:Y:S01]  /*62d0*/  LDL R14, [R1+0x24] ;  /* 0x00002400010e7983 */ /* 0x000f620000100800 */
[----:B------:R-:W-:Y:S01]  /*62e0*/  LOP3.LUT P4, RZ, R22, 0x2, RZ, 0xc0, !PT ;  /* 0x0000000216ff7812 */ /* 0x000fe2000788c0ff */
[----:B------:R-:W-:Y:S01]  /*62f0*/  BSSY B1, `(.L_x_1422) ;  /* 0x0000077000017945 */ /* 0x000fe20003800000 */
[----:B---3--:R-:W-:-:S02]  /*6300*/  LEA R44, P3, R28, R88, 0x1 ;  /* 0x000000581c2c7211 */ /* 0x008fc400078608ff */
[----:B------:R-:W-:Y:S02]  /*6310*/  SEL R104, R100, R104, !P4 ;  /* 0x0000006864687207 */ /* 0x000fe40006000000 */
[----:B------:R-:W-:Y:S02]  /*6320*/  LEA.HI.X R45, R28, R89, R92, 0x1, P3 ;  /* 0x000000591c2d7211 */ /* 0x000fe400018f0c5c */
[----:B----4-:R-:W-:Y:S02]  /*6330*/  SHF.R.S32.HI R13, RZ, 0x1f, R104 ;  /* 0x0000001fff0d7819 */ /* 0x010fe40000011468 */
        /* <DEDUP_REMOVED lines=9> */
[----:B--2---:R-:W-:-:S04]  /*63d0*/  LOP3.LUT R12, R40, 0x18, R46, 0xf8, !PT ;  /* 0x00000018280c7812 */ /* 0x004fc800078ef82e */
[----:B-----5:R-:W-:-:S04]  /*63e0*/  LOP3.LUT R12, R12, R15, RZ, 0x3c, !PT ;  /* 0x0000000f0c0c7212 */ /* 0x020fc800078e3cff */
        /* <DEDUP_REMOVED lines=8> */
[----:B------:R-:W-:Y:S01]  /*6470*/  SHF.R.U64 R47, R36, 0x10, R37 ;  /* 0x00000010242f7819 */ /* 0x000fe20000001225 */
[----:B---3--:R-:W-:Y:S01]  /*6480*/  IMAD.U32 R56, R41, 0x10000, RZ ;  /* 0x0001000029387824 */ /* 0x008fe200078e00ff */
[----:B------:R-:W-:Y:S01]  /*6490*/  SHF.R.U32.HI R57, RZ, 0x10, R49 ;  /* 0x00000010ff397819 */ /* 0x000fe20000011631 */
[----:B------:R-:W-:Y:S01]  /*64a0*/  IMAD.U32 R58, R43, 0x10000, RZ ;  /* 0x000100002b3a7824 */ /* 0x000fe200078e00ff */
[----:B------:R-:W-:Y:S01]  /*64b0*/  SHF.R.U32.HI R36, RZ, 0x10, R37 ;  /* 0x00000010ff247819 */ /* 0x000fe20000011625 */
[----:B--2---:R-:W-:Y:S01]  /*64c0*/  IMAD.U32 R54, R15, 0x10000, RZ ;  /* 0x000100000f367824 */ /* 0x004fe200078e00ff */
[----:B------:R-:W-:Y:S01]  /*64d0*/  PRMT R120, R120, 0x5410, R57 ;  /* 0x0000541078787816 */ /* 0x000fe20000000039 */
[----:B------:R-:W-:Y:S01]  /*64e0*/  IMAD.U32 R53, R14, 0x10000, RZ ;  /* 0x000100000e357824 */ /* 0x000fe200078e00ff */
[----:B------:R-:W-:Y:S02]  /*64f0*/  PRMT R111, R111, 0x5410, R36 ;  /* 0x000054106f6f7816 */ /* 0x000fe40000000024 */
[----:B------:R-:W-:-:S02]  /*6500*/  SHF.R.U64 R37, R38, 0x10, R39 ;  /* 0x0000001026257819 */ /* 0x000fc40000001227 */
[----:B------:R-:W-:Y:S01]  /*6510*/  SHF.R.U64 R38, R48, 0x10, R49 ;  /* 0x0000001030267819 */ /* 0x000fe20000001231 */
[----:B------:R-:W-:Y:S01]  /*6520*/  IMAD.U32 R36, R111, 0x10000, RZ ;  /* 0x000100006f247824 */ /* 0x000fe200078e00ff */
[----:B------:R-:W-:Y:S02]  /*6530*/  SHF.R.U64 R48, R50, 0x10, R51 ;  /* 0x0000001032307819 */ /* 0x000fe40000001233 */
[----:B------:R-:W-:Y:S01]  /*6540*/  PRMT R108, R108, 0x5410, R47 ;  /* 0x000054106c6c7816 */ /* 0x000fe2000000002f */
[----:B------:R-:W-:Y:S01]  /*6550*/  IMAD.U32 R47, R120, 0x10000, RZ ;  /* 0x00010000782f7824 */ /* 0x000fe200078e00ff */
[----:B------:R-:W-:Y:S02]  /*6560*/  SHF.R.U32.HI R51, RZ, 0x10, R51 ;  /* 0x00000010ff337819 */ /* 0x000fe40000011633 */
[----:B------:R-:W-:Y:S01]  /*6570*/  SHF.R.U32.HI R52, RZ, 0x10, R39 ;  /* 0x00000010ff347819 */ /* 0x000fe20000011627 */
[----:B------:R-:W-:Y:S01]  /*6580*/  IMAD.U32 R39, R13, 0x10000, RZ ;  /* 0x000100000d277824 */ /* 0x000fe200078e00ff */
[----:B------:R-:W-:-:S02]  /*6590*/  PRMT R119, R119, 0x5410, R38 ;  /* 0x0000541077777816 */ /* 0x000fc40000000026 */
[----:B------:R-:W-:Y:S01]  /*65a0*/  PRMT R113, R113, 0x5410, R48 ;  /* 0x0000541071717816 */ /* 0x000fe20000000030 */
[CC--:B------:R-:W-:Y:S01]  /*65b0*/  FMUL.FTZ R48, R56.reuse, R47.reuse ;  /* 0x0000002f38307220 */ /* 0x0c0fe20000410000 */
[----:B------:R-:W-:Y:S01]  /*65c0*/  LOP3.LUT R50, R41, 0xffff0000, RZ, 0xc0, !PT ;  /* 0xffff000029327812 */ /* 0x000fe200078ec0ff */
[-C--:B------:R-:W-:Y:S01]  /*65d0*/  FMUL.FTZ R56, R56, R36.reuse ;  /* 0x0000002438387220 */ /* 0x080fe20000410000 */
[----:B------:R-:W-:Y:S01]  /*65e0*/  PRMT R118, R118, 0x5410, R51 ;  /* 0x0000541076767816 */ /* 0x000fe20000000033 */
[C---:B------:R-:W-:Y:S01]  /*65f0*/  FFMA.FTZ R36, R39.reuse, R36, -R48 ;  /* 0x0000002427247223 */ /* 0x040fe20000010830 */
[----:B------:R-:W-:Y:S01]  /*6600*/  LOP3.LUT R38, R120, 0xffff0000, RZ, 0xc0, !PT ;  /* 0xffff000078267812 */ /* 0x000fe200078ec0ff */
[----:B------:R-:W-:Y:S01]  /*6610*/  FFMA.FTZ R39, R39, R47, R56 ;  /* 0x0000002f27277223 */ /* 0x000fe20000010038 */
[----:B------:R-:W-:Y:S01]  /*6620*/  PRMT R107, R107, 0x5410, R52 ;  /* 0x000054106b6b7816 */ /* 0x000fe20000000034 */
[----:B------:R-:W-:Y:S01]  /*6630*/  IMAD.U32 R51, R118, 0x10000, RZ ;  /* 0x0001000076337824 */ /* 0x000fe200078e00ff */
[----:B------:R-:W-:Y:S01]  /*6640*/  PRMT R106, R106, 0x5410, R37 ;  /* 0x000054106a6a7816 */ /* 0x000fe20000000025 */
[----:B------:R-:W-:Y:S01]  /*6650*/  FMUL.FTZ R48, R50, R38 ;  /* 0x0000002632307220 */ /* 0x000fe20000410000 */
        /* <DEDUP_REMOVED lines=8> */
[-C--:B------:R-:W-:Y:S01]  /*66e0*/  FMUL.FTZ R58, R58, R47.reuse ;  /* 0x0000002f3a3a7220 */ /* 0x080fe20000410000 */
[----:B------:R-:W-:Y:S01]  /*66f0*/  LOP3.LUT R48, R107, 0xffff0000, RZ, 0xc0, !PT ;  /* 0xffff00006b307812 */ /* 0x000fe200078ec0ff */
[----:B------:R-:W-:Y:S01]  /*6700*/  FFMA.FTZ R47, R54, R47, -R57 ;  /* 0x0000002f362f7223 */ /* 0x000fe20000010839 */
[----:B------:R-:W-:Y:S01]  /*6710*/  IMAD.U32 R41, R40, 0x10000, RZ ;  /* 0x0001000028297824 */ /* 0x000fe200078e00ff */
[----:B------:R-:W-:Y:S01]  /*6720*/  LOP3.LUT R15, R15, 0xffff0000, RZ, 0xc0, !PT ;  /* 0xffff00000f0f7812 */ /* 0x000fe200078ec0ff */
[----:B------:R-:W-:Y:S01]  /*6730*/  FFMA.FTZ R54, R54, R51, R58 ;  /* 0x0000003336367223 */ /* 0x000fe2000001003a */
[----:B------:R-:W-:Y:S01]  /*6740*/  IMAD.U32 R52, R119, 0x10000, RZ ;  /* 0x0001000077347824 */ /* 0x000fe200078e00ff */
[----:B------:R-:W-:Y:S01]  /*6750*/  LOP3.LUT R40, R40, 0xffff0000, RZ, 0xc0, !PT ;  /* 0xffff000028287812 */ /* 0x000fe200078ec0ff */
[C---:B------:R-:W-:Y:S01]  /*6760*/  FMUL.FTZ R56, R43.reuse, R118 ;  /* 0x000000762b387220 */ /* 0x040fe20000410000 */
[----:B------:R-:W-:Y:S01]  /*6770*/  FMUL.FTZ R58, R43, R48 ;  /* 0x000000302b3a7220 */ /* 0x000fe20000410000 */
[----:B------:R-:W-:Y:S01]  /*6780*/  LOP3.LUT R119, R119, 0xffff0000, RZ, 0xc0, !PT ;  /* 0xffff000077777812 */ /* 0x000fe200078ec0ff */
[----:B------:R-:W-:Y:S01]  /*6790*/  FFMA.FTZ R38, R49, R38, R50 ;  /* 0x0000002631267223 */ /* 0x000fe20000010032 */
[C---:B------:R-:W-:Y:S01]  /*67a0*/  IMAD.U32 R50, R108.reuse, 0x10000, RZ ;  /* 0x000100006c327824 */ /* 0x040fe200078e00ff */
[----:B------:R-:W-:Y:S01]  /*67b0*/  LOP3.LUT R43, R108, 0xffff0000, RZ, 0xc0, !PT ;  /* 0xffff00006c2b7812 */ /* 0x000fe200078ec0ff */
[C---:B------:R-:W-:Y:S01]  /*67c0*/  IMAD.U32 R13, R12.reuse, 0x10000, RZ ;  /* 0x000100000c0d7824 */ /* 0x040fe200078e00ff */
[----:B------:R-:W-:Y:S01]  /*67d0*/  LOP3.LUT R12, R12, 0xffff0000, RZ, 0xc0, !PT ;  /* 0xffff00000c0c7812 */ /* 0x000fe200078ec0ff */
[C---:B------:R-:W-:Y:S01]  /*67e0*/  FFMA.FTZ R48, R15.reuse, R48, -R56 ;  /* 0x000000300f307223 */ /* 0x040fe20000010838 */
[----:B------:R-:W-:Y:S01]  /*67f0*/  FFMA.FTZ R51, R15, R118, R58 ;  /* 0x000000760f337223 */ /* 0x000fe2000001003a */
[C---:B------:R-:W-:Y:S01]  /*6800*/  FMUL.FTZ R56, R41.reuse, R52 ;  /* 0x0000003429387220 */ /* 0x040fe20000410000 */
[C---:B------:R-:W-:Y:S01]  /*6810*/  FMUL.FTZ R15, R40.reuse, R119 ;  /* 0x00000077280f7220 */ /* 0x040fe20000410000 */
[----:B------:R-:W-:Y:S01]  /*6820*/  FMUL.FTZ R41, R41, R50 ;  /* 0x0000003229297220 */ /* 0x000fe20000410000 */
[-C--:B------:R-:W-:Y:S01]  /*6830*/  FMUL.FTZ R49, R40, R43.reuse ;  /* 0x0000002b28317220 */ /* 0x080fe20000410000 */
[----:B------:R-:W-:Y:S01]  /*6840*/  LOP3.LUT R55, R14, 0xffff0000, RZ, 0xc0, !PT ;  /* 0xffff00000e377812 */ /* 0x000fe200078ec0ff */
[----:B------:R-:W-:Y:S01]  /*6850*/  FFMA.FTZ R43, R12, R43, -R15 ;  /* 0x0000002b0c2b7223 */ /* 0x000fe2000001080f */
[----:B------:R-:W-:-:S02]  /*6860*/  IMAD.U32 R14, R42, 0x10000, RZ ;  /* 0x000100002a0e7824 */ /* 0x000fc400078e00ff */
[C---:B------:R-:W-:Y:S01]  /*6870*/  FFMA.FTZ R56, R13.reuse, R50, -R56 ;  /* 0x000000320d387223 */ /* 0x040fe20000010838 */
[----:B------:R-:W-:Y:S01]  /*6880*/  FFMA.FTZ R41, R13, R52, R41 ;  /* 0x000000340d297223 */ /* 0x000fe20000010029 */
[C---:B------:R-:W-:Y:S01]  /*6890*/  IMAD.U32 R15, R113.reuse, 0x10000, RZ ;  /* 0x00010000710f7824 */ /* 0x040fe200078e00ff */
[----:B------:R-:W-:Y:S01]  /*68a0*/  LOP3.LUT R42, R42, 0xffff0000, RZ, 0xc0, !PT ;  /* 0xffff00002a2a7812 */ /* 0x000fe200078ec0ff */
[----:B------:R-:W-:Y:S01]  /*68b0*/  IMAD.U32 R13, R106, 0x10000, RZ ;  /* 0x000100006a0d7824 */ /* 0x000fe200078e00ff */
[----:B------:R-:W-:Y:S01]  /*68c0*/  LOP3.LUT R113, R113, 0xffff0000, RZ, 0xc0, !PT ;  /* 0xffff000071717812 */ /* 0x000fe200078ec0ff */
[----:B------:R-:W-:Y:S01]  /*68d0*/  FMUL.FTZ R40, R14, R15 ;  /* 0x0000000f0e287220 */ /* 0x000fe20000410000 */
[----:B------:R-:W-:Y:S01]  /*68e0*/  LOP3.LUT R106, R106, 0xffff0000, RZ, 0xc0, !PT ;  /* 0xffff00006a6a7812 */ /* 0x000fe200078ec0ff */
[----:B------:R-:W-:Y:S01]  /*68f0*/  FMUL.FTZ R14, R14, R13 ;  /* 0x0000000d0e0e7220 */ /* 0x000fe20000410000 */
[----:B------:R-:W-:Y:S01]  /*6900*/  FFMA.FTZ R12, R12, R119, R49 ;  /* 0x000000770c0c7223 */ /* 0x000fe20000010031 */
[C---:B------:R-:W-:Y:S01]  /*6910*/  FMUL.FTZ R50, R42.reuse, R113 ;  /* 0x000000712a327220 */ /* 0x040fe20000410000 */
[C---:B------:R-:W-:Y:S01]  /*6920*/  FFMA.FTZ R40, R53.reuse, R13, -R40 ;  /* 0x0000000d35287223 */ /* 0x040fe20000010828 */
[-C--:B------:R-:W-:Y:S01]  /*6930*/  FMUL.FTZ R42, R42, R106.reuse ;  /* 0x0000006a2a2a7220 */ /* 0x080fe20000410000 */
[----:B------:R-:W-:Y:S01]  /*6940*/  FFMA.FTZ R14, R53, R15, R14 ;  /* 0x0000000f350e7223 */ /* 0x000fe2000001000e */
[C---:B------:R-:W-:Y:S01]  /*6950*/  FFMA.FTZ R13, R55.reuse, R106, -R50 ;  /* 0x0000006a370d7223 */ /* 0x040fe20000010832 */
[----:B------:R-:W-:Y:S01]  /*6960*/  F2FP.BF16.F32.PACK_AB R39, R38, R39 ;  /* 0x000000272627723e */ /* 0x000fe200000010ff */
[----:B------:R-:W-:Y:S01]  /*6970*/  FFMA.FTZ R55, R55, R113, R42 ;  /* 0x0000007137377223 */ /* 0x000fe2000001002a */
[----:B------:R-:W-:-:S02]  /*6980*/  F2FP.BF16.F32.PACK_AB R43, R43, R56 ;  /* 0x000000382b2b723e */ /* 0x000fc400000010ff */
[----:B------:R-:W-:Y:S01]  /*6990*/  F2FP.BF16.F32.PACK_AB R42, R12, R41 ;  /* 0x000000290c2a723e */ /* 0x000fe200000010ff */
[----:B------:R-:W-:Y:S01]  /*69a0*/  IMAD.MOV.U32 R41, RZ, RZ, R39 ;  /* 0x000000ffff297224 */ /* 0x000fe200078e0027 */
[----:B------:R-:W-:Y:S01]  /*69b0*/  F2FP.BF16.F32.PACK_AB R36, R37, R36 ;  /* 0x000000242524723e */ /* 0x000fe200000010ff */
[----:B------:R-:W-:Y:S01]  /*69c0*/  IMAD.MOV.U32 R12, RZ, RZ, R43 ;  /* 0x000000ffff0c7224 */ /* 0x000fe200078e002b */
[----:B------:R-:W-:Y:S02]  /*69d0*/  F2FP.BF16.F32.PACK_AB R51, R51, R54 ;  /* 0x000000363333723e */ /* 0x000fe400000010ff */
[----:B------:R-:W-:Y:S01]  /*69e0*/  F2FP.BF16.F32.PACK_AB R38, R13, R40 ;  /* 0x000000280d26723e */ /* 0x000fe200000010ff */
[----:B------:R-:W-:Y:S01]  /*69f0*/  IMAD.MOV.U32 R40, RZ, RZ, R42 ;  /* 0x000000ffff287224 */ /* 0x000fe200078e002a */
[----:B------:R-:W-:Y:S01]  /*6a00*/  F2FP.BF16.F32.PACK_AB R50, R55, R14 ;  /* 0x0000000e3732723e */ /* 0x000fe200000010ff */
[----:B------:R-:W-:Y:S01]  /*6a10*/  IMAD.MOV.U32 R13, RZ, RZ, R36 ;  /* 0x000000ffff0d7224 */ /* 0x000fe200078e0024 */
[----:B------:R-:W-:Y:S01]  /*6a20*/  F2FP.BF16.F32.PACK_AB R15, R48, R47 ;  /* 0x0000002f300f723e */ /* 0x000fe200000010ff */
[----:B------:R-:W-:-:S02]  /*6a30*/  IMAD.MOV.U32 R14, RZ, RZ, R38 ;  /* 0x000000ffff0e7224 */ /* 0x000fc400078e0026 */
[----:B------:R-:W-:Y:S02]  /*6a40*/  IMAD.MOV.U32 R42, RZ, RZ, R50 ;  /* 0x000000ffff2a7224 */ /* 0x000fe400078e0032 */
[----:B------:R-:W-:-:S07]  /*6a50*/  IMAD.MOV.U32 R43, RZ, RZ, R51 ;  /* 0x000000ffff2b7224 */ /* 0x000fce00078e0033 */
.L_x_1423:
[----:B------:R-:W-:Y:S05]  /*6a60*/  BSYNC B1 ;  /* 0x0000000000017941 */ /* 0x000fea0003800000 */
.L_x_1422:
[----:B--2---:R2:W-:Y:S01]  /*6a70*/  ST.E.128 desc[UR52][R44.64], R12 ;  /* 0x0000000c2c007985 */ /* 0x0045e2000c101d34 */
[----:B------:R-:W-:-:S13]  /*6a80*/  ISETP.GE.AND P3, PT, R46, R11, PT ;  /* 0x0000000b2e00720c */ /* 0x000fda0003f66270 */
[----:B------:R-:W-:Y:S05]  /*6a90*/  @P3 BRA `(.L_x_1385) ;  /* 0x0000000400583947 */ /* 0x000fea0003800000 */
[----:B------:R-:W-:-:S05]  /*6aa0*/  IMAD.WIDE R88, R46, 0x2, R88 ;  /* 0x000000022e587825 */ /* 0x000fca00078e0258 */
[----:B---3--:R3:W-:Y:S01]  /*6ab0*/  ST.E.128 desc[UR52][R88.64], R40 ;  /* 0x0000002858007985 */ /* 0x0087e2000c101d34 */
[----:B------:R-:W-:Y:S05]  /*6ac0*/  BRA `(.L_x_1385) ;  /* 0x00000004004c7947 */ /* 0x000fea0003800000 */
.L_x_1377:
[----:B------:R-:W-:-:S06]  /*6ad0*/  UISETP.NE.AND UP0, UPT, UR39, 0x3, UPT ;  /* 0x000000032700788c */ /* 0x000fcc000bf05270 */
[----:B------:R-:W-:-:S13]  /*6ae0*/  PLOP3.LUT P2, PT, PT, PT, UP0, 0x80, 0x0 ;  /* 0x000000000000781c */ /* 0x000fda0003f4f008 */
[----:B------:R-:W-:Y:S05]  /*6af0*/  @!P2 BRA `(.L_x_1424) ;  /* 0x000000000004a947 */ /* 0x000fea0003800000 */
[----:B------:R-:W-:Y:S01]  /*6b00*/  BPT.TRAP 0x1 ;  /* 0x000000040000795c */ /* 0x000fe20000300000 */
.L_x_1424:
[----:B------:R-:W2:Y:S01]  /*6b10*/  LDL R11, [R1] ;  /* 0x00000000010b7983 */ /* 0x000ea20000100800 */
[----:B------:R-:W-:Y:S01]  /*6b20*/  IMAD R35, R19, 0x8, R2 ;  /* 0x0000000813237824 */ /* 0x000fe200078e0202 */
[----:B------:R-:W-:Y:S01]  /*6b30*/  BSSY B1, `(.L_x_1425) ;  /* 0x0000005000017945 */ /* 0x000fe20003800000 */
[----:B------:R-:W-:Y:S02]  /*6b40*/  SHF.R.S32.HI R82, RZ, 0x1f, R81 ;  /* 0x0000001fff527819 */ /* 0x000fe40000011451 */
[----:B--2---:R-:W-:-:S04]  /*6b50*/  SHF.L.U32 R85, R11, 0x1f, RZ ;  /* 0x0000001f0b557819 */ /* 0x004fc800000006ff */
[----:B------:R-:W0:Y:S02]  /*6b60*/  SYNCS.PHASECHK.TRANS64.TRYWAIT P3, [R35+URZ+0x2d890], R85 ;  /* 0x02d89055230075a7 */ /* 0x000e24000806017f */
[----:B0-----:R-:W-:Y:S05]  /*6b70*/  @!P3 BRA `(.L_x_1426) ;  /* 0x000001c000dcb947 */ /* 0x001fea0003800000 */
.L_x_1724:
[----:B------:R-:W-:Y:S05]  /*6b80*/  BSYNC B1 ;  /* 0x0000000000017941 */ /* 0x000fea0003800000 */
.L_x_1425:
[----:B------:R-:W1:Y:S01]  /*6b90*/  S2R R36, SR_TID.X ;  /* 0x0000000000247919 */ /* 0x000e620000002100 */
        /* <DEDUP_REMOVED lines=18> */
[----:B-1----:R-:W-:Y:S01]  /*6cc0*/  VIADD R36, R36, 0xffffff80 ;  /* 0xffffff8024247836 */ /* 0x002fe20000000000 */
[----:B------:R-:W-:Y:S01]  /*6cd0*/  LEA R42, P3, R12, UR4, 0x1 ;  /* 0x000000040c2a7c11 */ /* 0x000fe2000f8608ff */
[----:B------:R-:W-:Y:S01]  /*6ce0*/  IMAD.IADD R11, R13, 0x1, R11 ;  /* 0x000000010d0b7824 */ /* 0x000fe200078e020b */
[----:B------:R-:W-:Y:S02]  /*6cf0*/  UMOV UR4, 0xffffffff ;  /* 0xffffffff00047882 */ /* 0x000fe40000000000 */
[----:B------:R-:W-:Y:S02]  /*6d00*/  LEA.HI R36, R36, R36, RZ, 0x1 ;  /* 0x0000002424247211 */ /* 0x000fe400078f08ff */
[----:B------:R-:W-:Y:S02]  /*6d10*/  LEA.HI.X R13, R12, UR5, R11, 0x1, P3 ;  /* 0x000000050c0d7c11 */ /* 0x000fe400098f0c0b */
[----:B------:R-:W-:-:S04]  /*6d20*/  SHF.R.S32.HI R36, RZ, 0x1, R36 ;  /* 0x00000001ff247819 */ /* 0x000fc80000011424 */
[----:B------:R-:W-:Y:S01]  /*6d30*/  ISETP.GT.AND P3, PT, R84, R36, PT ;  /* 0x000000245400720c */ /* 0x000fe20003f64270 */
[----:B------:R-:W-:-:S12]  /*6d40*/  BRA.DIV UR4, `(.L_x_1427) ;  /* 0x000001c2047c7947 */ /* 0x000fd8000b800000 */
[----:B------:R1:W2:Y:S04]  /*6d50*/  SHFL.IDX PT, R43, R13, RZ, 0x1e1f ;  /* 0x001e1fff0d2b7589 */ /* 0x0002a800000e0000 */
[----:B------:R-:W3:Y:S02]  /*6d60*/  SHFL.IDX PT, R42, R42, RZ, 0x1e1f ;  /* 0x001e1fff2a2a7589 */ /* 0x000ee400000e0000 */
.L_x_1728:
[----:B------:R-:W-:Y:S05]  /*6d70*/  @!P3 BRA `(.L_x_1385) ;  /* 0x0000000000a0b947 */ /* 0x000fea0003800000 */
[----:B-1----:R-:W4:Y:S01]  /*6d80*/  LDL R13, [R1+0x48] ;  /* 0x00004800010d7983 */ /* 0x002f220000100800 */
[----:B------:R-:W-:-:S03]  /*6d90*/  ULDC UR4, c[0x0][0x2f4] ;  /* 0x0000bd0000047ab9 */ /* 0x000fc60000000800 */
[----:B------:R-:W5:Y:S04]  /*6da0*/  LDL R12, [R1+0x44] ;  /* 0x00004400010c7983 */ /* 0x000f680000100800 */
[----:B------:R-:W5:Y:S04]  /*6db0*/  LDL R11, [R1+0x30] ;  /* 0x00003000010b7983 */ /* 0x000f680000100800 */
[----:B------:R-:W5:Y:S01]  /*6dc0*/  LDL R45, [R1+0x34] ;  /* 0x00003400012d7983 */ /* 0x000f620000100800 */
[C---:B------:R-:W-:Y:S02]  /*6dd0*/  ISETP.GE.AND P5, PT, R16.reuse, UR4, PT ;  /* 0x0000000410007c0c */ /* 0x040fe4000bfa6270 */
[----:B------:R-:W-:Y:S01]  /*6de0*/  ISETP.GE.AND P4, PT, R137, UR4, PT ;  /* 0x0000000489007c0c */ /* 0x000fe2000bf86270 */
[----:B------:R-:W5:Y:S10]  /*6df0*/  LDL R44, [R1+0x40] ;  /* 0x00004000012c7983 */ /* 0x000f740000100800 */
[----:B---3--:R-:W-:-:S04]  /*6e00*/  @!P5 LEA R40, P3, R16, R42, 0x1 ;  /* 0x0000002a1028d211 */ /* 0x008fc800078608ff */
[----:B--2---:R-:W-:Y:S02]  /*6e10*/  @!P5 LEA.HI.X R41, R16, R43, R17, 0x1, P3 ;  /* 0x0000002b1029d211 */ /* 0x004fe400018f0c11 */
[----:B------:R-:W-:-:S04]  /*6e20*/  @!P4 LEA R38, P3, R137, R42, 0x1 ;  /* 0x0000002a8926c211 */ /* 0x000fc800078608ff */
[----:B----4-:R-:W-:Y:S02]  /*6e30*/  @!P4 LEA.HI.X R39, R137, R43, R13, 0x1, P3 ;  /* 0x0000002b8927c211 */ /* 0x010fe400018f0c0d */
[----:B------:R-:W-:-:S13]  /*6e40*/  ISETP.GE.AND P3, PT, R136, UR4, PT ;  /* 0x0000000488007c0c */ /* 0x000fda000bf66270 */
[----:B------:R-:W-:-:S04]  /*6e50*/  @!P3 LEA R36, P6, R136, R42, 0x1 ;  /* 0x0000002a8824b211 */ /* 0x000fc800078c08ff */
[----:B-----5:R-:W-:Y:S02]  /*6e60*/  @!P3 LEA.HI.X R37, R136, R43, R12, 0x1, P6 ;  /* 0x0000002b8825b211 */ /* 0x020fe400030f0c0c */
[----:B------:R-:W1:Y:S04]  /*6e70*/  @!P5 LDS.128 R12, [R65+0x15000] ;  /* 0x01500000410cd984 */ /* 0x000e680000000c00 */
        /* <DEDUP_REMOVED lines=24> */
.L_x_1385:
[----:B------:R-:W-:Y:S05]  /*7000*/  BSYNC B0 ;  /* 0x0000000000007941 */ /* 0x000fea0003800000 */
.L_x_1376:
[----:B---3--:R-:W3:Y:S01]  /*7010*/  S2R R11, SR_TID.X ;  /* 0x00000000000b7919 */ /* 0x008ee20000002100 */
[----:B------:R-:W-:Y:S01]  /*7020*/  @!PT LDS RZ, [RZ] ;  /* 0x00000000fffff984 */ /* 0x000fe20000000800 */
[----:B------:R-:W-:Y:S01]  /*7030*/  @!PT LDS RZ, [RZ] ;  /* 0x00000000fffff984 */ /* 0x000fe20000000800 */
[----:B------:R-:W-:Y:S01]  /*7040*/  @!PT LDS RZ, [RZ] ;  /* 0x00000000fffff984 */ /* 0x000fe20000000800 */
[----:B------:R-:W-:Y:S01]  /*7050*/  @!PT LDS RZ, [RZ] ;  /* 0x00000000fffff984 */ /* 0x000fe20000000800 */
[----:B------:R5:W-:Y:S06]  /*7060*/  MEMBAR.ALL.CTA ;  /* 0x0000000000007992 */ /* 0x000bec0000008000 */
[----:B-----5:R-:W5:Y:S01]  /*7070*/  FENCE.VIEW.ASYNC.S ;  /* 0x00000000000073c6 */ /* 0x020f620000000000 */
[----:B------:R-:W-:Y:S05]  /*7080*/  WARPSYNC.ALL ;  /* 0x0000000000007948 */ /* 0x000fea0003800000 */
[----:B------:R-:W-:Y:S01]  /*7090*/  BSSY B0, `(.L_x_1428) ;  /* 0x0000008000007945 */ /* 0x000fe20003800000 */
[----:B-----5:R0:W-:Y:S01]  /*70a0*/  BAR.SYNC.DEFER_BLOCKING R101, 0x80 ;  /* 0x000200650000751d */ /* 0x0201e20000010000 */
[----:B---3--:R-:W-:-:S13]  /*70b0*/  LOP3.LUT P3, RZ, R11, 0x7f, RZ, 0xc0, !PT ;  /* 0x0000007f0bff7812 */ /* 0x008fda000786c0ff */
[----:B------:R-:W-:-:S05]  /*70c0*/  @!P3 VIADD R11, R35, 0x2d8a0 ;  /* 0x0002d8a0230bb836 */ /* 0x000fca0000000000 */
[----:B------:R-:W-:-:S04]  /*70d0*/  @!P3 PRMT R11, RZ, 0x654, R11 ;  /* 0x00000654ff0bb816 */ /* 0x000fc8000000000b */
[----:B------:R0:W-:Y:S01]  /*70e0*/  @!P3 SYNCS.ARRIVE.TRANS64.RED.A1T0 RZ, [R11+URZ], RZ ;  /* 0x000000ff0bffb9a7 */ /* 0x0001e2000810043f */
[----:B------:R-:W-:Y:S05]  /*70f0*/  @!P2 BRA `(.L_x_1429) ;  /* 0x000000000004a947 */ /* 0x000fea0003800000 */
[----:B------:R-:W-:Y:S01]  /*7100*/  BPT.TRAP 0x1 ;  /* 0x000000040000795c */ /* 0x000fe20000300000 */
.L_x_1429:
[----:B------:R-:W-:Y:S05]  /*7110*/  BSYNC B0 ;  /* 0x0000000000007941 */ /* 0x000fea0003800000 */
.L_x_1428:
[----:B------:R-:W3:Y:S01]  /*7120*/  SYNCS.PHASECHK.TRANS64.TRYWAIT P2, [R35+URZ+0x2d8b0], R85 ;  /* 0x02d8b055230075a7 */ /* 0x000ee2000804017f */
[----:B------:R-:W-:Y:S04]  /*7130*/  BSSY B0, `(.L_x_1430) ;  /* 0x0000002000007945 */ /* 0x000fe80003800000 */
[----:B---3--:R-:W-:Y:S05]  /*7140*/  @!P2 BRA `(.L_x_1431) ;  /* 0x000001bc00c4a947 */ /* 0x008fea0003800000 */
.L_x_1729:
[----:B------:R-:W-:Y:S05]  /*7150*/  BSYNC B0 ;  /* 0x0000000000007941 */ /* 0x000fea0003800000 */
.L_x_1430:
[----:B-12-4-:R-:W1:Y:S01]  /*7160*/  S2R R14, SR_TID.X ;  /* 0x00000000000e7919 */ /* 0x016e620000002100 */
[----:B------:R-:W-:Y:S01]  /*7170*/  ULDC.64 UR4, c[0x0][0x328] ;  /* 0x0000ca0000047ab9 */ /* 0x000fe20000000a00 */
[----:B------:R-:W-:Y:S01]  /*7180*/  BSSY B0, `(.L_x_1432) ;  /* 0x000003f000007945 */ /* 0x000fe20003800000 */
[----:B------:R-:W-:Y:S02]  /*7190*/  IMAD R82, R82, UR4, RZ ;  /* 0x0000000452527c24 */ /* 0x000fe4000f8e02ff */
[----:B------:R-:W-:-:S04]  /*71a0*/  IMAD.WIDE.U32 R12, R81, UR4, RZ ;  /* 0x00000004510c7c25 */ /* 0x000fc8000f8e00ff */
[----:B------:R-:W-:Y:S01]  /*71b0*/  IMAD R81, R81, UR5, R82 ;  /* 0x0000000551517c24 */ /* 0x000fe2000f8e0252 */
[----:B------:R-:W-:Y:S02]  /*71c0*/  ULDC.64 UR4, c[0x0][0x338] ;  /* 0x0000ce0000047ab9 */ /* 0x000fe40000000a00 */
[----:B------:R-:W-:Y:S02]  /*71d0*/  IMAD R83, R83, UR4, RZ ;  /* 0x0000000453537c24 */ /* 0x000fe4000f8e02ff */
[----:B------:R-:W-:Y:S02]  /*71e0*/  IMAD.IADD R13, R13, 0x1, R81 ;  /* 0x000000010d0d7824 */ /* 0x000fe400078e0251 */
[C---:B------:R-:W-:Y:S02]  /*71f0*/  IMAD R83, R80.reuse, UR5, R83 ;  /* 0x0000000550537c24 */ /* 0x040fe4000f8e0253 */
[----:B------:R-:W-:Y:S01]  /*7200*/  IMAD.WIDE.U32 R12, R80, UR4, R12 ;  /* 0x00000004500c7c25 */ /* 0x000fe2000f8e000c */
[----:B------:R-:W-:-:S03]  /*7210*/  ULDC.64 UR4, c[0x0][0x330] ;  /* 0x0000cc0000047ab9 */ /* 0x000fc60000000a00 */
[----:B0-----:R-:W-:Y:S02]  /*7220*/  IMAD R11, R10, UR4, RZ ;  /* 0x000000040a0b7c24 */ /* 0x001fe4000f8e02ff */
[----:B------:R-:W-:Y:S02]  /*7230*/  IMAD.IADD R13, R13, 0x1, R83 ;  /* 0x000000010d0d7824 */ /* 0x000fe400078e0253 */
[C---:B------:R-:W-:Y:S02]  /*7240*/  IMAD R11, R34.reuse, UR5, R11 ;  /* 0x00000005220b7c24 */ /* 0x040fe4000f8e020b */
[----:B------:R-:W-:Y:S01]  /*7250*/  IMAD.WIDE.U32 R12, R34, UR4, R12 ;  /* 0x00000004220c7c25 */ /* 0x000fe2000f8e000c */
[----:B------:R-:W-:-:S03]  /*7260*/  ULDC.64 UR4, c[0x0][0x318] ;  /* 0x0000c60000047ab9 */ /* 0x000fc60000000a00 */
[----:B-1----:R-:W-:Y:S02]  /*7270*/  VIADD R14, R14, 0xffffff80 ;  /* 0xffffff800e0e7836 */ /* 0x002fe40000000000 */
[----:B------:R-:W-:Y:S01]  /*7280*/  IMAD.IADD R13, R13, 0x1, R11 ;  /* 0x000000010d0d7824 */ /* 0x000fe200078e020b */
[----:B------:R-:W-:Y:S02]  /*7290*/  LEA R11, P2, R12, UR4, 0x1 ;  /* 0x000000040c0b7c11 */ /* 0x000fe4000f8408ff */
[----:B------:R-:W-:Y:S02]  /*72a0*/  LEA.HI R14, R14, R14, RZ, 0x1 ;  /* 0x0000000e0e0e7211 */ /* 0x000fe400078f08ff */
[----:B------:R-:W-:Y:S01]  /*72b0*/  LEA.HI.X R12, R12, UR5, R13, 0x1, P2 ;  /* 0x000000050c0c7c11 */ /* 0x000fe200090f0c0d */
[----:B------:R0:W1:Y:S01]  /*72c0*/  SHFL.IDX PT, R40, R11, RZ, 0x1e1f ;  /* 0x001e1fff0b287589 */ /* 0x00006200000e0000 */
[----:B------:R-:W-:-:S03]  /*72d0*/  SHF.R.S32.HI R14, RZ, 0x1, R14 ;  /* 0x00000001ff0e7819 */ /* 0x000fc6000001140e */
[----:B------:R0:W2:Y:S01]  /*72e0*/  SHFL.IDX PT, R41, R12, RZ, 0x1e1f ;  /* 0x001e1fff0c297589 */ /* 0x0000a200000e0000 */
[----:B------:R-:W-:-:S13]  /*72f0*/  ISETP.GT.AND P2, PT, R84, R14, PT ;  /* 0x0000000e5400720c */ /* 0x000fda0003f44270 */
[----:B0-----:R-:W-:Y:S05]  /*7300*/  @!P2 BRA `(.L_x_1433) ;  /* 0x000000000098a947 */ /* 0x001fea0003800000 */
[----:B------:R-:W4:Y:S01]  /*7310*/  LDL R15, [R1+0x48] ;  /* 0x00004800010f7983 */ /* 0x000f220000100800 */
[----:B------:R-:W-:-:S03]  /*7320*/  ULDC UR4, c[0x0][0x2f4] ;  /* 0x0000bd0000047ab9 */ /* 0x000fc60000000800 */
[----:B------:R-:W5:Y:S04]  /*7330*/  LDL R14, [R1+0x44] ;  /* 0x00004400010e7983 */ /* 0x000f680000100800 */
[----:B------:R-:W3:Y:S04]  /*7340*/  LDL R46, [R1+0x30] ;  /* 0x00003000012e7983 */ /* 0x000ee80000100800 */
[----:B------:R-:W3:Y:S01]  /*7350*/  LDL R45, [R1+0x34] ;  /* 0x00003400012d7983 */ /* 0x000ee20000100800 */
[C---:B------:R-:W-:Y:S02]  /*7360*/  ISETP.GE.AND P5, PT, R16.reuse, UR4, PT ;  /* 0x0000000410007c0c */ /* 0x040fe4000bfa6270 */
[----:B------:R-:W-:Y:S01]  /*7370*/  ISETP.GE.AND P4, PT, R137, UR4, PT ;  /* 0x0000000489007c0c */ /* 0x000fe2000bf86270 */
[----:B------:R-:W3:Y:S10]  /*7380*/  LDL R44, [R1+0x40] ;  /* 0x00004000012c7983 */ /* 0x000ef40000100800 */
[----:B-1----:R-:W-:-:S04]  /*7390*/  @!P5 LEA R42, P2, R16, R40, 0x1 ;  /* 0x00000028102ad211 */ /* 0x002fc800078408ff */
[----:B--2---:R-:W-:Y:S02]  /*73a0*/  @!P5 LEA.HI.X R43, R16, R41, R17, 0x1, P2 ;  /* 0x00000029102bd211 */ /* 0x004fe400010f0c11 */
[----:B------:R-:W-:-:S04]  /*73b0*/  @!P4 LEA R38, P2, R137, R40, 0x1 ;  /* 0x000000288926c211 */ /* 0x000fc800078408ff */
[----:B----4-:R-:W-:Y:S02]  /*73c0*/  @!P4 LEA.HI.X R39, R137, R41, R15, 0x1, P2 ;  /* 0x000000298927c211 */ /* 0x010fe400010f0c0f */
[----:B------:R-:W-:-:S13]  /*73d0*/  ISETP.GE.AND P2, PT, R136, UR4, PT ;  /* 0x0000000488007c0c */ /* 0x000fda000bf46270 */
[----:B------:R-:W-:-:S04]  /*73e0*/  @!P2 LEA R36, P6, R136, R40, 0x1 ;  /* 0x000000288824a211 */ /* 0x000fc800078c08ff */
[----:B-----5:R-:W-:Y:S02]  /*73f0*/  @!P2 LEA.HI.X R37, R136, R41, R14, 0x1, P6 ;  /* 0x000000298825a211 */ /* 0x020fe400030f0c0e */
[----:B------:R-:W0:Y:S04]  /*7400*/  @!P5 LDS.128 R12, [R65] ;  /* 0x00000000410cd984 */ /* 0x000e280000000c00 */
[----:B0-----:R0:W-:Y:S01]  /*7410*/  @!P5 ST.E.128 desc[UR52][R42.64], R12 ;  /* 0x0000000c2a00d985 */ /* 0x0011e2000c101d34 */
[----:B------:R-:W-:-:S13]  /*7420*/  ISETP.GE.AND P5, PT, R3, UR4, PT ;  /* 0x0000000403007c0c */ /* 0x000fda000bfa6270 */
[----:B------:R-:W1:Y:S01]  /*7430*/  @!P5 LDS.128 R12, [R64] ;  /* 0x00000000400cd984 */ /* 0x000e620000000c00 */
[----:B---3--:R-:W-:-:S04]  /*7440*/  @!P5 IMAD.SHL.U32 R11, R46, 0x8, RZ ;  /* 0x000000082e0bd824 */ /* 0x008fc800078e00ff */
        /* <DEDUP_REMOVED lines=18> */
.L_x_1433:
[----:B------:R-:W-:Y:S05]  /*7570*/  BSYNC B0 ;  /* 0x0000000000007941 */ /* 0x000fea0003800000 */
.L_x_1432:
[----:B0-----:R-:W4:Y:S01]  /*7580*/  LDL.LU R12, [R1] ;  /* 0x00000000010c7983 */ /* 0x001f220000300800 */
[----:B------:R-:W-:Y:S02]  /*7590*/  VIADD R19, R19, 0x1 ;  /* 0x0000000113137836 */ /* 0x000fe40000000000 */
[----:B---3--:R-:W-:Y:S01]  /*75a0*/  @!P3 VIADD R35, R35, 0x2d8c0 ;  /* 0x0002d8c02323b836 */ /* 0x008fe20000000000 */
[----:B------:R-:W-:Y:S01]  /*75b0*/  @!PT LDS RZ, [RZ] ;  /* 0x00000000fffff984 */ /* 0x000fe20000000800 */
[----:B------:R-:W-:Y:S01]  /*75c0*/  @!PT LDS RZ, [RZ] ;  /* 0x00000000fffff984 */ /* 0x000fe20000000800 */
[----:B------:R-:W-:Y:S01]  /*75d0*/  @!PT LDS RZ, [RZ] ;  /* 0x00000000fffff984 */ /* 0x000fe20000000800 */
[----:B------:R-:W-:Y:S01]  /*75e0*/  @!PT LDS RZ, [RZ] ;  /* 0x00000000fffff984 */ /* 0x000fe20000000800 */
[----:B------:R0:W-:Y:S06]  /*75f0*/  MEMBAR.ALL.CTA ;  /* 0x0000000000007992 */ /* 0x0001ec0000008000 */
[----:B0-----:R-:W0:Y:S02]  /*7600*/  FENCE.VIEW.ASYNC.S ;  /* 0x00000000000073c6 */ /* 0x001e240000000000 */
[----:B0-----:R0:W-:Y:S01]  /*7610*/  BAR.SYNC.DEFER_BLOCKING R101, 0x80 ;  /* 0x000200650000751d */ /* 0x0011e20000010000 */
[----:B------:R-:W-:-:S02]  /*7620*/  ISETP.NE.AND P2, PT, R19, 0x2, PT ;  /* 0x000000021300780c */ /* 0x000fc40003f45270 */
[----:B------:R-:W-:Y:S02]  /*7630*/  @!P3 PRMT R35, RZ, 0x654, R35 ;  /* 0x00000654ff23b816 */ /* 0x000fe40000000023 */
[----:B------:R-:W-:Y:S02]  /*7640*/  SEL R11, RZ, 0x1, P2 ;  /* 0x00000001ff0b7807 */ /* 0x000fe40001000000 */
[----:B------:R-:W-:Y:S01]  /*7650*/  SEL R19, R19, RZ, P2 ;  /* 0x000000ff13137207 */ /* 0x000fe20001000000 */
[----:B------:R0:W-:Y:S01]  /*7660*/  @!P3 SYNCS.ARRIVE.TRANS64.RED.A1T0 RZ, [R35+URZ], RZ ;  /* 0x000000ff23ffb9a7 */ /* 0x0001e2000810043f */
[----:B----4-:R-:W-:-:S05]  /*7670*/  LOP3.LUT R12, R12, R11, RZ, 0x3c, !PT ;  /* 0x0000000b0c0c7212 */ /* 0x010fca00078e3cff */
[----:B------:R0:W-:Y:S01]  /*7680*/  STL [R1], R12 ;  /* 0x0000000c01007387 */ /* 0x0001e20000100800 */
[----:B------:R-:W-:Y:S05]  /*7690*/  @P1 BRA `(.L_x_1434) ;  /* 0xffffffb0007c1947 */ /* 0x000fea000383ffff */
[----:B0-----:R-:W0:Y:S01]  /*76a0*/  S2R R12, SR_TID.X ;  /* 0x00000000000c7919 */ /* 0x001e220000002100 */
[----:B------:R-:W-:Y:S02]  /*76b0*/  PLOP3.LUT P0, PT, PT, PT, PT, 0x8, 0x0 ;  /* 0x000000000000781c */ /* 0x000fe40003f0e170 */
[----:B0-----:R-:W-:-:S04]  /*76c0*/  SHF.R.U32.HI R12, RZ, 0x7, R12 ;  /* 0x00000007ff0c7819 */ /* 0x001fc8000001160c */
[----:B------:R-:W-:-:S13]  /*76d0*/  ISETP.NE.AND P4, PT, R12, 0x1, PT ;  /* 0x000000010c00780c */ /* 0x000fda0003f85270 */
[----:B------:R-:W-:Y:S06]  /*76e0*/  @!P4 BAR.ARV 0x9, 0x100 ;  /* 0x024400000000cb1d */ /* 0x000fec0000002000 */
.L_x_1371:
[----:B------:R-:W3:Y:S01]  /*76f0*/  LDL R8, [R1+0x28] ;  /* 0x0000280001087983 */ /* 0x000ee20000100800 */
[----:B------:R-:W0:Y:S01]  /*7700*/  LDC R0, c[0x0][0x448] ;  /* 0x00011200ff007b82 */ /* 0x000e220000000800 */
[----:B------:R-:W-:-:S07]  /*7710*/  IADD3 R7, R141, 0x1, -R140 ;  /* 0x000000018d077810 */ /* 0x000fce0007ffe88c */
[----:B------:R-:W4:Y:S01]  /*7720*/  LDC.64 R4, c[0x0][0x9e0] ;  /* 0x00027800ff047b82 */ /* 0x000f220000000a00 */
[----:B0-----:R-:W-:Y:S02]  /*7730*/  ISETP.NE.AND P1, PT, R0, 0x1, PT ;  /* 0x000000010000780c */ /* 0x001fe40003f25270 */
[----:B----4-:R-:W-:-:S11]  /*7740*/  ISETP.GE.AND P2, PT, R5, 0x1, PT ;  /* 0x000000010500780c */ /* 0x010fd60003f46270 */
[----:B------:R-:W0:Y:S08]  /*7750*/  @P1 LDC R3, c[0x0][0x44c] ;  /* 0x00011300ff031b82 */ /* 0x000e300000000800 */
[----:B------:R-:W4:Y:S01]  /*7760*/  @P1 LDC R6, c[0x0][0x450] ;  /* 0x00011400ff061b82 */ /* 0x000f220000000800 */
[----:B---3--:R-:W-:-:S04]  /*7770*/  VIADD R0, R8, 0xbf ;  /* 0x000000bf08007836 */ /* 0x008fc80000000000 */
[----:B0-----:R-:W-:-:S05]  /*7780*/  @P1 IMAD.HI.U32 R3, R0, R3, RZ ;  /* 0x0000000300031227 */ /* 0x001fca00078e00ff */
[----:B----4-:R-:W-:-:S05]  /*7790*/  @P1 SHF.R.U32.HI R0, RZ, R6, R3 ;  /* 0x00000006ff001219 */ /* 0x010fca0000011603 */
[----:B------:R-:W-:Y:S01]  /*77a0*/  IMAD.IADD R3, R7, 0x1, R0 ;  /* 0x0000000107037824 */ /* 0x000fe200078e0200 */
[----:B------:R-:W-:Y:S06]  /*77b0*/  @P0 BRA `(.L_x_1435) ;  /* 0x00000000000c0947 */ /* 0x000fec0003800000 */
[----:B------:R-:W0:Y:S01]  /*77c0*/  FENCE.VIEW.ASYNC.G ;  /* 0x00000000000073c6 */ /* 0x000e220000000100 */
[----:B------:R-:W-:Y:S05]  /*77d0*/  WARPSYNC.ALL ;  /* 0x0000000000007948 */ /* 0x000fea0003800000 */
[----:B0-----:R-:W-:Y:S06]  /*77e0*/  BAR.ARV 0xc, 0x200 ;  /* 0x0308000000007b1d */ /* 0x001fec0000002000 */
.L_x_1435:
[----:B------:R-:W-:Y:S01]  /*77f0*/  IMAD.IADD R4, R3, 0x1, R4 ;  /* 0x0000000103047824 */ /* 0x000fe200078e0204 */
[----:B------:R-:W-:Y:S06]  /*7800*/  @!P2 BRA `(.L_x_1436) ;  /* 0x000000000048a947 */ /* 0x000fec0003800000 */
        /* <DEDUP_REMOVED lines=11> */
.L_x_1438:
[----:B------:R-:W-:-:S13]  /*78c0*/  ISETP.NE.AND P0, PT, R5, 0x1, PT ;  /* 0x000000010500780c */ /* 0x000fda0003f05270 */
[----:B------:R-:W0:Y:S02]  /*78d0*/  @P0 LDC.64 R6, c[0x0][0x9e8] ;  /* 0x00027a00ff060b82 */ /* 0x000e240000000a00 */
[----:B0-----:R-:W-:-:S05]  /*78e0*/  @P0 IMAD.HI.U32 R6, R0, R6, RZ ;  /* 0x0000000600060227 */ /* 0x001fca00078e00ff */
[----:B------:R-:W-:-:S07]  /*78f0*/  @P0 SHF.R.U32.HI R0, RZ, R7, R6 ;  /* 0x00000007ff000219 */ /* 0x000fce0000011606 */
.L_x_1439:
[----:B------:R-:W-:Y:S05]  /*7900*/  BSYNC B0 ;  /* 0x0000000000007941 */ /* 0x000fea0003800000 */
.L_x_1437:
[----:B------:R-:W-:-:S05]  /*7910*/  IMAD R3, R0, R5, R5 ;  /* 0x0000000500037224 */ /* 0x000fca00078e0205 */
[----:B------:R-:W-:-:S07]  /*7920*/  VIMNMX R4, R4, R3, PT ;  /* 0x0000000304047248 */ /* 0x000fce0003fe0100 */
.L_x_1436:
[----:B------:R-:W0:Y:S01]  /*7930*/  @P1 LDC R0, c[0x0][0x44c] ;  /* 0x00011300ff001b82 */ /* 0x000e220000000800 */
[----:B------:R-:W-:Y:S01]  /*7940*/  VIADD R4, R4, 0x7f ;  /* 0x0000007f04047836 */ /* 0x000fe20000000000 */
[----:B------:R-:W-:-:S04]  /*7950*/  ULDC UR4, c[0x0][0x9dc] ;  /* 0x0002770000047ab9 */ /* 0x000fc80000000800 */
[----:B------:R-:W-:Y:S02]  /*7960*/  SHF.R.S32.HI R3, RZ, 0x1f, R4 ;  /* 0x0000001fff037819 */ /* 0x000fe40000011404 */
[----:B------:R-:W3:Y:S02]  /*7970*/  @P1 LDC R7, c[0x0][0x450] ;  /* 0x00011400ff071b82 */ /* 0x000ee40000000800 */
[----:B------:R-:W-:-:S04]  /*7980*/  LEA.HI R3, R3, R4, RZ, 0x7 ;  /* 0x0000000403037211 */ /* 0x000fc800078f38ff */
[----:B------:R-:W-:-:S04]  /*7990*/  SHF.R.S32.HI R3, RZ, 0x7, R3 ;  /* 0x00000007ff037819 */ /* 0x000fc80000011403 */
[----:B------:R-:W-:Y:S01]  /*79a0*/  VIMNMX R88, R102, R3, PT ;  /* 0x0000000366587248 */ /* 0x000fe20003fe0100 */
[----:B0-----:R-:W-:-:S04]  /*79b0*/  @P1 IMAD.HI.U32 R6, R8, R0, RZ ;  /* 0x0000000008061227 */ /* 0x001fc800078e00ff */
[----:B------:R-:W-:Y:S01]  /*79c0*/  IMAD.MOV.U32 R0, RZ, RZ, R8 ;  /* 0x000000ffff007224 */ /* 0x000fe200078e0008 */
[----:B---3--:R-:W-:-:S05]  /*79d0*/  @P1 SHF.R.U32.HI R0, RZ, R7, R6 ;  /* 0x00000007ff001219 */ /* 0x008fca0000011606 */
        /* <DEDUP_REMOVED lines=13> */
.L_x_1442:
[----:B------:R-:W-:-:S13]  /*7ab0*/  ISETP.NE.AND P0, PT, R5, 0x1, PT ;  /* 0x000000010500780c */ /* 0x000fda0003f05270 */
[----:B------:R-:W0:Y:S02]  /*7ac0*/  @P0 LDC.64 R6, c[0x0][0x9e8] ;  /* 0x00027a00ff060b82 */ /* 0x000e240000000a00 */
[----:B0-----:R-:W-:-:S05]  /*7ad0*/  @P0 IMAD.HI.U32 R4, R0, R6, RZ ;  /* 0x0000000600040227 */ /* 0x001fca00078e00ff */
[----:B------:R-:W-:-:S07]  /*7ae0*/  @P0 SHF.R.U32.HI R0, RZ, R7, R4 ;  /* 0x00000007ff000219 */ /* 0x000fce0000011604 */
.L_x_1443:
[----:B------:R-:W-:Y:S05]  /*7af0*/  BSYNC B0 ;  /* 0x0000000000007941 */ /* 0x000fea0003800000 */
.L_x_1441:
[----:B------:R-:W-:-:S05]  /*7b00*/  IMAD R0, R0, R5, RZ ;  /* 0x0000000500007224 */ /* 0x000fca00078e02ff */
[----:B------:R-:W-:-:S07]  /*7b10*/  VIMNMX R3, R3, R0, !PT ;  /* 0x0000000003037248 */ /* 0x000fce0007fe0100 */
.L_x_1440:
[----:B------:R-:W-:Y:S02]  /*7b20*/  SHF.R.S32.HI R0, RZ, 0x1f, R3 ;  /* 0x0000001fff007819 */ /* 0x000fe40000011403 */
[----:B------:R-:W-:Y:S02]  /*7b30*/  CS2R R20, SRZ ;  /* 0x0000000000147805 */ /* 0x000fe4000001ff00 */
[----:B------:R-:W-:Y:S02]  /*7b40*/  PLOP3.LUT P0, PT, PT, PT, PT, 0x80, 0x0 ;  /* 0x000000000000781c */ /* 0x000fe40003f0f070 */
[----:B------:R-:W-:Y:S02]  /*7b50*/  CS2R R134, SRZ ;  /* 0x0000000000867805 */ /* 0x000fe4000001ff00 */
[----:B------:R-:W-:Y:S02]  /*7b60*/  LEA.HI R0, R0, R3, RZ, 0x7 ;  /* 0x0000000300007211 */ /* 0x000fe400078f38ff */
[----:B------:R-:W-:-:S02]  /*7b70*/  CS2R R132, SRZ ;  /* 0x0000000000847805 */ /* 0x000fc4000001ff00 */
[----:B------:R-:W-:Y:S02]  /*7b80*/  CS2R R130, SRZ ;  /* 0x0000000000827805 */ /* 0x000fe4000001ff00 */
[----:B------:R-:W-:Y:S02]  /*7b90*/  CS2R R128, SRZ ;  /* 0x0000000000807805 */ /* 0x000fe4000001ff00 */
[----:B------:R-:W-:Y:S02]  /*7ba0*/  SHF.R.S32.HI R0, RZ, 0x7, R0 ;  /* 0x00000007ff007819 */ /* 0x000fe40000011400 */
[----:B------:R-:W-:Y:S02]  /*7bb0*/  CS2R R126, SRZ ;  /* 0x00000000007e7805 */ /* 0x000fe4000001ff00 */
[----:B------:R-:W-:Y:S02]  /*7bc0*/  CS2R R124, SRZ ;  /* 0x00000000007c7805 */ /* 0x000fe4000001ff00 */
[----:B------:R-:W-:-:S02]  /*7bd0*/  CS2R R122, SRZ ;  /* 0x00000000007a7805 */ /* 0x000fc4000001ff00 */
[----:B------:R-:W-:Y:S02]  /*7be0*/  VIMNMX R4, RZ, R0, !PT ;  /* 0x00000000ff047248 */ /* 0x000fe40007fe0100 */
[----:B------:R-:W-:Y:S02]  /*7bf0*/  CS2R R120, SRZ ;  /* 0x0000000000787805 */ /* 0x000fe4000001ff00 */
[----:B------:R-:W-:Y:S02]  /*7c00*/  CS2R R118, SRZ ;  /* 0x0000000000767805 */ /* 0x000fe4000001ff00 */
[----:B------:R-:W-:Y:S02]  /*7c10*/  CS2R R116, SRZ ;  /* 0x0000000000747805 */ /* 0x000fe4000001ff00 */
[----:B------:R-:W-:Y:S01]  /*7c20*/  ISETP.GT.AND P1, PT, R88, R4, PT ;  /* 0x000000045800720c */ /* 0x000fe20003f24270 */
[----:B------:R0:W-:Y:S01]  /*7c30*/  STL [R1+0x68], R4 ;  /* 0x0000680401007387 */ /* 0x0001e20000100800 */
[----:B------:R-:W-:-:S02]  /*7c40*/  CS2R R114, SRZ ;  /* 0x0000000000727805 */ /* 0x000fc4000001ff00 */
[----:B------:R-:W-:Y:S01]  /*7c50*/  CS2R R112, SRZ ;  /* 0x0000000000707805 */ /* 0x000fe2000001ff00 */
[----:B------:R-:W-:Y:S01]  /*7c60*/  IMAD.MOV.U32 R38, RZ, RZ, RZ ;  /* 0x000000ffff267224 */ /* 0x000fe200078e00ff */
[----:B------:R-:W-:Y:S01]  /*7c70*/  CS2R R26, SRZ ;  /* 0x00000000001a7805 */ /* 0x000fe2000001ff00 */
[----:B------:R-:W-:Y:S01]  /*7c80*/  IMAD.MOV.U32 R109, RZ, RZ, RZ ;  /* 0x000000ffff6d7224 */ /* 0x000fe200078e00ff */
[----:B------:R-:W-:Y:S02]  /*7c90*/  CS2R R106, SRZ ;  /* 0x00000000006a7805 */ /* 0x000fe4000001ff00 */
[----:B------:R-:W-:Y:S02]  /*7ca0*/  CS2R R104, SRZ ;  /* 0x0000000000687805 */ /* 0x000fe4000001ff00 */
[----:B------:R-:W-:Y:S01]  /*7cb0*/  CS2R R30, SRZ ;  /* 0x00000000001e7805 */ /* 0x000fe2000001ff00 */
[----:B------:R-:W-:Y:S01]  /*7cc0*/  IMAD.MOV.U32 R102, RZ, RZ, RZ ;  /* 0x000000ffff667224 */ /* 0x000fe200078e00ff */
[----:B------:R-:W-:Y:S01]  /*7cd0*/  CS2R R100, SRZ ;  /* 0x0000000000647805 */ /* 0x000fe2000001ff00 */
[----:B------:R-:W-:Y:S01]  /*7ce0*/  IMAD.MOV.U32 R99, RZ, RZ, RZ ;  /* 0x000000ffff637224 */ /* 0x000fe200078e00ff */
[----:B------:R-:W-:Y:S01]  /*7cf0*/  CS2R R96, SRZ ;  /* 0x0000000000607805 */ /* 0x000fe2000001ff00 */
[----:B------:R-:W-:Y:S01]  /*7d00*/  IMAD.MOV.U32 R42, RZ, RZ, RZ ;  /* 0x000000ffff2a7224 */ /* 0x000fe200078e00ff */
[----:B------:R-:W-:Y:S01]  /*7d10*/  CS2R R6, SRZ ;  /* 0x0000000000067805 */ /* 0x000fe2000001ff00 */
[----:B------:R-:W-:Y:S01]  /*7d20*/  IMAD.MOV.U32 R93, RZ, RZ, RZ ;  /* 0x000000ffff5d7224 */ /* 0x000fe200078e00ff */
[----:B------:R-:W-:Y:S01]  /*7d30*/  CS2R R90, SRZ ;  /* 0x00000000005a7805 */ /* 0x000fe2000001ff00 */
[----:B------:R-:W-:-:S02]  /*7d40*/  IMAD.MOV.U32 R89, RZ, RZ, RZ ;  /* 0x000000ffff597224 */ /* 0x000fc400078e00ff */
[----:B------:R-:W-:Y:S01]  /*7d50*/  IMAD.MOV.U32 R0, RZ, RZ, RZ ;  /* 0x000000ffff007224 */ /* 0x000fe200078e00ff */
[----:B0-----:R-:W-:Y:S06]  /*7d60*/  @!P1 BRA `(.L_x_1444) ;  /* 0x0000011800f89947 */ /* 0x001fec0003800000 */
        /* <DEDUP_REMOVED lines=9> */
.L_x_1732:
[----:B------:R-:W3:Y:S01]  /*7e00*/  LDL R3, [R1+0xc] ;  /* 0x00000c0001037983 */ /* 0x000ee20000100800 */
[----:B------:R-:W-:Y:S01]  /*7e10*/  BSSY B6, `(.L_x_1446) ;  /* 0x0000020000067945 */ /* 0x000fe20003800000 */
[----:B---3--:R-:W-:-:S05]  /*7e20*/  IMAD.HI R0, R3, 0x55555556, RZ ;  /* 0x5555555603007827 */ /* 0x008fca00078e02ff */
[----:B------:R-:W-:-:S05]  /*7e30*/  LEA.HI R0, R0, R0, RZ, 0x1 ;  /* 0x0000000000007211 */ /* 0x000fca00078f08ff */
[----:B------:R-:W-:Y:S02]  /*7e40*/  IMAD R4, R0, -0x3, R3 ;  /* 0xfffffffd00047824 */ /* 0x000fe400078e0203 */
[----:B------:R-:W-:Y:S02]  /*7e50*/  VIADD R3, R2, 0x21800 ;  /* 0x0002180002037836 */ /* 0x000fe40000000000 */
[----:B------:R-:W-:Y:S01]  /*7e60*/  IMAD R0, R4, 0x1000, R2 ;  /* 0x0000100004007824 */ /* 0x000fe200078e0202 */
[----:B------:R3:W-:Y:S02]  /*7e70*/  STL [R1+0x2c], R4 ;  /* 0x00002c0401007387 */ /* 0x0007e40000100800 */
[----:B------:R-:W-:Y:S01]  /*7e80*/  LOP3.LUT P0, RZ, R3, 0x3ff, RZ, 0xc0, !PT ;  /* 0x000003ff03ff7812 */ /* 0x000fe2000780c0ff */
[----:B------:R-:W-:-:S05]  /*7e90*/  VIADD R0, R0, 0xc400 ;  /* 0x0000c40000007836 */ /* 0x000fca0000000000 */
[----:B------:R-:W-:Y:S01]  /*7ea0*/  SHF.R.U32.HI R0, RZ, 0x4, R0 ;  /* 0x00000004ff007819 */ /* 0x000fe20000011600 */
[----:B---3--:R-:W-:-:S03]  /*7eb0*/  IMAD R4, R4, 0x2000, R3 ;  /* 0x0000200004047824 */ /* 0x008fc600078e0203 */
[----:B------:R-:W-:Y:S02]  /*7ec0*/  LOP3.LUT R146, R0, 0x3fff, RZ, 0xc0, !PT ;  /* 0x00003fff00927812 */ /* 0x000fe400078ec0ff */
[----:B------:R-:W-:-:S04]  /*7ed0*/  SHF.R.U32.HI R4, RZ, 0x4, R4 ;  /* 0x00000004ff047819 */ /* 0x000fc80000011604 */
[----:B------:R-:W-:-:S05]  /*7ee0*/  LOP3.LUT R3, R4, 0x3fff, RZ, 0xc0, !PT ;  /* 0x00003fff04037812 */ /* 0x000fca00078ec0ff */
[----:B------:R3:W-:Y:S01]  /*7ef0*/  STL [R1+0x54], R3 ;  /* 0x0000540301007387 */ /* 0x0007e20000100800 */
[----:B------:R-:W-:Y:S05]  /*7f00*/  @!P0 BRA `(.L_x_1447) ;  /* 0x0000000000408947 */ /* 0x000fea0003800000 */
[----:B------:R-:W-:Y:S01]  /*7f10*/  MOV R0, 0x0 ;  /* 0x0000000000007802 */ /* 0x000fe20000000f00 */
[----:B------:R-:W-:Y:S01]  /*7f20*/  ULDC.64 UR4, c[0x4][0x88] ;  /* 0x0100220000047ab9 */ /* 0x000fe20000000a00 */
[----:B------:R-:W-:Y:S01]  /*7f30*/  ULDC.64 UR6, c[0x4][0x90] ;  /* 0x0100240000067ab9 */ /* 0x000fe20000000a00 */
[----:B------:R-:W-:Y:S01]  /*7f40*/  IMAD.U32 R4, RZ, RZ, UR4 ;  /* 0x00000004ff047e24 */ /* 0x000fe2000f8e00ff */
[----:B0-----:R0:W4:Y:S01]  /*7f50*/  LDC.64 R14, c[0x4][R0] ;  /* 0x01000000000e7b82 */ /* 0x0011220000000a00 */
        /* <DEDUP_REMOVED lines=10> */
[----:B-12345:R-:W-:Y:S05]  /*8000*/  CALL.ABS.NOINC R14 ;  /* 0x000000000e007343 */ /* 0x03efea0003c00000 */
.L_x_1447:
[----:B------:R-:W-:Y:S05]  /*8010*/  BSYNC B6 ;  /* 0x0000000000067941 */ /* 0x000fea0003800000 */
.L_x_1446:
[----:B------:R-:W-:Y:S02]  /*8020*/  ULDC UR4, c[0x0][0x3f4] ;  /* 0x0000fd0000047ab9 */ /* 0x000fe40000000800 */
[----:B------:R-:W-:-:S13]  /*8030*/  ISETP.LT.AND P0, PT, RZ, UR4, PT ;  /* 0x00000004ff007c0c */ /* 0x000fda000bf01270 */
[----:B------:R-:W-:Y:S05]  /*8040*/  @P0 BRA `(.L_x_1448) ;  /* 0x0000000000400947 */ /* 0x000fea0003800000 */
[----:B------:R-:W-:-:S04]  /*8050*/  ULEA.HI UR4, UR37, UR37, URZ, 0x1 ;  /* 0x0000002525047291 */ /* 0x000fc8000f8f083f */
[----:B------:R-:W-:-:S04]  /*8060*/  ULOP3.LUT UR4, UR4, 0xfffffffe, URZ, 0xc0, !UPT ;  /* 0xfffffffe04047892 */ /* 0x000fc8000f8ec03f */
[----:B------:R-:W-:-:S06]  /*8070*/  UIADD3 UR4, UR37, -UR4, URZ ;  /* 0x8000000425047290 */ /* 0x000fcc000fffe03f */
[----:B---3--:R-:W-:-:S05]  /*8080*/  IMAD.U32 R3, RZ, RZ, UR4 ;  /* 0x00000004ff037e24 */ /* 0x008fca000f8e00ff */
[----:B------:R-:W-:-:S04]  /*8090*/  SHF.L.U32 R3, R3, 0x1f, RZ ;  /* 0x0000001f03037819 */ /* 0x000fc800000006ff */
[----:B------:R3:W4:Y:S03]  /*80a0*/  SYNCS.PHASECHK.TRANS64.TRYWAIT P0, [R2+URZ+0x2d800], R3 ;  /* 0x02d80003020075a7 */ /* 0x000726000800017f */
[----:B----4-:R-:W-:Y:S05]  /*80b0*/  @!P0 NANOSLEEP.SYNCS 0x989680 ;  /* 0x009896800000895d */ /* 0x010fea0003900000 */
[----:B------:R-:W4:Y:S01]  /*80c0*/  @!P0 SYNCS.PHASECHK.TRANS64 P0, [R2+URZ+0x2d800], R3 ;  /* 0x02d80003020085a7 */ /* 0x000f22000800007f */
[----:B------:R-:W-:Y:S04]  /*80d0*/  BSSY B0, `(.L_x_1449) ;  /* 0x0000006000007945 */ /* 0x000fe80003800000 */
[----:B----4-:R-:W-:Y:S05]  /*80e0*/  @P0 BRA `(.L_x_1450) ;  /* 0x0000000000100947 */ /* 0x010fea0003800000 */
.L_x_1451:
[----:B----4-:R4:W0:Y:S02]  /*80f0*/  SYNCS.PHASECHK.TRANS64.TRYWAIT P0, [R2+URZ+0x2d800], R3 ;  /* 0x02d80003020075a7 */ /* 0x010824000800017f */
[----:B0-----:R-:W-:Y:S05]  /*8100*/  @!P0 NANOSLEEP.SYNCS 0x989680 ;  /* 0x009896800000895d */ /* 0x001fea0003900000 */
[----:B------:R-:W0:Y:S02]  /*8110*/  @!P0 SYNCS.PHASECHK.TRANS64 P0, [R2+URZ+0x2d800], R3 ;  /* 0x02d80003020085a7 */ /* 0x000e24000800007f */
[----:B0-----:R-:W-:Y:S05]  /*8120*/  @!P0 BRA `(.L_x_1451) ;  /* 0xfffffffc00f08947 */ /* 0x001fea000383ffff */
.L_x_1450:
[----:B------:R-:W-:Y:S05]  /*8130*/  BSYNC B0 ;  /* 0x0000000000007941 */ /* 0x000fea0003800000 */
.L_x_1449:
[----:B------:R-:W-:Y:S05]  /*8140*/  BRA `(.L_x_1452) ;  /* 0x0000004000c47947 */ /* 0x000fea0003800000 */
.L_x_1448:
[----:B------:R-:W-:Y:S01]  /*8150*/  ULOP3.LUT UP0, URZ, UR40, 0x1bf, URZ, 0xc0, !UPT ;  /* 0x000001bf283f7892 */ /* 0x000fe2000f80c03f */
[----:B-----5:R-:W-:Y:S01]  /*8160*/  SHF.R.S32.HI R0, RZ, 0x1f, R98 ;  /* 0x0000001fff007819 */ /* 0x020fe20000011462 */
[----:B------:R-:W-:Y:S01]  /*8170*/  ULDC.64 UR4, c[0x0][0x3f8] ;  /* 0x0000fe0000047ab9 */ /* 0x000fe20000000a00 */
[----:B------:R-:W-:Y:S01]  /*8180*/  ULDC.64 UR6, c[0x0][0x408] ;  /* 0x0001020000067ab9 */ /* 0x000fe20000000a00 */
[----:B------:R-:W-:Y:S02]  /*8190*/  IMAD.WIDE.U32 R24, R98, UR4, RZ ;  /* 0x0000000462187c25 */ /* 0x000fe4000f8e00ff */
[----:B------:R-:W-:Y:S02]  /*81a0*/  PLOP3.LUT P0, PT, PT, PT, UP0, 0x80, 0x0 ;  /* 0x000000000000781c */ /* 0x000fe40003f0f008 */
[C---:B---3--:R-:W-:Y:S02]  /*81b0*/  IMAD R3, R0.reuse, UR4, RZ ;  /* 0x0000000400037c24 */ /* 0x048fe4000f8e02ff */
[----:B------:R-:W-:-:S02]  /*81c0*/  IMAD R5, R0, UR6, RZ ;  /* 0x0000000600057c24 */ /* 0x000fc4000f8e02ff */
[C---:B------:R-:W-:Y:S02]  /*81d0*/  IMAD R3, R98.reuse, UR5, R3 ;  /* 0x0000000562037c24 */ /* 0x040fe4000f8e0203 */
[C---:B------:R-:W-:Y:S02]  /*81e0*/  IMAD R5, R98.reuse, UR7, R5 ;  /* 0x0000000762057c24 */ /* 0x040fe4000f8e0205 */
[----:B------:R-:W-:-:S04]  /*81f0*/  IMAD.WIDE.U32 R98, R98, UR6, RZ ;  /* 0x0000000662627c25 */ /* 0x000fc8000f8e00ff */
[----:B------:R-:W-:Y:S02]  /*8200*/  IMAD.IADD R27, R3, 0x1, R25 ;  /* 0x00000001031b7824 */ /* 0x000fe400078e0219 */
[----:B------:R-:W-:Y:S01]  /*8210*/  IMAD.IADD R29, R5, 0x1, R99 ;  /* 0x00000001051d7824 */ /* 0x000fe200078e0263 */
[----:B------:R-:W-:Y:S06]  /*8220*/  @!P0 BRA `(.L_x_1453) ;  /* 0x0000000000408947 */ /* 0x000fec0003800000 */
[----:B------:R-:W-:Y:S01]  /*8230*/  MOV R0, 0x0 ;  /* 0x0000000000007802 */ /* 0x000fe20000000f00 */
[----:B------:R-:W-:Y:S01]  /*8240*/  ULDC.64 UR4, c[0x4][0x88] ;  /* 0x0100220000047ab9 */ /* 0x000fe20000000a00 */
[----:B------:R-:W-:Y:S01]  /*8250*/  ULDC.64 UR6, c[0x4][0x90] ;  /* 0x0100240000067ab9 */ /* 0x000fe20000000a00 */
[----:B------:R-:W-:Y:S01]  /*8260*/  IMAD.U32 R4, RZ, RZ, UR4 ;  /* 0x00000004ff047e24 */ /* 0x000fe2000f8e00ff */
[----:B0-----:R0:W3:Y:S01]  /*8270*/  LDC.64 R14, c[0x4][R0] ;  /* 0x01000000000e7b82 */ /* 0x0010e20000000a00 */
        /* <DEDUP_REMOVED lines=10> */
[----:B-123--:R-:W-:Y:S05]  /*8320*/  CALL.ABS.NOINC R14 ;  /* 0x000000000e007343 */ /* 0x00efea0003c00000 */
.L_x_1453:
[----:B------:R-:W3:Y:S01]  /*8330*/  S2R R20, SR_TID.X ;  /* 0x0000000000147919 */ /* 0x000ee20000002100 */
[----:B------:R-:W-:Y:S01]  /*8340*/  ULDC.U8 UR4, c[0x0][0x410] ;  /* 0x0001040000047ab9 */ /* 0x000fe20000000000 */
[----:B---3--:R-:W-:Y:S02]  /*8350*/  VIADD R21, R20, 0xffffff80 ;  /* 0xffffff8014157836 */ /* 0x008fe40000000000 */
[----:B------:R-:W3:Y:S01]  /*8360*/  LDL R20, [R1+0x28] ;  /* 0x0000280001147983 */ /* 0x000ee20000100800 */
[----:B------:R-:W-:Y:S01]  /*8370*/  ISETP.NE.AND P0, PT, RZ, UR4, PT ;  /* 0x00000004ff007c0c */ /* 0x000fe2000bf05270 */
[----:B------:R-:W-:Y:S01]  /*8380*/  BSSY B0, `(.L_x_1454) ;  /* 0x0000405000007945 */ /* 0x000fe20003800000 */
[----:B------:R-:W-:-:S04]  /*8390*/  LEA.HI R54, R21, R21, RZ, 0x1 ;  /* 0x0000001515367211 */ /* 0x000fc800078f08ff */
[----:B------:R-:W-:-:S05]  /*83a0*/  SHF.R.S32.HI R54, RZ, 0x1, R54 ;  /* 0x00000001ff367819 */ /* 0x000fca0000011436 */
[----:B---3--:R-:W-:Y:S02]  /*83b0*/  IMAD.IADD R10, R54, 0x1, R20 ;  /* 0x00000001360a7824 */ /* 0x008fe400078e0214 */
[----:B------:R-:W-:Y:S05]  /*83c0*/  @!P0 BRA `(.L_x_1455) ;  /* 0x0000001c00f48947 */ /* 0x000fea0003800000 */
[----:B------:R-:W3:Y:S01]  /*83d0*/  LDC R21, c[0x0][0x448] ;  /* 0x00011200ff157b82 */ /* 0x000ee20000000800 */
[----:B------:R-:W-:Y:S01]  /*83e0*/  ULDC.64 UR4, c[0x0][0x3f8] ;  /* 0x0000fe0000047ab9 */ /* 0x000fe20000000a00 */
[----:B------:R-:W-:Y:S01]  /*83f0*/  ULDC.64 UR6, c[0x0][0x408] ;  /* 0x0001020000067ab9 */ /* 0x000fe20000000a00 */
[----:B------:R-:W-:Y:S02]  /*8400*/  IMAD.MOV.U32 R6, RZ, RZ, R24 ;  /* 0x000000ffff067224 */ /* 0x000fe400078e0018 */
[----:B------:R-:W-:Y:S02]  /*8410*/  IMAD.MOV.U32 R7, RZ, RZ, R27 ;  /* 0x000000ffff077224 */ /* 0x000fe400078e001b */
[----:B------:R-:W-:Y:S02]  /*8420*/  IMAD.MOV.U32 R8, RZ, RZ, R98 ;  /* 0x000000ffff087224 */ /* 0x000fe400078e0062 */
[----:B------:R-:W-:Y:S01]  /*8430*/  IMAD.MOV.U32 R9, RZ, RZ, R29 ;  /* 0x000000ffff097224 */ /* 0x000fe200078e001d */
[----:B---3--:R-:W-:-:S13]  /*8440*/  ISETP.NE.AND P0, PT, R21, 0x1, PT ;  /* 0x000000011500780c */ /* 0x008fda0003f05270 */
[----:B------:R-:W3:Y:S08]  /*8450*/  @P0 LDC R3, c[0x0][0x44c] ;  /* 0x00011300ff030b82 */ /* 0x000ef00000000800 */
[----:B------:R-:W4:Y:S01]  /*8460*/  @P0 LDC R5, c[0x0][0x450] ;  /* 0x00011400ff050b82 */ /* 0x000f220000000800 */
[----:B---3--:R-:W-:-:S04]  /*8470*/  @P0 IMAD.HI.U32 R0, R10, R3, RZ ;  /* 0x000000030a000227 */ /* 0x008fc800078e00ff */
[----:B------:R-:W-:Y:S01]  /*8480*/  IMAD.MOV.U32 R3, RZ, RZ, R10 ;  /* 0x000000ffff037224 */ /* 0x000fe200078e000a */
[----:B----4-:R-:W-:-:S04]  /*8490*/  @P0 SHF.R.U32.HI R3, RZ, R5, R0 ;  /* 0x00000005ff030219 */ /* 0x010fc80000011600 */
[----:B------:R-:W-:Y:S01]  /*84a0*/  SHF.R.S32.HI R0, RZ, 0x1f, R3 ;  /* 0x0000001fff007819 */ /* 0x000fe20000011403 */
[----:B------:R-:W-:-:S04]  /*84b0*/  IMAD.WIDE.U32 R6, R3, UR4, R6 ;  /* 0x0000000403067c25 */ /* 0x000fc8000f8e0006 */
[C---:B------:R-:W-:Y:S02]  /*84c0*/  IMAD R4, R0.reuse, UR4, RZ ;  /* 0x0000000400047c24 */ /* 0x040fe4000f8e02ff */
[----:B------:R-:W-:Y:S02]  /*84d0*/  IMAD R0, R0, UR6, RZ ;  /* 0x0000000600007c24 */ /* 0x000fe4000f8e02ff */
[C---:B------:R-:W-:Y:S01]  /*84e0*/  IMAD R13, R3.reuse, UR5, R4 ;  /* 0x00000005030d7c24 */ /* 0x040fe2000f8e0204 */
[----:B------:R-:W-:Y:S01]  /*84f0*/  ULDC.64 UR4, c[0x0][0x3e8] ;  /* 0x0000fa0000047ab9 */ /* 0x000fe20000000a00 */
[----:B------:R-:W-:-:S04]  /*8500*/  IMAD.WIDE.U32 R8, R3, UR6, R8 ;  /* 0x0000000603087c25 */ /* 0x000fc8000f8e0008 */
[----:B------:R-:W-:Y:S01]  /*8510*/  IMAD R5, R3, UR7, R0 ;  /* 0x0000000703057c24 */ /* 0x000fe2000f8e0200 */
[----:B------:R-:W-:Y:S01]  /*8520*/  ULDC.64 UR6, c[0x0][0x400] ;  /* 0x0001000000067ab9 */ /* 0x000fe20000000a00 */
[----:B------:R-:W-:Y:S01]  /*8530*/  IMAD.IADD R13, R7, 0x1, R13 ;  /* 0x00000001070d7824 */ /* 0x000fe200078e020d */
[----:B------:R-:W-:Y:S01]  /*8540*/  LEA R0, P0, R6, UR4, 0x1 ;  /* 0x0000000406007c11 */ /* 0x000fe2000f8008ff */
[----:B------:R-:W-:Y:S01]  /*8550*/  IMAD.IADD R5, R9, 0x1, R5 ;  /* 0x0000000109057824 */ /* 0x000fe200078e0205 */
[----:B------:R-:W-:Y:S01]  /*8560*/  LEA R4, P1, R8, UR6, 0x1 ;  /* 0x0000000608047c11 */ /* 0x000fe2000f8208ff */
[----:B------:R-:W-:Y:S01]  /*8570*/  UMOV UR4, 0xffffffff ;  /* 0xffffffff00047882 */ /* 0x000fe20000000000 */
[----:B------:R-:W-:Y:S02]  /*8580*/  LEA.HI.X R13, R6, UR5, R13, 0x1, P0 ;  /* 0x00000005060d7c11 */ /* 0x000fe400080f0c0d */
[----:B------:R-:W-:Y:S01]  /*8590*/  LEA.HI.X R5, R8, UR7, R5, 0x1, P1 ;  /* 0x0000000708057c11 */ /* 0x000fe200088f0c05 */
[----:B------:R-:W-:Y:S08]  /*85a0*/  BRA.DIV UR4, `(.L_x_1456) ;  /* 0x000001ae04007947 */ /* 0x000ff0000b800000 */
[----:B------:R3:W4:Y:S04]  /*85b0*/  SHFL.IDX PT, R3, R13, RZ, 0x1e1f ;  /* 0x001e1fff0d037589 */ /* 0x00072800000e0000 */
[----:B------:R-:W1:Y:S04]  /*85c0*/  SHFL.IDX PT, R0, R0, RZ, 0x1e1f ;  /* 0x001e1fff00007589 */ /* 0x000e6800000e0000 */
[----:B------:R-:W1:Y:S04]  /*85d0*/  SHFL.IDX PT, R5, R5, RZ, 0x1e1f ;  /* 0x001e1fff05057589 */ /* 0x000e6800000e0000 */
[----:B0-----:R3:W0:Y:S02]  /*85e0*/  SHFL.IDX PT, R14, R4, RZ, 0x1e1f ;  /* 0x001e1fff040e7589 */ /* 0x00162400000e0000 */
.L_x_1738:
[----:B------:R-:W-:Y:S01]  /*85f0*/  IMAD R52, R140, R21, RZ ;  /* 0x000000158c347224 */ /* 0x000fe200078e02ff */
[----:B------:R-:W-:Y:S01]  /*8600*/  BSSY B1, `(.L_x_1457) ;  /* 0x000005d000017945 */ /* 0x000fe20003800000 */
[----:B------:R-:W-:Y:S02]  /*8610*/  CS2R R36, SRZ ;  /* 0x0000000000247805 */ /* 0x000fe4000001ff00 */
[----:B------:R-:W-:Y:S02]  /*8620*/  CS2R R34, SRZ ;  /* 0x0000000000227805 */ /* 0x000fe4000001ff00 */
[----:B------:R-:W-:Y:S02]  /*8630*/  CS2R R28, SRZ ;  /* 0x00000000001c7805 */ /* 0x000fe4000001ff00 */
[----:B------:R-:W-:Y:S01]  /*8640*/  ISETP.GE.AND P0, PT, R10, R52, PT ;  /* 0x000000340a00720c */ /* 0x000fe20003f06270 */
[----:B------:R-:W-:Y:S01]  /*8650*/  IMAD R52, R33, -0xc0, R52 ;  /* 0xffffff4021347824 */ /* 0x000fe200078e0234 */
[----:B------:R-:W-:-:S02]  /*8660*/  CS2R R24, SRZ ;  /* 0x0000000000187805 */ /* 0x000fc4000001ff00 */
[----:B---3--:R-:W-:Y:S02]  /*8670*/  CS2R R12, SRZ ;  /* 0x00000000000c7805 */ /* 0x008fe4000001ff00 */
[----:B------:R-:W-:Y:S02]  /*8680*/  CS2R R8, SRZ ;  /* 0x0000000000087805 */ /* 0x000fe4000001ff00 */
[----:B------:R-:W-:Y:S02]  /*8690*/  CS2R R38, SRZ ;  /* 0x0000000000267805 */ /* 0x000fe4000001ff00 */
[----:B------:R-:W-:Y:S02]  /*86a0*/  CS2R R32, SRZ ;  /* 0x0000000000207805 */ /* 0x000fe4000001ff00 */
[----:B------:R-:W-:Y:S02]  /*86b0*/  CS2R R30, SRZ ;  /* 0x00000000001e7805 */ /* 0x000fe4000001ff00 */
[----:B------:R-:W-:-:S02]  /*86c0*/  CS2R R26, SRZ ;  /* 0x00000000001a7805 */ /* 0x000fc4000001ff00 */
[----:B------:R-:W-:Y:S02]  /*86d0*/  CS2R R20, SRZ ;  /* 0x0000000000147805 */ /* 0x000fe4000001ff00 */
[----:B------:R-:W-:Y:S01]  /*86e0*/  CS2R R10, SRZ ;  /* 0x00000000000a7805 */ /* 0x000fe2000001ff00 */
[----:B------:R-:W-:Y:S06]  /*86f0*/  @P0 BRA `(.L_x_1458) ;  /* 0x0000000400340947 */ /* 0x000fec0003800000 */
[----:B------:R-:W3:Y:S01]  /*8700*/  LDL R42, [R1+0x5c] ;  /* 0x00005c00012a7983 */ /* 0x000ee20000100800 */
[----:B------:R-:W-:-:S03]  /*8710*/  ULDC UR4, c[0x0][0x3f4] ;  /* 0x0000fd0000047ab9 */ /* 0x000fc60000000800 */
[----:B--2---:R-:W2:Y:S04]  /*8720*/  LDL R41, [R1+0x50] ;  /* 0x0000500001297983 */ /* 0x004ea80000100800 */
[----:B-1----:R-:W4:Y:S04]  /*8730*/  LDL R40, [R1+0x58] ;  /* 0x0000580001287983 */ /* 0x002f280000100800 */
[----:B------:R-:W4:Y:S04]  /*8740*/  LDL R15, [R1+0x4c] ;  /* 0x00004c00010f7983 */ /* 0x000f280000100800 */
[----:B------:R-:W4:Y:S04]  /*8750*/  LDL.64 R56, [R1+0x18] ;  /* 0x0000180001387983 */ /* 0x000f280000100a00 */
        /* <DEDUP_REMOVED lines=9> */
[C---:B---3--:R-:W-:Y:S01]  /*87f0*/  ISETP.GE.AND P3, PT, R42.reuse, UR4, PT ;  /* 0x000000042a007c0c */ /* 0x048fe2000bf66270 */
[----:B------:R-:W-:Y:S01]  /*8800*/  IMAD.SHL.U32 R9, R42, 0x2, RZ ;  /* 0x000000022a097824 */ /* 0x000fe200078e00ff */
[----:B------:R-:W-:Y:S02]  /*8810*/  SHF.R.S32.HI R4, RZ, 0x1f, R42 ;  /* 0x0000001fff047819 */ /* 0x000fe4000001142a */
[C---:B--2---:R-:W-:Y:S01]  /*8820*/  ISETP.GE.AND P2, PT, R41.reuse, UR4, PT ;  /* 0x0000000429007c0c */ /* 0x044fe2000bf46270 */
[C---:B------:R-:W-:Y:S01]  /*8830*/  IMAD.SHL.U32 R47, R41.reuse, 0x2, RZ ;  /* 0x00000002292f7824 */ /* 0x040fe200078e00ff */
[----:B------:R-:W-:Y:S02]  /*8840*/  SHF.R.S32.HI R8, RZ, 0x1f, R41 ;  /* 0x0000001fff087819 */ /* 0x000fe40000011429 */
[C---:B----4-:R-:W-:Y:S01]  /*8850*/  ISETP.GE.AND P1, PT, R40.reuse, UR4, PT ;  /* 0x0000000428007c0c */ /* 0x050fe2000bf26270 */
[----:B------:R-:W-:Y:S01]  /*8860*/  IMAD.SHL.U32 R43, R40, 0x2, RZ ;  /* 0x00000002282b7824 */ /* 0x000fe200078e00ff */
[----:B------:R-:W-:-:S02]  /*8870*/  SHF.L.U64.HI R20, R41, 0x1, R8 ;  /* 0x0000000129147819 */ /* 0x000fc40000010208 */
[----:B------:R-:W-:Y:S01]  /*8880*/  SHF.L.U64.HI R4, R42, 0x1, R4 ;  /* 0x000000012a047819 */ /* 0x000fe20000010204 */
[C---:B------:R-:W-:Y:S01]  /*8890*/  IMAD.SHL.U32 R7, R15.reuse, 0x2, RZ ;  /* 0x000000020f077824 */ /* 0x040fe200078e00ff */
[-C--:B0-----:R-:W-:Y:S02]  /*88a0*/  @!P3 IADD3 R8, P5, R14, R9.reuse, RZ ;  /* 0x000000090e08b210 */ /* 0x081fe40007fbe0ff */
[----:B------:R-:W-:Y:S02]  /*88b0*/  @!P3 IADD3 R10, P4, R0, R9, RZ ;  /* 0x00000009000ab210 */ /* 0x000fe40007f9e0ff */
[----:B------:R-:W-:Y:S01]  /*88c0*/  ISETP.GE.AND P0, PT, R15, UR4, PT ;  /* 0x000000040f007c0c */ /* 0x000fe2000bf06270 */
[--C-:B------:R-:W-:Y:S01]  /*88d0*/  @!P3 IMAD.X R9, R5, 0x1, R4.reuse, P5 ;  /* 0x000000010509b824 */ /* 0x100fe200028e0604 */
[----:B------:R-:W-:Y:S01]  /*88e0*/  @!P2 IADD3 R46, P5, R14, R47, RZ ;  /* 0x0000002f0e2ea210 */ /* 0x000fe20007fbe0ff */
[----:B------:R-:W-:Y:S01]  /*88f0*/  @!P3 IMAD.X R11, R3, 0x1, R4, P4 ;  /* 0x00000001030bb824 */ /* 0x000fe200020e0604 */
[----:B------:R-:W-:-:S02]  /*8900*/  SHF.R.S32.HI R6, RZ, 0x1f, R40 ;  /* 0x0000001fff067819 */ /* 0x000fc40000011428 */
[----:B------:R-:W-:Y:S01]  /*8910*/  @!P2 IADD3 R48, P4, R0, R47, RZ ;  /* 0x0000002f0030a210 */ /* 0x000fe20007f9e0ff */
[----:B------:R-:W-:Y:S01]  /*8920*/  @!P2 IMAD.X R47, R5, 0x1, R20, P5 ;  /* 0x00000001052fa824 */ /* 0x000fe200028e0614 */
[----:B------:R-:W-:Y:S01]  /*8930*/  SHF.L.U64.HI R6, R40, 0x1, R6 ;  /* 0x0000000128067819 */ /* 0x000fe20000010206 */
[----:B------:R0:W5:Y:S01]  /*8940*/  @!P3 LD.E.64 R32, desc[UR52][R10.64] ;  /* 0x000000340a20b980 */ /* 0x000162000c101b00 */
[-C--:B------:R-:W-:Y:S01]  /*8950*/  @!P1 IADD3 R42, P5, R14, R43.reuse, RZ ;  /* 0x0000002b0e2a9210 */ /* 0x080fe20007fbe0ff */
[----:B------:R-:W-:Y:S01]  /*8960*/  @!P2 IMAD.X R49, R3, 0x1, R20, P4 ;  /* 0x000000010331a824 */ /* 0x000fe200020e0614 */
[----:B------:R-:W-:Y:S01]  /*8970*/  SHF.R.S32.HI R12, RZ, 0x1f, R15 ;  /* 0x0000001fff0c7819 */ /* 0x000fe2000001140f */
[----:B------:R1:W5:Y:S01]  /*8980*/  @!P3 LD.E.64 R34, desc[UR52][R8.64] ;  /* 0x000000340822b980 */ /* 0x000362000c101b00 */
[----:B------:R-:W-:Y:S01]  /*8990*/  @!P1 IADD3 R44, P4, R0, R43, RZ ;  /* 0x0000002b002c9210 */ /* 0x000fe20007f9e0ff */
[----:B------:R-:W-:Y:S01]  /*89a0*/  @!P1 IMAD.X R43, R5, 0x1, R6, P5 ;  /* 0x00000001052b9824 */ /* 0x000fe200028e0606 */
[----:B------:R-:W-:Y:S01]  /*89b0*/  SHF.L.U64.HI R12, R15, 0x1, R12 ;  /* 0x000000010f0c7819 */ /* 0x000fe2000001020c */
[----:B------:R-:W-:Y:S01]  /*89c0*/  IMAD.SHL.U32 R15, R50, 0x2, RZ ;  /* 0x00000002320f7824 */ /* 0x000fe200078e00ff */
[----:B------:R-:W-:Y:S01]  /*89d0*/  @!P0 IADD3 R40, P5, R0, R7, RZ ;  /* 0x0000000700288210 */ /* 0x000fe20007fbe0ff */
[----:B------:R-:W-:Y:S01]  /*89e0*/  @!P1 IMAD.X R45, R3, 0x1, R6, P4 ;  /* 0x00000001032d9824 */ /* 0x000fe200020e0606 */
[----:B------:R-:W-:-:S02]  /*89f0*/  ISETP.GE.AND P4, PT, R56, UR4, PT ;  /* 0x0000000438007c0c */ /* 0x000fc4000bf86270 */
[----:B0-----:R-:W-:Y:S01]  /*8a00*/  CS2R R10, SRZ ;  /* 0x00000000000a7805 */ /* 0x001fe2000001ff00 */
[----:B------:R-:W5:Y:S01]  /*8a10*/  @!P2 LD.E.64 R30, desc[UR52][R48.64] ;  /* 0x00000034301ea980 */ /* 0x000f62000c101b00 */
[--C-:B------:R-:W-:Y:S01]  /*8a20*/  @!P0 IMAD.X R41, R3, 0x1, R12.reuse, P5 ;  /* 0x0000000103298824 */ /* 0x100fe200028e060c */
[----:B------:R-:W-:Y:S02]  /*8a30*/  @!P0 IADD3 R6, P5, R14, R7, RZ ;  /* 0x000000070e068210 */ /* 0x000fe40007fbe0ff */
[----:B-1----:R-:W-:Y:S01]  /*8a40*/  CS2R R8, SRZ ;  /* 0x0000000000087805 */ /* 0x002fe2000001ff00 */
[----:B------:R-:W5:Y:S02]  /*8a50*/  @!P2 LD.E.64 R28, desc[UR52][R46.64] ;  /* 0x000000342e1ca980 */ /* 0x000f64000c101b00 */
[----:B------:R-:W-:Y:S01]  /*8a60*/  @!P0 IMAD.X R7, R5, 0x1, R12, P5 ;  /* 0x0000000105078824 */ /* 0x000fe200028e060c */
[----:B------:R-:W-:Y:S01]  /*8a70*/  ISETP.GE.AND P5, PT, R50, UR4, PT ;  /* 0x0000000432007c0c */ /* 0x000fe2000bfa6270 */
[----:B------:R-:W5:Y:S01]  /*8a80*/  @!P1 LD.E.64 R26, desc[UR52][R44.64] ;  /* 0x000000342c1a9980 */ /* 0x000f62000c101b00 */
[----:B------:R-:W-:-:S02]  /*8a90*/  @!P4 IMAD.MOV.U32 R12, RZ, RZ, R0 ;  /* 0x000000ffff0cc224 */ /* 0x000fc400078e0000 */
[----:B------:R-:W-:Y:S01]  /*8aa0*/  @!P4 IMAD.MOV.U32 R13, RZ, RZ, R3 ;  /* 0x000000ffff0dc224 */ /* 0x000fe200078e0003 */
[----:B------:R-:W5:Y:S01]  /*8ab0*/  @!P1 LD.E.64 R24, desc[UR52][R42.64] ;  /* 0x000000342a189980 */ /* 0x000f62000c101b00 */
[----:B------:R-:W-:Y:S02]  /*8ac0*/  @!P4 IMAD.MOV.U32 R4, RZ, RZ, R14 ;  /* 0x000000ffff04c224 */ /* 0x000fe400078e000e */
[----:B------:R-:W-:-:S04]  /*8ad0*/  @!P4 IMAD.WIDE R12, R56, 0x2, R12 ;  /* 0x00000002380cc825 */ /* 0x000fc800078e020c */
[----:B------:R-:W-:Y:S01]  /*8ae0*/  @!P4 IMAD.WIDE R20, R56, 0x2, R4 ;  /* 0x000000023814c825 */ /* 0x000fe200078e0204 */
[----:B------:R-:W-:Y:S01]  /*8af0*/  SHF.R.S32.HI R4, RZ, 0x1f, R50 ;  /* 0x0000001fff047819 */ /* 0x000fe20000011432 */
[----:B------:R0:W5:Y:S03]  /*8b00*/  @!P4 LD.E.64 R38, desc[UR52][R12.64] ;  /* 0x000000340c26c980 */ /* 0x000166000c101b00 */
[----:B------:R-:W-:Y:S01]  /*8b10*/  SHF.L.U64.HI R4, R50, 0x1, R4 ;  /* 0x0000000132047819 */ /* 0x000fe20000010204 */
[----:B------:R1:W5:Y:S01]  /*8b20*/  @!P4 LD.E.64 R36, desc[UR52][R20.64] ;  /* 0x000000341424c980 */ /* 0x000362000c101b00 */
[----:B------:R-:W-:-:S05]  /*8b30*/  @!P5 IADD3 R50, P4, R0, R15, RZ ;  /* 0x0000000f0032d210 */ /* 0x000fca0007f9e0ff */
[--C-:B------:R-:W-:Y:S01]  /*8b40*/  @!P5 IMAD.X R51, R3, 0x1, R4.reuse, P4 ;  /* 0x000000010333d824 */ /* 0x100fe200020e0604 */
[----:B------:R-:W-:Y:S02]  /*8b50*/  @!P5 IADD3 R14, P4, R14, R15, RZ ;  /* 0x0000000f0e0ed210 */ /* 0x000fe40007f9e0ff */
[----:B0-----:R-:W-:Y:S02]  /*8b60*/  CS2R R12, SRZ ;  /* 0x00000000000c7805 */ /* 0x001fe4000001ff00 */
[----:B-1----:R-:W-:Y:S01]  /*8b70*/  CS2R R20, SRZ ;  /* 0x0000000000147805 */ /* 0x002fe2000001ff00 */
[----:B------:R3:W5:Y:S01]  /*8b80*/  @!P5 LD.E.64 R10, desc[UR52][R50.64] ;  /* 0x00000034320ad980 */ /* 0x000762000c101b00 */
[----:B------:R-:W-:-:S03]  /*8b90*/  @!P5 IMAD.X R15, R5, 0x1, R4, P4 ;  /* 0x00000001050fd824 */ /* 0x000fc600020e0604 */
[----:B------:R3:W5:Y:S04]  /*8ba0*/  @!P0 LD.E.64 R12, desc[UR52][R6.64] ;  /* 0x00000034060c8980 */ /* 0x000768000c101b00 */
[----:B------:R3:W5:Y:S04]  /*8bb0*/  @!P0 LD.E.64 R20, desc[UR52][R40.64] ;  /* 0x0000003428148980 */ /* 0x000768000c101b00 */
[----:B------:R3:W5:Y:S02]  /*8bc0*/  @!P5 LD.E.64 R8, desc[UR52][R14.64] ;  /* 0x000000340e08d980 */ /* 0x000764000c101b00 */
.L_x_1458:
[----:B------:R-:W-:Y:S05]  /*8bd0*/  BSYNC B1 ;  /* 0x0000000000017941 */ /* 0x000fea0003800000 */
.L_x_1457:
[----:B------:R-:W-:Y:S01]  /*8be0*/  ULEA.HI UR4, UR37, UR37, URZ, 0x1 ;  /* 0x0000002525047291 */ /* 0x000fe2000f8f083f */
[----:B----45:R-:W-:Y:S01]  /*8bf0*/  IMAD.MOV.U32 R3, RZ, RZ, R37 ;  /* 0x000000ffff037224 */ /* 0x030fe200078e0025 */
[----:B------:R-:W-:Y:S01]  /*8c00*/  VIMNMX R52, R52, 0xc0, PT ;  /* 0x000000c034347848 */ /* 0x000fe20003fe0100 */
[----:B-1----:R-:W-:Y:S01]  /*8c10*/  IMAD.MOV.U32 R0, RZ, RZ, R36 ;  /* 0x000000ffff007224 */ /* 0x002fe200078e0024 */
[----:B------:R-:W-:Y:S01]  /*8c20*/  ULOP3.LUT UR4, UR4, 0xfffffffe, URZ, 0xc0, !UPT ;  /* 0xfffffffe04047892 */ /* 0x000fe2000f8ec03f */
[----:B------:R-:W-:Y:S01]  /*8c30*/  IMAD.MOV.U32 R4, RZ, RZ, R34 ;  /* 0x000000ffff047224 */ /* 0x000fe200078e0022 */
[----:B0--3--:R-:W-:Y:S01]  /*8c40*/  PRMT R14, R14, 0x5410, R3 ;  /* 0x000054100e0e7816 */ /* 0x009fe20000000003 */
[----:B------:R-:W-:Y:S01]  /*8c50*/  IMAD.MOV.U32 R5, RZ, RZ, R29 ;  /* 0x000000ffff057224 */ /* 0x000fe200078e001d */
        /* <DEDUP_REMOVED lines=32> */
[----:B--2---:R-:W-:Y:S01]  /*8e60*/  PRMT R41, R41, 0x5410, R0 ;  /* 0x0000541029297816 */ /* 0x004fe20000000000 */
        /* <DEDUP_REMOVED lines=8> */
[----:B------:R-:W-:Y:S01]  /*8ef0*/  PRMT R48, R0, 0x7610, R48 ;  /* 0x0000761000307816 */ /* 0x000fe20000000030 */
[----:B------:R-:W-:Y:S01]  /*8f00*/  IMAD.MOV.U32 R0, RZ, RZ, R10 ;  /* 0x000000ffff007224 */ /* 0x000fe200078e000a */
[----:B------:R-:W-:Y:S01]  /*8f10*/  PRMT R49, R4, 0x7610, R49 ;  /* 0x0000761004317816 */ /* 0x000fe20000000031 */
[----:B------:R-:W-:Y:S01]  /*8f20*/  IMAD.MOV.U32 R4, RZ, RZ, R11 ;  /* 0x000000ffff047224 */ /* 0x000fe200078e000b */
[----:B------:R-:W-:-:S02]  /*8f30*/  PRMT R44, R5, 0x7610, R44 ;  /* 0x00007610052c7816 */ /* 0x000fc4000000002c */
[----:B------:R-:W-:Y:S01]  /*8f40*/  PRMT R45, R6, 0x7610, R45 ;  /* 0x00007610062d7816 */ /* 0x000fe2000000002d */
[----:B0-----:R-:W-:Y:S06]  /*8f50*/  @!P0 BRA `(.L_x_1460) ;  /* 0x000001a400008947 */ /* 0x001fec0003800000 */
.L_x_1739:
[----:B------:R-:W-:Y:S05]  /*8f60*/  BSYNC B1 ;  /* 0x0000000000017941 */ /* 0x000fea0003800000 */
.L_x_1459:
[----:B------:R-:W-:Y:S02]  /*8f70*/  PRMT R40, R0, 0x7610, R40 ;  /* 0x0000761000287816 */ /* 0x000fe40000000028 */
[----:B------:R-:W-:Y:S01]  /*8f80*/  PRMT R41, R4, 0x7610, R41 ;  /* 0x0000761004297816 */ /* 0x000fe20000000029 */
[----:B------:R-:W-:Y:S06]  /*8f90*/  @P1 BRA `(.L_x_1461) ;  /* 0x00000034000c1947 */ /* 0x000fec0003800000 */
[----:B------:R-:W2:Y:S01]  /*8fa0*/  LDL.64 R60, [R1+0x18] ;  /* 0x00001800013c7983 */ /* 0x000ea20000100a00 */
[----:B------:R-:W2:Y:S03]  /*8fb0*/  LDC R4, c[0x0][0x3f4] ;  /* 0x0000fd00ff047b82 */ /* 0x000ea60000000800 */
[----:B------:R-:W0:Y:S04]  /*8fc0*/  LDL R58, [R1+0x6c] ;  /* 0x00006c00013a7983 */ /* 0x000e280000100800 */
[----:B------:R-:W3:Y:S04]  /*8fd0*/  LDL R57, [R1+0x5c] ;  /* 0x00005c0001397983 */ /* 0x000ee80000100800 */
[----:B------:R-:W4:Y:S04]  /*8fe0*/  LDL R55, [R1+0x50] ;  /* 0x0000500001377983 */ /* 0x000f280000100800 */
[----:B------:R-:W5:Y:S04]  /*8ff0*/  LDL R54, [R1+0x58] ;  /* 0x0000580001367983 */ /* 0x000f680000100800 */
[----:B------:R-:W5:Y:S04]  /*9000*/  LDL R7, [R1+0x4c] ;  /* 0x00004c0001077983 */ /* 0x000f680000100800 */
[----:B------:R-:W5:Y:S01]  /*9010*/  LDL R6, [R1+0x60] ;  /* 0x0000600001067983 */ /* 0x000f620000100800 */
[----:B------:R-:W1:Y:S01]  /*9020*/  S2R R5, SR_TID.X ;  /* 0x0000000000057919 */ /* 0x000e620000002100 */
[----:B------:R-:W-:Y:S01]  /*9030*/  BSSY B1, `(.L_x_1462) ;  /* 0x0000041000017945 */ /* 0x000fe20003800000 */
[----:B-1----:R-:W-:-:S05]  /*9040*/  VIADD R5, R5, 0xffffff80 ;  /* 0xffffff8005057836 */ /* 0x002fca0000000000 */
[----:B------:R-:W-:-:S04]  /*9050*/  SHF.R.S32.HI R0, RZ, 0x1f, R5 ;  /* 0x0000001fff007819 */ /* 0x000fc80000011405 */
[----:B------:R-:W-:-:S04]  /*9060*/  LEA.HI R0, R0, R5, RZ, 0x2 ;  /* 0x0000000500007211 */ /* 0x000fc800078f10ff */
[--C-:B------:R-:W-:Y:S02]  /*9070*/  SHF.R.S32.HI R5, RZ, 0x2, R0.reuse ;  /* 0x00000002ff057819 */ /* 0x100fe40000011400 */
[----:B------:R-:W-:-:S04]  /*9080*/  SHF.R.S32.HI R0, RZ, 0x1f, R0 ;  /* 0x0000001fff007819 */ /* 0x000fc80000011400 */
[----:B------:R-:W-:-:S04]  /*9090*/  LEA.HI R0, R0, R5, RZ, 0x2 ;  /* 0x0000000500007211 */ /* 0x000fc800078f10ff */
[----:B------:R-:W-:-:S05]  /*90a0*/  LOP3.LUT R0, R0, 0xfffffffc, RZ, 0xc0, !PT ;  /* 0xfffffffc00007812 */ /* 0x000fca00078ec0ff */
[----:B------:R-:W-:-:S05]  /*90b0*/  IMAD.IADD R5, R5, 0x1, -R0 ;  /* 0x0000000105057824 */ /* 0x000fca00078e0a00 */
[----:B------:R-:W-:Y:S02]  /*90c0*/  LOP3.LUT P0, RZ, R5, 0x2, RZ, 0xc0, !PT ;  /* 0x0000000205ff7812 */ /* 0x000fe4000780c0ff */
[----:B--2---:R-:W-:Y:S01]  /*90d0*/  ISETP.GE.AND P6, PT, R60, R4, PT ;  /* 0x000000043c00720c */ /* 0x004fe20003fc6270 */
[----:B0-----:R-:W-:-:S04]  /*90e0*/  IMAD R3, R58, 0x2, R2 ;  /* 0x000000023a037824 */ /* 0x001fc800078e0202 */
[----:B------:R-:W-:Y:S01]  /*90f0*/  VIADD R0, R3, 0x20 ;  /* 0x0000002003007836 */ /* 0x000fe20000000000 */
[-C--:B---3--:R-:W-:Y:S02]  /*9100*/  ISETP.GE.AND P1, PT, R57, R4.reuse, PT ;  /* 0x000000043900720c */ /* 0x088fe40003f26270 */
[-C--:B----4-:R-:W-:Y:S02]  /*9110*/  ISETP.GE.AND P2, PT, R55, R4.reuse, PT ;  /* 0x000000043700720c */ /* 0x090fe40003f46270 */
[-C--:B-----5:R-:W-:Y:S02]  /*9120*/  ISETP.GE.AND P3, PT, R54, R4.reuse, PT ;  /* 0x000000043600720c */ /* 0x0a0fe40003f66270 */
[-C--:B------:R-:W-:Y:S02]  /*9130*/  ISETP.GE.AND P4, PT, R7, R4.reuse, PT ;  /* 0x000000040700720c */ /* 0x080fe40003f86270 */
[----:B------:R-:W-:Y:S01]  /*9140*/  ISETP.GE.AND P5, PT, R6, R4, PT ;  /* 0x000000040600720c */ /* 0x000fe20003fa6270 */
[----:B------:R-:W-:-:S12]  /*9150*/  @P6 BRA `(.L_x_1463) ;  /* 0x0000000000b86947 */ /* 0x000fd80003800000 */
[----:B------:R-:W0:Y:S01]  /*9160*/  LDS.128 R4, [R3+0xc400] ;  /* 0x00c4000003047984 */ /* 0x000e220000000c00 */
[----:B------:R-:W-:Y:S02]  /*9170*/  SHF.R.U32.HI R58, RZ, 0x10, R37 ;  /* 0x00000010ff3a7819 */ /* 0x000fe40000011625 */
[----:B------:R-:W-:Y:S02]  /*9180*/  SHF.R.U32.HI R55, RZ, 0x10, R39 ;  /* 0x00000010ff377819 */ /* 0x000fe40000011627 */
[----:B------:R-:W-:Y:S02]  /*9190*/  PRMT R58, R14, 0x5432, R58 ;  /* 0x000054320e3a7816 */ /* 0x000fe4000000003a */
[----:B------:R-:W-:Y:S02]  /*91a0*/  SHF.R.U64 R57, R36, 0x10, R37 ;  /* 0x0000001024397819 */ /* 0x000fe40000001225 */
[----:B------:R-:W-:Y:S01]  /*91b0*/  PRMT R55, R59, 0x5410, R55 ;  /* 0x000054103b377816 */ /* 0x000fe20000000037 */
[----:B------:R-:W-:Y:S01]  /*91c0*/  IMAD.U32 R59, R58, 0x10000, RZ ;  /* 0x000100003a3b7824 */ /* 0x000fe200078e00ff */
[----:B------:R-:W-:-:S02]  /*91d0*/  SHF.R.U64 R54, R38, 0x10, R39 ;  /* 0x0000001026367819 */ /* 0x000fc40000001227 */
[----:B------:R-:W-:Y:S01]  /*91e0*/  PRMT R57, R56, 0x5410, R57 ;  /* 0x0000541038397816 */ /* 0x000fe20000000039 */
[C---:B------:R-:W-:Y:S01]  /*91f0*/  IMAD.U32 R56, R55.reuse, 0x10000, RZ ;  /* 0x0001000037387824 */ /* 0x040fe200078e00ff */
[----:B------:R-:W-:Y:S02]  /*9200*/  LOP3.LUT R58, R58, 0xffff0000, RZ, 0xc0, !PT ;  /* 0xffff00003a3a7812 */ /* 0x000fe400078ec0ff */
[----:B------:R-:W-:Y:S02]  /*9210*/  LOP3.LUT R55, R55, 0xffff0000, RZ, 0xc0, !PT ;  /* 0xffff000037377812 */ /* 0x000fe400078ec0ff */
[----:B------:R-:W-:Y:S02]  /*9220*/  PRMT R54, R40, 0x5432, R54 ;  /* 0x0000543228367816 */ /* 0x000fe40000000036 */
[C---:B0-----:R-:W-:Y:S01]  /*9230*/  LOP3.LUT R37, R6.reuse, 0xffff0000, RZ, 0xc0, !PT ;  /* 0xffff000006257812 */ /* 0x041fe200078ec0ff */
[----:B------:R-:W-:Y:S01]  /*9240*/  IMAD.U32 R36, R6, 0x10000, RZ ;  /* 0x0001000006247824 */ /* 0x000fe200078e00ff */
[C---:B------:R-:W-:Y:S01]  /*9250*/  LOP3.LUT R39, R7.reuse, 0xffff0000, RZ, 0xc0, !PT ;  /* 0xffff000007277812 */ /* 0x040fe200078ec0ff */
[----:B------:R-:W-:-:S02]  /*9260*/  IMAD.U32 R38, R7, 0x10000, RZ ;  /* 0x0001000007267824 */ /* 0x000fc400078e00ff */
[CC--:B------:R-:W-:Y:S01]  /*9270*/  FMUL.FTZ R61, R37.reuse, R59.reuse ;  /* 0x0000003b253d7220 */ /* 0x0c0fe20000410000 */
[----:B------:R-:W-:Y:S01]  /*9280*/  FMUL.FTZ R60, R37, R56 ;  /* 0x00000038253c7220 */ /* 0x000fe20000410000 */
[----:B------:R-:W-:Y:S01]  /*9290*/  FMUL.FTZ R37, R39, R58 ;  /* 0x0000003a27257220 */ /* 0x000fe20000410000 */
[----:B------:R-:W-:Y:S02]  /*92a0*/  IMAD.U32 R6, R4, 0x10000, RZ ;  /* 0x0001000004067824 */ /* 0x000fe400078e00ff */
[C---:B------:R-:W-:Y:S01]  /*92b0*/  FFMA.FTZ R61, R36.reuse, R56, -R61 ;  /* 0x00000038243d7223 */ /* 0x040fe2000001083d */
[----:B------:R-:W-:Y:S01]  /*92c0*/  FFMA.FTZ R60, R36, R59, R60 ;  /* 0x0000003b243c7223 */ /* 0x000fe2000001003c */
[-C--:B------:R-:W-:Y:S01]  /*92d0*/  FFMA.FTZ R59, R38, R55.reuse, -R37 ;  /* 0x00000037263b7223 */ /* 0x080fe20000010825 */
[C---:B------:R-:W-:Y:S01]  /*92e0*/  IMAD.U32 R7, R5.reuse, 0x10000, RZ ;  /* 0x0001000005077824 */ /* 0x040fe200078e00ff */
[----:B------:R-:W-:Y:S01]  /*92f0*/  LOP3.LUT R4, R4, 0xffff0000, RZ, 0xc0, !PT ;  /* 0xffff000004047812 */ /* 0x000fe200078ec0ff */
[C---:B------:R-:W-:Y:S01]  /*9300*/  IMAD.U32 R37, R54.reuse, 0x10000, RZ ;  /* 0x0001000036257824 */ /* 0x040fe200078e00ff */
[----:B------:R-:W-:Y:S01]  /*9310*/  LOP3.LUT R5, R5, 0xffff0000, RZ, 0xc0, !PT ;  /* 0xffff000005057812 */ /* 0x000fe200078ec0ff */
[----:B------:R-:W-:Y:S01]  /*9320*/  FMUL.FTZ R63, R39, R55 ;  /* 0x00000037273f7220 */ /* 0x000fe20000410000 */
[C---:B------:R-:W-:Y:S01]  /*9330*/  LOP3.LUT R36, R57.reuse, 0xffff0000, RZ, 0xc0, !PT ;  /* 0xffff000039247812 */ /* 0x040fe200078ec0ff */
[----:B------:R-:W-:Y:S01]  /*9340*/  IMAD.U32 R39, R57, 0x10000, RZ ;  /* 0x0001000039277824 */ /* 0x000fe200078e00ff */
[----:B------:R-:W-:Y:S01]  /*9350*/  LOP3.LUT R54, R54, 0xffff0000, RZ, 0xc0, !PT ;  /* 0xffff000036367812 */ /* 0x000fe200078ec0ff */
[----:B------:R-:W-:Y:S01]  /*9360*/  FFMA.FTZ R58, R38, R58, R63 ;  /* 0x0000003a263a7223 */ /* 0x000fe2000001003f */
[C---:B------:R-:W-:Y:S01]  /*9370*/  FMUL.FTZ R38, R4.reuse, R37 ;  /* 0x0000002504267220 */ /* 0x040fe20000410000 */
[-C--:B------:R-:W-:Y:S01]  /*9380*/  FMUL.FTZ R55, R4, R39.reuse ;  /* 0x0000002704377220 */ /* 0x080fe20000410000 */
[C---:B------:R-:W-:Y:S01]  /*9390*/  FMUL.FTZ R56, R5.reuse, R36 ;  /* 0x0000002405387220 */ /* 0x040fe20000410000 */
[-C--:B------:R-:W-:Y:S01]  /*93a0*/  FMUL.FTZ R57, R5, R54.reuse ;  /* 0x0000003605397220 */ /* 0x080fe20000410000 */
[C---:B------:R-:W-:Y:S01]  /*93b0*/  FFMA.FTZ R39, R6.reuse, R39, R38 ;  /* 0x0000002706277223 */ /* 0x040fe20000010026 */
[----:B------:R-:W-:Y:S01]  /*93c0*/  FFMA.FTZ R4, R6, R37, -R55 ;  /* 0x0000002506047223 */ /* 0x000fe20000010837 */
[C---:B------:R-:W-:Y:S01]  /*93d0*/  FFMA.FTZ R5, R7.reuse, R54, -R56 ;  /* 0x0000003607057223 */ /* 0x040fe20000010838 */
[----:B------:R-:W-:Y:S01]  /*93e0*/  FFMA.FTZ R36, R7, R36, R57 ;  /* 0x0000002407247223 */ /* 0x000fe20000010039 */
[----:B------:R-:W-:-:S02]  /*93f0*/  F2FP.BF16.F32.PACK_AB R6, R60, R61 ;  /* 0x0000003d3c06723e */ /* 0x000fc400000010ff */
[----:B------:R-:W-:Y:S02]  /*9400*/  F2FP.BF16.F32.PACK_AB R7, R58, R59 ;  /* 0x0000003b3a07723e */ /* 0x000fe400000010ff */
[----:B------:R-:W-:Y:S02]  /*9410*/  F2FP.BF16.F32.PACK_AB R4, R39, R4 ;  /* 0x000000042704723e */ /* 0x000fe400000010ff */
[----:B------:R-:W-:-:S05]  /*9420*/  F2FP.BF16.F32.PACK_AB R5, R36, R5 ;  /* 0x000000052405723e */ /* 0x000fca00000010ff */
[----:B------:R0:W-:Y:S02]  /*9430*/  STS.128 [R3+0xc400], R4 ;  /* 0x00c4000403007388 */ /* 0x0001e40000000c00 */
.L_x_1463:
[----:B------:R-:W-:Y:S05]  /*9440*/  BSYNC B1 ;  /* 0x0000000000017941 */ /* 0x000fea0003800000 */
.L_x_1462:
        /* <DEDUP_REMOVED lines=13> */
[----:B------:R-:W-:Y:S02]  /*9520*/  LOP3.LUT R37, R37, 0xffff0000, RZ, 0xc0, !PT ;  /* 0xffff000025257812 */ /* 0x000fe400078ec0ff */
[----:B------:R-:W-:Y:S02]  /*9530*/  PRMT R36, R41, 0x5432, R36 ;  /* 0x0000543229247816 */ /* 0x000fe40000000024 */
[----:B------:R-:W-:Y:S02]  /*9540*/  PRMT R39, R62, 0x5410, R39 ;  /* 0x000054103e277816 */ /* 0x000fe40000000027 */
[C---:B0-----:R-:W-:Y:S01]  /*9550*/  LOP3.LUT R33, R6.reuse, 0xffff0000, RZ, 0xc0, !PT ;  /* 0xffff000006217812 */ /* 0x041fe200078ec0ff */
[----:B------:R-:W-:Y:S01]  /*9560*/  IMAD.U32 R32, R6, 0x10000, RZ ;  /* 0x0001000006207824 */ /* 0x000fe200078e00ff */
[C---:B------:R-:W-:Y:S01]  /*9570*/  LOP3.LUT R35, R7.reuse, 0xffff0000, RZ, 0xc0, !PT ;  /* 0xffff000007237812 */ /* 0x040fe200078ec0ff */
[----:B------:R-:W-:Y:S02]  /*9580*/  IMAD.U32 R34, R7, 0x10000, RZ ;  /* 0x0001000007227824 */ /* 0x000fe400078e00ff */
[C---:B------:R-:W-:Y:S01]  /*9590*/  FMUL.FTZ R57, R33.reuse, R55 ;  /* 0x0000003721397220 */ /* 0x040fe20000410000 */
[----:B------:R-:W-:Y:S01]  /*95a0*/  FMUL.FTZ R56, R33, R38 ;  /* 0x0000002621387220 */ /* 0x000fe20000410000 */
[----:B------:R-:W-:Y:S01]  /*95b0*/  FMUL.FTZ R33, R35, R54 ;  /* 0x0000003623217220 */ /* 0x000fe20000410000 */
[----:B------:R-:W-:-:S02]  /*95c0*/  IMAD.U32 R6, R4, 0x10000, RZ ;  /* 0x0001000004067824 */ /* 0x000fc400078e00ff */
        /* <DEDUP_REMOVED lines=25> */
.L_x_1465:
[----:B------:R-:W-:Y:S05]  /*9760*/  BSYNC B1 ;  /* 0x0000000000017941 */ /* 0x000fea0003800000 */
.L_x_1464:
        /* <DEDUP_REMOVED lines=48> */
.L_x_1467:
[----:B------:R-:W-:Y:S05]  /*9a70*/  BSYNC B1 ;  /* 0x0000000000017941 */ /* 0x000fea0003800000 */
.L_x_1466:
[----:B------:R-:W-:Y:S04]  /*9a80*/  BSSY B1, `(.L_x_1468) ;  /* 0x0000030000017945 */ /* 0x000fe80003800000 */
[----:B------:R-:W-:Y:S05]  /*9a90*/  @P3 BRA `(.L_x_1469) ;  /* 0x0000000000b83947 */ /* 0x000fea0003800000 */
[----:B012---:R-:W0:Y:S01]  /*9aa0*/  LDS.128 R4, [R0+0xf400] ;  /* 0x00f4000000047984 */ /* 0x007e220000000c00 */
[--C-:B------:R-:W-:Y:S02]  /*9ab0*/  SHF.R.U64 R29, R26, 0x10, R27.reuse ;  /* 0x000000101a1d7819 */ /* 0x100fe4000000121b */
[----:B------:R-:W-:Y:S02]  /*9ac0*/  SHF.R.U32.HI R26, RZ, 0x10, R27 ;  /* 0x00000010ff1a7819 */ /* 0x000fe4000001161b */
[--C-:B------:R-:W-:Y:S02]  /*9ad0*/  SHF.R.U64 R27, R24, 0x10, R25.reuse ;  /* 0x00000010181b7819 */ /* 0x100fe40000001219 */
[----:B------:R-:W-:Y:S02]  /*9ae0*/  SHF.R.U32.HI R24, RZ, 0x10, R25 ;  /* 0x00000010ff187819 */ /* 0x000fe40000011619 */
[----:B------:R-:W-:Y:S02]  /*9af0*/  PRMT R49, R49, 0x5410, R26 ;  /* 0x0000541031317816 */ /* 0x000fe4000000001a */
[----:B------:R-:W-:-:S02]  /*9b00*/  PRMT R47, R47, 0x5410, R24 ;  /* 0x000054102f2f7816 */ /* 0x000fc40000000018 */
[----:B------:R-:W-:Y:S01]  /*9b10*/  PRMT R48, R48, 0x5410, R29 ;  /* 0x0000541030307816 */ /* 0x000fe2000000001d */
[----:B------:R-:W-:Y:S01]  /*9b20*/  IMAD.U32 R28, R49, 0x10000, RZ ;  /* 0x00010000311c7824 */ /* 0x000fe200078e00ff */
[----:B------:R-:W-:Y:S01]  /*9b30*/  PRMT R46, R46, 0x5410, R27 ;  /* 0x000054102e2e7816 */ /* 0x000fe2000000001b */
[C---:B------:R-:W-:Y:S01]  /*9b40*/  IMAD.U32 R29, R47.reuse, 0x10000, RZ ;  /* 0x000100002f1d7824 */ /* 0x040fe200078e00ff */
[----:B------:R-:W-:Y:S02]  /*9b50*/  LOP3.LUT R47, R47, 0xffff0000, RZ, 0xc0, !PT ;  /* 0xffff00002f2f7812 */ /* 0x000fe400078ec0ff */
[----:B------:R-:W-:Y:S02]  /*9b60*/  LOP3.LUT R49, R49, 0xffff0000, RZ, 0xc0, !PT ;  /* 0xffff000031317812 */ /* 0x000fe400078ec0ff */
[C---:B0-----:R-:W-:Y:S01]  /*9b70*/  LOP3.LUT R25, R6.reuse, 0xffff0000, RZ, 0xc0, !PT ;  /* 0xffff000006197812 */ /* 0x041fe200078ec0ff */
[----:B------:R-:W-:Y:S01]  /*9b80*/  IMAD.U32 R24, R6, 0x10000, RZ ;  /* 0x0001000006187824 */ /* 0x000fe200078e00ff */
[C---:B------:R-:W-:Y:S01]  /*9b90*/  LOP3.LUT R27, R7.reuse, 0xffff0000, RZ, 0xc0, !PT ;  /* 0xffff0000071b7812 */ /* 0x040fe200078ec0ff */
[----:B------:R-:W-:-:S02]  /*9ba0*/  IMAD.U32 R26, R7, 0x10000, RZ ;  /* 0x00010000071a7824 */ /* 0x000fc400078e00ff */
[CC--:B------:R-:W-:Y:S01]  /*9bb0*/  FMUL.FTZ R30, R25.reuse, R28.reuse ;  /* 0x0000001c191e7220 */ /* 0x0c0fe20000410000 */
[----:B------:R-:W-:Y:S01]  /*9bc0*/  FMUL.FTZ R31, R25, R29 ;  /* 0x0000001d191f7220 */ /* 0x000fe20000410000 */
[C---:B------:R-:W-:Y:S01]  /*9bd0*/  FMUL.FTZ R25, R27.reuse, R47 ;  /* 0x0000002f1b197220 */ /* 0x040fe20000410000 */
[----:B------:R-:W-:Y:S02]  /*9be0*/  IMAD.U32 R6, R4, 0x10000, RZ ;  /* 0x0001000004067824 */ /* 0x000fe400078e00ff */
[----:B------:R-:W-:Y:S01]  /*9bf0*/  FFMA.FTZ R33, R24, R29, R30 ;  /* 0x0000001d18217223 */ /* 0x000fe2000001001e */
[-C--:B------:R-:W-:Y:S01]  /*9c00*/  FMUL.FTZ R29, R27, R49.reuse ;  /* 0x000000311b1d7220 */ /* 0x080fe20000410000 */
[----:B------:R-:W-:Y:S01]  /*9c10*/  FFMA.FTZ R49, R26, R49, -R25 ;  /* 0x000000311a317223 */ /* 0x000fe20000010819 */
        /* <DEDUP_REMOVED lines=22> */
.L_x_1469:
[----:B------:R-:W-:Y:S05]  /*9d80*/  BSYNC B1 ;  /* 0x0000000000017941 */ /* 0x000fea0003800000 */
.L_x_1468:
        /* <DEDUP_REMOVED lines=48> */
.L_x_1471:
[----:B------:R-:W-:Y:S05]  /*a090*/  BSYNC B1 ;  /* 0x0000000000017941 */ /* 0x000fea0003800000 */
.L_x_1470:
        /* <DEDUP_REMOVED lines=48> */
.L_x_1455:
[----:B------:R-:W3:Y:S01]  /*a3a0*/  LDC R9, c[0x0][0x448] ;  /* 0x00011200ff097b82 */ /* 0x000ee20000000800 */
[----:B------:R-:W-:Y:S01]  /*a3b0*/  ULDC.64 UR4, c[0x0][0x3f8] ;  /* 0x0000fe0000047ab9 */ /* 0x000fe20000000a00 */
[----:B------:R-:W-:Y:S01]  /*a3c0*/  ULDC.64 UR6, c[0x0][0x408] ;  /* 0x0001020000067ab9 */ /* 0x000fe20000000a00 */
        /* <DEDUP_REMOVED lines=8> */
[----:B----4-:R-:W-:Y:S01]  /*a450*/  @P0 SHF.R.U32.HI R3, RZ, R5, R0 ;  /* 0x00000005ff030219 */ /* 0x010fe20000011600 */
[----:B------:R-:W-:-:S03]  /*a460*/  IMAD.MOV.U32 R5, RZ, RZ, R27 ;  /* 0x000000ffff057224 */ /* 0x000fc600078e001b */
        /* <DEDUP_REMOVED lines=18> */
[----:B------:R-:W0:Y:S04]  /*a590*/  SHFL.IDX PT, R0, R0, RZ, 0x1e1f ;  /* 0x001e1fff00007589 */ /* 0x000e2800000e0000 */
[----:B------:R-:W0:Y:S04]  /*a5a0*/  SHFL.IDX PT, R21, R21, RZ, 0x1e1f ;  /* 0x001e1fff15157589 */ /* 0x000e2800000e0000 */
[----:B---3--:R-:W0:Y:S02]  /*a5b0*/  SHFL.IDX PT, R20, R20, RZ, 0x1e1f ;  /* 0x001e1fff14147589 */ /* 0x008e2400000e0000 */
.L_x_1745:
[----:B------:R-:W-:Y:S01]  /*a5c0*/  IMAD R9, R140, R9, RZ ;  /* 0x000000098c097224 */ /* 0x000fe200078e02ff */
[----:B------:R-:W-:Y:S01]  /*a5d0*/  BSSY B1, `(.L_x_1473) ;  /* 0x0000038000017945 */ /* 0x000fe20003800000 */
[----:B------:R-:W-:Y:S02]  /*a5e0*/  CS2R R4, SRZ ;  /* 0x0000000000047805 */ /* 0x000fe4000001ff00 */
[----:B------:R-:W-:Y:S01]  /*a5f0*/  CS2R R6, SRZ ;  /* 0x0000000000067805 */ /* 0x000fe2000001ff00 */
[----:B------:R-:W-:Y:S01]  /*a600*/  IMAD R48, R33, -0xc0, R9 ;  /* 0xffffff4021307824 */ /* 0x000fe200078e0209 */
[----:B------:R-:W-:Y:S02]  /*a610*/  ISETP.GE.AND P0, PT, R10, R9, PT ;  /* 0x000000090a00720c */ /* 0x000fe40003f06270 */
[----:B------:R-:W-:Y:S02]  /*a620*/  CS2R R8, SRZ ;  /* 0x0000000000087805 */ /* 0x000fe4000001ff00 */
[----:B------:R-:W-:-:S02]  /*a630*/  CS2R R10, SRZ ;  /* 0x00000000000a7805 */ /* 0x000fc4000001ff00 */
[----:B------:R-:W-:Y:S02]  /*a640*/  CS2R R12, SRZ ;  /* 0x00000000000c7805 */ /* 0x000fe4000001ff00 */
[----:B0-----:R-:W-:Y:S02]  /*a650*/  CS2R R14, SRZ ;  /* 0x00000000000e7805 */ /* 0x001fe4000001ff00 */
        /* <DEDUP_REMOVED lines=9> */
[----:B------:R-:W2:Y:S01]  /*a6f0*/  LDL R37, [R1+0x30] ;  /* 0x0000300001257983 */ /* 0x000ea20000100800 */
[C---:B------:R-:W-:Y:S01]  /*a700*/  VIADD R5, R16.reuse, 0x20 ;  /* 0x0000002010057836 */ /* 0x040fe20000000000 */
[C---:B------:R-:W-:Y:S01]  /*a710*/  ISETP.GE.AND P2, PT, R16.reuse, UR4, PT ;  /* 0x0000000410007c0c */ /* 0x040fe2000bf46270 */
[----:B------:R-:W-:-:S03]  /*a720*/  VIADD R4, R16, 0x10 ;  /* 0x0000001010047836 */ /* 0x000fc60000000000 */
[----:B------:R-:W-:Y:S02]  /*a730*/  ISETP.GE.AND P4, PT, R5, UR4, PT ;  /* 0x0000000405007c0c */ /* 0x000fe4000bf86270 */
[----:B------:R-:W-:Y:S01]  /*a740*/  ISETP.GE.AND P3, PT, R4, UR4, PT ;  /* 0x0000000404007c0c */ /* 0x000fe2000bf66270 */
[----:B------:R-:W-:-:S06]  /*a750*/  IMAD.MOV.U32 R4, RZ, RZ, R0 ;  /* 0x000000ffff047224 */ /* 0x000fcc00078e0000 */
[----:B------:R-:W-:Y:S02]  /*a760*/  @!P2 IMAD.SHL.U32 R39, R16, 0x2, RZ ;  /* 0x000000021027a824 */ /* 0x000fe400078e00ff */
[----:B----4-:R-:W-:-:S03]  /*a770*/  IMAD.MOV.U32 R5, RZ, RZ, R3 ;  /* 0x000000ffff057224 */ /* 0x010fc600078e0003 */
[----:B------:R-:W-:Y:S02]  /*a780*/  @!P2 IADD3 R38, P1, R20, R39, RZ ;  /* 0x000000271426a210 */ /* 0x000fe40007f3e0ff */
        /* <DEDUP_REMOVED lines=11> */
[----:B---3--:R-:W-:Y:S01]  /*a840*/  @!P4 IMAD.SHL.U32 R47, R36, 0x8, RZ ;  /* 0x00000008242fc824 */ /* 0x008fe200078e00ff */
[----:B------:R-:W-:-:S02]  /*a850*/  @!P2 IADD3 R36, P0, R0, R39, RZ ;  /* 0x000000270024a210 */ /* 0x000fc40007f1e0ff */
[----:B------:R-:W-:Y:S01]  /*a860*/  @!P2 SHF.L.U64.HI R0, R16, 0x1, R17 ;  /* 0x000000011000a819 */ /* 0x000fe20000010211 */
[----:B--2---:R-:W-:Y:S02]  /*a870*/  @!P3 IMAD.SHL.U32 R43, R37, 0x8, RZ ;  /* 0x00000008252bb824 */ /* 0x004fe400078e00ff */
[----:B------:R-:W-:-:S04]  /*a880*/  @!P4 IMAD.WIDE R44, R47, 0x2, R4 ;  /* 0x000000022f2cc825 */ /* 0x000fc800078e0204 */
[C---:B-1----:R-:W-:Y:S01]  /*a890*/  @!P3 IMAD.WIDE R40, R43.reuse, 0x2, R4 ;  /* 0x000000022b28b825 */ /* 0x042fe200078e0204 */
[----:B------:R-:W-:Y:S01]  /*a8a0*/  CS2R R4, SRZ ;  /* 0x0000000000047805 */ /* 0x000fe2000001ff00 */
[----:B------:R0:W5:Y:S02]  /*a8b0*/  @!P4 LD.E.128 R32, desc[UR52][R44.64] ;  /* 0x000000342c20c980 */ /* 0x000164000c101d00 */
[--C-:B------:R-:W-:Y:S02]  /*a8c0*/  @!P3 IMAD.WIDE R42, R43, 0x2, R20.reuse ;  /* 0x000000022b2ab825 */ /* 0x100fe400078e0214 */
[----:B------:R0:W5:Y:S02]  /*a8d0*/  @!P3 LD.E.128 R28, desc[UR52][R40.64] ;  /* 0x00000034281cb980 */ /* 0x000164000c101d00 */
[----:B------:R-:W-:Y:S02]  /*a8e0*/  @!P4 IMAD.WIDE R46, R47, 0x2, R20 ;  /* 0x000000022f2ec825 */ /* 0x000fe400078e0214 */
[----:B------:R0:W5:Y:S02]  /*a8f0*/  @!P3 LD.E.128 R8, desc[UR52][R42.64] ;  /* 0x000000342a08b980 */ /* 0x000164000c101d00 */
[----:B------:R-:W-:-:S02]  /*a900*/  @!P2 IMAD.X R37, R3, 0x1, R0, P0 ;  /* 0x000000010325a824 */ /* 0x000fc400000e0600 */
[----:B------:R-:W-:Y:S01]  /*a910*/  @!P2 IMAD.X R39, R21, 0x1, R0, P1 ;  /* 0x000000011527a824 */ /* 0x000fe200008e0600 */
[----:B------:R0:W5:Y:S04]  /*a920*/  @!P4 LD.E.128 R12, desc[UR52][R46.64] ;  /* 0x000000342e0cc980 */ /* 0x000168000c101d00 */
[----:B------:R0:W5:Y:S04]  /*a930*/  @!P2 LD.E.128 R24, desc[UR52][R36.64] ;  /* 0x000000342418a980 */ /* 0x000168000c101d00 */
[----:B------:R0:W5:Y:S02]  /*a940*/  @!P2 LD.E.128 R4, desc[UR52][R38.64] ;  /* 0x000000342604a980 */ /* 0x000164000c101d00 */
.L_x_1474:
[----:B------:R-:W-:Y:S05]  /*a950*/  BSYNC B1 ;  /* 0x0000000000017941 */ /* 0x000fea0003800000 */
.L_x_1473:
[----:B------:R-:W4:Y:S01]  /*a960*/  S2R R0, SR_TID.X ;  /* 0x0000000000007919 */ /* 0x000f220000002100 */
[----:B------:R-:W-:Y:S01]  /*a970*/  ULEA.HI UR4, UR37, UR37, URZ, 0x1 ;  /* 0x0000002525047291 */ /* 0x000fe2000f8f083f */
[----:B-----5:R-:W-:Y:S01]  /*a980*/  IMAD.MOV.U32 R20, RZ, RZ, R6 ;  /* 0x000000ffff147224 */ /* 0x020fe200078e0006 */
[----:B------:R-:W-:Y:S01]  /*a990*/  VIMNMX R48, R48, 0xc0, PT ;  /* 0x000000c030307848 */ /* 0x000fe20003fe0100 */
[----:B0-----:R-:W-:Y:S01]  /*a9a0*/  IMAD.MOV.U32 R37, RZ, RZ, R13 ;  /* 0x000000ffff257224 */ /* 0x001fe200078e000d */
[----:B------:R-:W-:Y:S01]  /*a9b0*/  ULOP3.LUT UR4, UR4, 0xfffffffe, URZ, 0xc0, !UPT ;  /* 0xfffffffe04047892 */ /* 0x000fe2000f8ec03f */
[----:B------:R-:W-:Y:S01]  /*a9c0*/  BSSY B1, `(.L_x_1475) ;  /* 0x0000036000017945 */ /* 0x000fe20003800000 */
[----:B------:R-:W-:Y:S01]  /*a9d0*/  PRMT R45, R45, 0x5410, R20 ;  /* 0x000054102d2d7816 */ /* 0x000fe20000000014 */
[----:B------:R-:W-:Y:S01]  /*a9e0*/  IMAD.MOV.U32 R20, RZ, RZ, R8 ;  /* 0x000000ffff147224 */ /* 0x000fe200078e0008 */
[----:B------:R-:W-:-:S04]  /*a9f0*/  UIADD3 UR4, UR37, -UR4, URZ ;  /* 0x8000000425047290 */ /* 0x000fc8000fffe03f */
[----:B------:R-:W-:Y:S01]  /*aa00*/  PRMT R51, R20, 0x7610, R51 ;  /* 0x0000761014337816 */ /* 0x000fe20000000033 */
[----:B------:R-:W-:-:S05]  /*aa10*/  IMAD.MOV.U32 R20, RZ, RZ, R11 ;  /* 0x000000ffff147224 */ /* 0x000fca00078e000b */
[----:B------:R-:W-:Y:S01]  /*aa20*/  PRMT R54, R20, 0x7610, R54 ;  /* 0x0000761014367816 */ /* 0x000fe20000000036 */
[----:B------:R-:W-:Y:S02]  /*aa30*/  IMAD.MOV.U32 R20, RZ, RZ, R15 ;  /* 0x000000ffff147224 */ /* 0x000fe400078e000f */
[----:B----4-:R-:W-:Y:S02]  /*aa40*/  VIADD R3, R0, 0xffffff80 ;  /* 0xffffff8000037836 */ /* 0x010fe40000000000 */
[----:B------:R-:W-:-:S03]  /*aa50*/  IMAD.MOV.U32 R0, RZ, RZ, R4 ;  /* 0x000000ffff007224 */ /* 0x000fc600078e0004 */
[----:B------:R-:W-:Y:S01]  /*aa60*/  LEA.HI R36, R3, R3, RZ, 0x1 ;  /* 0x0000000303247211 */ /* 0x000fe200078f08ff */
[----:B------:R-:W-:Y:S01]  /*aa70*/  IMAD.MOV.U32 R3, RZ, RZ, R5 ;  /* 0x000000ffff037224 */ /* 0x000fe200078e0005 */
[----:B------:R-:W-:Y:S01]  /*aa80*/  PRMT R21, R21, 0x5410, R0 ;  /* 0x0000541015157816 */ /* 0x000fe20000000000 */
[----:B------:R-:W-:Y:S01]  /*aa90*/  IMAD.MOV.U32 R0, RZ, RZ, R7 ;  /* 0x000000ffff007224 */ /* 0x000fe200078e0007 */
[----:B------:R-:W-:Y:S02]  /*aaa0*/  SHF.R.S32.HI R36, RZ, 0x1, R36 ;  /* 0x00000001ff247819 */ /* 0x000fe40000011424 */
[----:B------:R-:W-:Y:S01]  /*aab0*/  PRMT R44, R44, 0x5410, R3 ;  /* 0x000054102c2c7816 */ /* 0x000fe20000000003 */
[----:B------:R-:W-:Y:S01]  /*aac0*/  IMAD.U32 R3, RZ, RZ, UR4 ;  /* 0x00000004ff037e24 */ /* 0x000fe2000f8e00ff */
[----:B------:R-:W-:Y:S01]  /*aad0*/  ISETP.GE.AND P1, PT, R36, R48, PT ;  /* 0x000000302400720c */ /* 0x000fe20003f26270 */
[----:B------:R-:W-:Y:S01]  /*aae0*/  IMAD.MOV.U32 R36, RZ, RZ, R9 ;  /* 0x000000ffff247224 */ /* 0x000fe200078e0009 */
[----:B------:R-:W-:Y:S01]  /*aaf0*/  PRMT R46, R46, 0x5410, R0 ;  /* 0x000054102e2e7816 */ /* 0x000fe20000000000 */
[----:B------:R-:W-:Y:S01]  /*ab00*/  IMAD.MOV.U32 R0, RZ, RZ, R10 ;  /* 0x000000ffff007224 */ /* 0x000fe200078e000a */
[----:B------:R-:W-:-:S02]  /*ab10*/  SHF.L.U32 R3, R3, 0x1f, RZ ;  /* 0x0000001f03037819 */ /* 0x000fc400000006ff */
        /* <DEDUP_REMOVED lines=32> */
.L_x_1746:
[----:B------:R-:W-:Y:S05]  /*ad20*/  BSYNC B1 ;  /* 0x0000000000017941 */ /* 0x000fea0003800000 */
.L_x_1475:
[----:B------:R-:W-:Y:S02]  /*ad30*/  PRMT R49, R0, 0x7610, R49 ;  /* 0x0000761000317816 */ /* 0x000fe40000000031 */
[----:B------:R-:W-:Y:S01]  /*ad40*/  PRMT R50, R20, 0x7610, R50 ;  /* 0x0000761014327816 */ /* 0x000fe20000000032 */
[----:B------:R-:W-:Y:S06]  /*ad50*/  @P1 BRA `(.L_x_1461) ;  /* 0x00000014009c1947 */ /* 0x000fec0003800000 */
[----:B------:R3:W5:Y:S01]  /*ad60*/  LDL R75, [R1+0x14] ;  /* 0x00001400014b7983 */ /* 0x0007620000100800 */
[----:B0-----:R-:W0:Y:S03]  /*ad70*/  LDC R3, c[0x0][0x3f4] ;  /* 0x0000fd00ff037b82 */ /* 0x001e260000000800 */
[----:B------:R3:W5:Y:S04]  /*ad80*/  LDL R73, [R1+0x20] ;  /* 0x0000200001497983 */ /* 0x0007680000100800 */
[----:B------:R3:W5:Y:S01]  /*ad90*/  LDL R71, [R1+0x24] ;  /* 0x0000240001477983 */ /* 0x0007620000100800 */
[C---:B------:R-:W-:Y:S01]  /*ada0*/  VIADD R0, R16.reuse, 0x10 ;  /* 0x0000001010007836 */ /* 0x040fe20000000000 */
[----:B------:R-:W-:Y:S01]  /*adb0*/  BSSY B1, `(.L_x_1477) ;  /* 0x0000075000017945 */ /* 0x000fe20003800000 */
[C---:B------:R-:W-:Y:S01]  /*adc0*/  VIADD R20, R16.reuse, 0x20 ;  /* 0x0000002010147836 */ /* 0x040fe20000000000 */
[----:B0-----:R-:W-:-:S02]  /*add0*/  ISETP.GE.AND P0, PT, R16, R3, PT ;  /* 0x000000031000720c */ /* 0x001fc40003f06270 */
[-C--:B------:R-:W-:Y:S02]  /*ade0*/  ISETP.GE.AND P1, PT, R0, R3.reuse, PT ;  /* 0x000000030000720c */ /* 0x080fe40003f26270 */
[----:B------:R-:W-:-:S09]  /*adf0*/  ISETP.GE.AND P2, PT, R20, R3, PT ;  /* 0x000000031400720c */ /* 0x000fd20003f46270 */
[----:B---3--:R-:W-:Y:S05]  /*ae00*/  @P0 BRA `(.L_x_1478) ;  /* 0x0000000400bc0947 */ /* 0x008fea0003800000 */
[----:B------:R-:W0:Y:S01]  /*ae10*/  S2R R36, SR_TID.X ;  /* 0x0000000000247919 */ /* 0x000e220000002100 */
[----:B------:R-:W-:Y:S02]  /*ae20*/  SHF.R.U64 R66, R4, 0x10, R5 ;  /* 0x0000001004427819 */ /* 0x000fe40000001205 */
[--C-:B------:R-:W-:Y:S02]  /*ae30*/  SHF.R.U64 R63, R24, 0x10, R25.reuse ;  /* 0x00000010183f7819 */ /* 0x100fe40000001219 */
[----:B------:R-:W-:Y:S02]  /*ae40*/  PRMT R66, R21, 0x5432, R66 ;  /* 0x0000543215427816 */ /* 0x000fe40000000042 */
[----:B------:R-:W-:Y:S02]  /*ae50*/  SHF.R.U32.HI R65, RZ, 0x10, R25 ;  /* 0x00000010ff417819 */ /* 0x000fe40000011619 */
[----:B------:R-:W-:Y:S01]  /*ae60*/  SHF.R.U64 R25, R26, 0x10, R27 ;  /* 0x000000101a197819 */ /* 0x000fe2000000121b */
[----:B------:R-:W-:Y:S01]  /*ae70*/  IMAD.U32 R67, R66, 0x10000, RZ ;  /* 0x0001000042437824 */ /* 0x000fe200078e00ff */
[----:B------:R-:W-:-:S02]  /*ae80*/  PRMT R63, R59, 0x5410, R63 ;  /* 0x000054103b3f7816 */ /* 0x000fc4000000003f */
[----:B------:R-:W-:Y:S02]  /*ae90*/  SHF.R.U32.HI R27, RZ, 0x10, R27 ;  /* 0x00000010ff1b7819 */ /* 0x000fe4000001161b */
[----:B------:R-:W-:Y:S01]  /*aea0*/  SHF.R.U32.HI R68, RZ, 0x10, R5 ;  /* 0x00000010ff447819 */ /* 0x000fe20000011605 */
[----:B------:R-:W-:Y:S01]  /*aeb0*/  IMAD.U32 R64, R63, 0x10000, RZ ;  /* 0x000100003f407824 */ /* 0x000fe200078e00ff */
[--C-:B------:R-:W-:Y:S02]  /*aec0*/  SHF.R.U64 R26, R6, 0x10, R7.reuse ;  /* 0x00000010061a7819 */ /* 0x100fe40000001207 */
[----:B------:R-:W-:Y:S02]  /*aed0*/  SHF.R.U32.HI R6, RZ, 0x10, R7 ;  /* 0x00000010ff067819 */ /* 0x000fe40000011607 */
[----:B------:R-:W-:Y:S02]  /*aee0*/  PRMT R5, R62, 0x5410, R27 ;  /* 0x000054103e057816 */ /* 0x000fe4000000001b */
[----:B------:R-:W-:-:S02]  /*aef0*/  PRMT R65, R60, 0x5410, R65 ;  /* 0x000054103c417816 */ /* 0x000fc40000000041 */
[----:B------:R-:W-:Y:S02]  /*af00*/  PRMT R68, R44, 0x5432, R68 ;  /* 0x000054322c447816 */ /* 0x000fe40000000044 */
[----:B------:R-:W-:Y:S02]  /*af10*/  PRMT R6, R46, 0x5432, R6 ;  /* 0x000054322e067816 */ /* 0x000fe40000000006 */
[----:B------:R-:W-:Y:S01]  /*af20*/  PRMT R25, R61, 0x5410, R25 ;  /* 0x000054103d197816 */ /* 0x000fe20000000019 */
[----:B------:R-:W-:Y:S01]  /*af30*/  IMAD.U32 R70, R68, 0x10000, RZ ;  /* 0x0001000044467824 */ /* 0x000fe200078e00ff */
[----:B------:R-:W-:Y:S01]  /*af40*/  LOP3.LUT R66, R66, 0xffff0000, RZ, 0xc0, !PT ;  /* 0xffff000042427812 */ /* 0x000fe200078ec0ff */
[----:B0-----:R-:W-:Y:S01]  /*af50*/  VIADD R37, R36, 0xffffff80 ;  /* 0xffffff8024257836 */ /* 0x001fe20000000000 */
[----:B------:R-:W-:Y:S01]  /*af60*/  LOP3.LUT R63, R63, 0xffff0000, RZ, 0xc0, !PT ;  /* 0xffff00003f3f7812 */ /* 0x000fe200078ec0ff */
[----:B------:R-:W-:Y:S01]  /*af70*/  IMAD.U32 R69, R6, 0x10000, RZ ;  /* 0x0001000006457824 */ /* 0x000fe200078e00ff */
[----:B------:R-:W-:-:S02]  /*af80*/  LOP3.LUT R68, R68, 0xffff0000, RZ, 0xc0, !PT ;  /* 0xffff000044447812 */ /* 0x000fc400078ec0ff */
[----:B------:R-:W-:Y:S02]  /*af90*/  LEA.HI R36, R37, R37, RZ, 0x1 ;  /* 0x0000002525247211 */ /* 0x000fe400078f08ff */
[----:B------:R-:W-:Y:S02]  /*afa0*/  PRMT R26, R45, 0x5432, R26 ;  /* 0x000054322d1a7816 */ /* 0x000fe4000000001a */
[----:B------:R-:W-:Y:S02]  /*afb0*/  LOP3.LUT R36, R36, 0xfffffffe, RZ, 0xc0, !PT ;  /* 0xfffffffe24247812 */ /* 0x000fe400078ec0ff */
[----:B------:R-:W-:-:S03]  /*afc0*/  LOP3.LUT R6, R6, 0xffff0000, RZ, 0xc0, !PT ;  /* 0xffff000006067812 */ /* 0x000fc600078ec0ff */
[----:B------:R-:W-:-:S05]  /*afd0*/  IMAD.IADD R36, R37, 0x1, -R36 ;  /* 0x0000000125247824 */ /* 0x000fca00078e0a24 */
[----:B------:R-:W-:Y:S02]  /*afe0*/  LEA.HI R0, R3, R36, RZ, 0x1d ;  /* 0x0000002403007211 */ /* 0x000fe400078fe8ff */
[----:B-----5:R-:W-:Y:S02]  /*aff0*/  LOP3.LUT R36, R75, 0x18, R16, 0xf8, !PT ;  /* 0x000000184b247812 */ /* 0x020fe400078ef810 */
[----:B------:R-:W-:Y:S01]  /*b000*/  SHF.R.S32.HI R37, RZ, 0x1f, R0 ;  /* 0x0000001fff257819 */ /* 0x000fe20000011400 */
[----:B------:R-:W-:Y:S01]  /*b010*/  IMAD.SHL.U32 R20, R0, 0x8, RZ ;  /* 0x0000000800147824 */ /* 0x000fe200078e00ff */
[----:B------:R-:W-:Y:S02]  /*b020*/  LOP3.LUT R36, R36, R73, RZ, 0x3c, !PT ;  /* 0x0000004924247212 */ /* 0x000fe400078e3cff */
[----:B------:R-:W-:Y:S02]  /*b030*/  LEA.HI R37, R37, R0, RZ, 0x2 ;  /* 0x0000000025257211 */ /* 0x000fe400078f10ff */
[----:B------:R-:W-:Y:S01]  /*b040*/  LOP3.LUT R20, R75, 0x18, R20, 0xf8, !PT ;  /* 0x000000184b147812 */ /* 0x000fe200078ef814 */
[----:B------:R-:W-:Y:S01]  /*b050*/  IMAD.IADD R0, R71, 0x1, R36 ;  /* 0x0000000147007824 */ /* 0x000fe200078e0224 */
[----:B------:R-:W-:-:S02]  /*b060*/  SHF.R.S32.HI R37, RZ, 0x2, R37 ;  /* 0x00000002ff257819 */ /* 0x000fc40000011425 */
[----:B------:R-:W-:Y:S02]  /*b070*/  LOP3.LUT R20, R20, R73, RZ, 0x3c, !PT ;  /* 0x0000004914147212 */ /* 0x000fe400078e3cff */
[----:B------:R-:W-:Y:S01]  /*b080*/  LEA R0, R0, UR40, 0x1 ;  /* 0x0000002800007c11 */ /* 0x000fe2000f8e08ff */
[----:B------:R-:W-:-:S04]  /*b090*/  IMAD R37, R37, 0x1800, R71 ;  /* 0x0000180025257824 */ /* 0x000fc800078e0247 */
[----:B--2---:R-:W-:Y:S02]  /*b0a0*/  IMAD.IADD R41, R37, 0x1, R20 ;  /* 0x0000000125297824 */ /* 0x004fe400078e0214 */
[----:B------:R-:W0:Y:S02]  /*b0b0*/  LDS.128 R36, [R0] ;  /* 0x0000000000247984 */ /* 0x000e240000000c00 */
[----:B------:R-:W-:-:S05]  /*b0c0*/  IMAD R20, R41, 0x2, R2 ;  /* 0x0000000229147824 */ /* 0x000fca00078e0202 */
[----:B-1----:R-:W1:Y:S01]  /*b0d0*/  LDS.128 R40, [R20+0xc400] ;  /* 0x00c4000014287984 */ /* 0x002e620000000c00 */
[----:B0-----:R-:W-:Y:S01]  /*b0e0*/  IMAD.U32 R27, R36, 0x10000, RZ ;  /* 0x00010000241b7824 */ /* 0x001fe200078e00ff */
[C---:B------:R-:W-:Y:S01]  /*b0f0*/  LOP3.LUT R4, R38.reuse, 0xffff0000, RZ, 0xc0, !PT ;  /* 0xffff000026047812 */ /* 0x040fe200078ec0ff */
[----:B------:R-:W-:Y:S01]  /*b100*/  IMAD.U32 R7, R38, 0x10000, RZ ;  /* 0x0001000026077824 */ /* 0x000fe200078e00ff */
[C---:B------:R-:W-:Y:S01]  /*b110*/  LOP3.LUT R38, R39.reuse, 0xffff0000, RZ, 0xc0, !PT ;  /* 0xffff000027267812 */ /* 0x040fe200078ec0ff */
[----:B------:R-:W-:Y:S01]  /*b120*/  IMAD.U32 R60, R39, 0x10000, RZ ;  /* 0x00010000273c7824 */ /* 0x000fe200078e00ff */
[----:B------:R-:W-:Y:S01]  /*b130*/  LOP3.LUT R36, R36, 0xffff0000, RZ, 0xc0, !PT ;  /* 0xffff000024247812 */ /* 0x000fe200078ec0ff */
[----:B------:R-:W-:Y:S01]  /*b140*/  IMAD.U32 R59, R37, 0x10000, RZ ;  /* 0x00010000253b7824 */ /* 0x000fe200078e00ff */
[C---:B-1----:R-:W-:Y:S01]  /*b150*/  LOP3.LUT R39, R40.reuse, 0xffff0000, RZ, 0xc0, !PT ;  /* 0xffff000028277812 */ /* 0x042fe200078ec0ff */
[----:B------:R-:W-:Y:S01]  /*b160*/  IMAD.U32 R24, R40, 0x10000, RZ ;  /* 0x0001000028187824 */ /* 0x000fe200078e00ff */
[C---:B------:R-:W-:Y:S01]  /*b170*/  LOP3.LUT R40, R41.reuse, 0xffff0000, RZ, 0xc0, !PT ;  /* 0xffff000029287812 */ /* 0x040fe200078ec0ff */
[----:B------:R-:W-:Y:S01]  /*b180*/  IMAD.U32 R61, R41, 0x10000, RZ ;  /* 0x00010000293d7824 */ /* 0x000fe200078e00ff */
[----:B------:R-:W-:Y:S01]  /*b190*/  LOP3.LUT R37, R37, 0xffff0000, RZ, 0xc0, !PT ;  /* 0xffff000025257812 */ /* 0x000fe200078ec0ff */
[C---:B------:R-:W-:Y:S01]  /*b1a0*/  FMUL.FTZ R72, R24.reuse, R67 ;  /* 0x0000004318487220 */ /* 0x040fe20000410000 */
[-C--:B------:R-:W-:Y:S01]  /*b1b0*/  FMUL.FTZ R74, R24, R64.reuse ;  /* 0x00000040184a7220 */ /* 0x080fe20000410000 */
[C---:B------:R-:W-:Y:S01]  /*b1c0*/  IMAD.U32 R62, R43.reuse, 0x10000, RZ ;  /* 0x000100002b3e7824 */ /* 0x040fe200078e00ff */
[----:B------:R-:W-:Y:S01]  /*b1d0*/  LOP3.LUT R43, R43, 0xffff0000, RZ, 0xc0, !PT ;  /* 0xffff00002b2b7812 */ /* 0x000fe200078ec0ff */
[----:B------:R-:W-:Y:S01]  /*b1e0*/  FFMA.FTZ R24, R27, R64, -R72 ;  /* 0x000000401b187223 */ /* 0x000fe20000010848 */
[----:B------:R-:W-:-:S02]  /*b1f0*/  IMAD.U32 R64, R65, 0x10000, RZ ;  /* 0x0001000041407824 */ /* 0x000fc400078e00ff */
[----:B------:R-:W-:Y:S01]  /*b200*/  FMUL.FTZ R72, R61, R70 ;  /* 0x000000463d487220 */ /* 0x000fe20000410000 */
[----:B------:R-:W-:Y:S01]  /*b210*/  FFMA.FTZ R74, R27, R67, R74 ;  /* 0x000000431b4a7223 */ /* 0x000fe2000001004a */
[----:B------:R-:W-:Y:S02]  /*b220*/  IMAD.U32 R27, R5, 0x10000, RZ ;  /* 0x00010000051b7824 */ /* 0x000fe400078e00ff */
[-C--:B------:R-:W-:Y:S01]  /*b230*/  FMUL.FTZ R76, R61, R64.reuse ;  /* 0x000000403d4c7220 */ /* 0x080fe20000410000 */
[C---:B------:R-:W-:Y:S01]  /*b240*/  FMUL.FTZ R61, R62.reuse, R69 ;  /* 0x000000453e3d7220 */ /* 0x040fe20000410000 */
[----:B------:R-:W-:Y:S01]  /*b250*/  LOP3.LUT R65, R65, 0xffff0000, RZ, 0xc0, !PT ;  /* 0xffff000041417812 */ /* 0x000fe200078ec0ff */
[-C--:B------:R-:W-:Y:S01]  /*b260*/  FMUL.FTZ R62, R62, R27.reuse ;  /* 0x0000001b3e3e7220 */ /* 0x080fe20000410000 */
[----:B------:R-:W-:Y:S01]  /*b270*/  FFMA.FTZ R72, R59, R64, -R72 ;  /* 0x000000403b487223 */ /* 0x000fe20000010848 */
[----:B------:R-:W-:Y:S01]  /*b280*/  FFMA.FTZ R61, R60, R27, -R61 ;  /* 0x0000001b3c3d7223 */ /* 0x000fe2000001083d */
[C---:B------:R-:W-:Y:S01]  /*b290*/  FMUL.FTZ R27, R39.reuse, R66 ;  /* 0x00000042271b7220 */ /* 0x040fe20000410000 */
[----:B------:R-:W-:Y:S01]  /*b2a0*/  FMUL.FTZ R39, R39, R63 ;  /* 0x0000003f27277220 */ /* 0x000fe20000410000 */
[----:B------:R-:W-:Y:S01]  /*b2b0*/  FMUL.FTZ R64, R40, R68 ;  /* 0x0000004428407220 */ /* 0x000fe20000410000 */
[----:B------:R-:W-:Y:S01]  /*b2c0*/  FFMA.FTZ R69, R60, R69, R62 ;  /* 0x000000453c457223 */ /* 0x000fe2000001003e */
[----:B------:R-:W-:Y:S01]  /*b2d0*/  FFMA.FTZ R63, R36, R63, -R27 ;  /* 0x0000003f243f7223 */ /* 0x000fe2000001081b */
[----:B------:R-:W-:Y:S01]  /*b2e0*/  FMUL.FTZ R27, R40, R65 ;  /* 0x00000041281b7220 */ /* 0x000fe20000410000 */
[----:B------:R-:W-:-:S02]  /*b2f0*/  IMAD.U32 R41, R42, 0x10000, RZ ;  /* 0x000100002a297824 */ /* 0x000fc400078e00ff */
[----:B------:R-:W-:Y:S01]  /*b300*/  FFMA.FTZ R65, R37, R65, -R64 ;  /* 0x0000004125417223 */ /* 0x000fe20000010840 */
[----:B------:R-:W-:Y:S02]  /*b310*/  IMAD.U32 R62, R26, 0x10000, RZ ;  /* 0x000100001a3e7824 */ /* 0x000fe400078e00ff */
[----:B------:R-:W-:Y:S01]  /*b320*/  FFMA.FTZ R39, R36, R66, R39 ;  /* 0x0000004224277223 */ /* 0x000fe20000010027 */
[----:B------:R-:W-:Y:S02]  /*b330*/  IMAD.U32 R60, R25, 0x10000, RZ ;  /* 0x00010000193c7824 */ /* 0x000fe400078e00ff */
[----:B------:R-:W-:Y:S01]  /*b340*/  FFMA.FTZ R37, R37, R68, R27 ;  /* 0x0000004425257223 */ /* 0x000fe2000001001b */
[----:B------:R-:W-:Y:S01]  /*b350*/  LOP3.LUT R42, R42, 0xffff0000, RZ, 0xc0, !PT ;  /* 0xffff00002a2a7812 */ /* 0x000fe200078ec0ff */
[C---:B------:R-:W-:Y:S01]  /*b360*/  FMUL.FTZ R36, R41.reuse, R62 ;  /* 0x0000003e29247220 */ /* 0x040fe20000410000 */
[----:B------:R-:W-:Y:S01]  /*b370*/  FMUL.FTZ R40, R41, R60 ;  /* 0x0000003c29287220 */ /* 0x000fe20000410000 */
[----:B------:R-:W-:Y:S01]  /*b380*/  LOP3.LUT R27, R26, 0xffff0000, RZ, 0xc0, !PT ;  /* 0xffff00001a1b7812 */ /* 0x000fe200078ec0ff */
[----:B------:R-:W-:Y:S01]  /*b390*/  FMUL.FTZ R41, R43, R6 ;  /* 0x000000062b297220 */ /* 0x000fe20000410000 */
[----:B------:R-:W-:Y:S01]  /*b3a0*/  LOP3.LUT R25, R25, 0xffff0000, RZ, 0xc0, !PT ;  /* 0xffff000019197812 */ /* 0x000fe200078ec0ff */
[----:B------:R-:W-:Y:S01]  /*b3b0*/  FFMA.FTZ R36, R7, R60, -R36 ;  /* 0x0000003c07247223 */ /* 0x000fe20000010824 */
[----:B------:R-:W-:Y:S01]  /*b3c0*/  LOP3.LUT R5, R5, 0xffff0000, RZ, 0xc0, !PT ;  /* 0xffff000005057812 */ /* 0x000fe200078ec0ff */
[----:B------:R-:W-:Y:S01]  /*b3d0*/  FFMA.FTZ R26, R7, R62, R40 ;  /* 0x0000003e071a7223 */ /* 0x000fe20000010028 */
[C---:B------:R-:W-:Y:S01]  /*b3e0*/  FMUL.FTZ R7, R42.reuse, R27 ;  /* 0x0000001b2a077220 */ /* 0x040fe20000410000 */
[----:B------:R-:W-:Y:S01]  /*b3f0*/  FMUL.FTZ R42, R42, R25 ;  /* 0x000000192a2a7220 */ /* 0x000fe20000410000 */
[----:B------:R-:W-:Y:S01]  /*b400*/  FFMA.FTZ R76, R59, R70, R76 ;  /* 0x000000463b4c7223 */ /* 0x000fe2000001004c */
        /* <DEDUP_REMOVED lines=15> */
.L_x_1478:
[----:B------:R-:W-:Y:S05]  /*b500*/  BSYNC B1 ;  /* 0x0000000000017941 */ /* 0x000fea0003800000 */
.L_x_1477:
[----:B------:R-:W-:Y:S04]  /*b510*/  BSSY B1, `(.L_x_1479) ;  /* 0x0000075000017945 */ /* 0x000fe80003800000 */
[----:B------:R-:W-:Y:S05]  /*b520*/  @P1 BRA `(.L_x_1480) ;  /* 0x0000000400cc1947 */ /* 0x000fea0003800000 */
[----:B0-----:R-:W3:Y:S04]  /*b530*/  LDL R6, [R1+0x50] ;  /* 0x0000500001067983 */ /* 0x001ee80000100800 */
[----:B------:R-:W3:Y:S04]  /*b540*/  LDL.64 R4, [R1+0x18] ;  /* 0x0000180001047983 */ /* 0x000ee80000100a00 */
[----:B------:R-:W4:Y:S01]  /*b550*/  LDL R0, [R1+0x30] ;  /* 0x0000300001007983 */ /* 0x000f220000100800 */
[----:B------:R-:W-:Y:S02]  /*b560*/  SHF.R.U64 R36, R28, 0x10, R29 ;  /* 0x000000101c247819 */ /* 0x000fe4000000121d */
[----:B------:R-:W-:-:S02]  /*b570*/  SHF.R.U64 R28, R8, 0x10, R9 ;  /* 0x00000010081c7819 */ /* 0x000fc40000001209 */
[----:B------:R-:W-:Y:S02]  /*b580*/  SHF.R.U32.HI R9, RZ, 0x10, R9 ;  /* 0x00000010ff097819 */ /* 0x000fe40000011609 */
[----:B------:R-:W-:Y:S02]  /*b590*/  PRMT R55, R55, 0x5410, R36 ;  /* 0x0000541037377816 */ /* 0x000fe40000000024 */
[----:B------:R-:W-:Y:S02]  /*b5a0*/  PRMT R51, R51, 0x5410, R28 ;  /* 0x0000541033337816 */ /* 0x000fe4000000001c */
[----:B------:R-:W-:Y:S01]  /*b5b0*/  SHF.R.U32.HI R29, RZ, 0x10, R29 ;  /* 0x00000010ff1d7819 */ /* 0x000fe2000001161d */
[----:B------:R-:W-:Y:S01]  /*b5c0*/  IMAD.U32 R37, R55, 0x10000, RZ ;  /* 0x0001000037257824 */ /* 0x000fe200078e00ff */
[----:B------:R-:W-:Y:S01]  /*b5d0*/  SHF.R.U64 R8, R10, 0x10, R11 ;  /* 0x000000100a087819 */ /* 0x000fe2000000120b */
[----:B------:R-:W-:Y:S01]  /*b5e0*/  IMAD.U32 R39, R51, 0x10000, RZ ;  /* 0x0001000033277824 */ /* 0x000fe200078e00ff */
[----:B------:R-:W-:-:S02]  /*b5f0*/  PRMT R52, R52, 0x5410, R9 ;  /* 0x0000541034347816 */ /* 0x000fc40000000009 */
[----:B------:R-:W-:Y:S02]  /*b600*/  SHF.R.U64 R30, R30, 0x10, R31 ;  /* 0x000000101e1e7819 */ /* 0x000fe4000000121f */
[----:B------:R-:W-:Y:S01]  /*b610*/  SHF.R.U32.HI R11, RZ, 0x10, R11 ;  /* 0x00000010ff0b7819 */ /* 0x000fe2000001160b */
[----:B------:R-:W-:Y:S01]  /*b620*/  IMAD.U32 R36, R52, 0x10000, RZ ;  /* 0x0001000034247824 */ /* 0x000fe200078e00ff */
[----:B------:R-:W-:Y:S02]  /*b630*/  SHF.R.U32.HI R31, RZ, 0x10, R31 ;  /* 0x00000010ff1f7819 */ /* 0x000fe4000001161f */
[----:B------:R-:W-:Y:S02]  /*b640*/  PRMT R56, R56, 0x5410, R29 ;  /* 0x0000541038387816 */ /* 0x000fe4000000001d */
[----:B------:R-:W-:Y:S02]  /*b650*/  PRMT R53, R53, 0x5410, R8 ;  /* 0x0000541035357816 */ /* 0x000fe40000000008 */
[----:B------:R-:W-:-:S02]  /*b660*/  PRMT R54, R54, 0x5410, R11 ;  /* 0x0000541036367816 */ /* 0x000fc4000000000b */
[----:B------:R-:W-:Y:S02]  /*b670*/  PRMT R58, R58, 0x5410, R31 ;  /* 0x000054103a3a7816 */ /* 0x000fe4000000001f */
[----:B------:R-:W-:Y:S01]  /*b680*/  LOP3.LUT R51, R51, 0xffff0000, RZ, 0xc0, !PT ;  /* 0xffff000033337812 */ /* 0x000fe200078ec0ff */
[----:B------:R-:W-:Y:S01]  /*b690*/  IMAD.U32 R38, R54, 0x10000, RZ ;  /* 0x0001000036267824 */ /* 0x000fe200078e00ff */
[----:B------:R-:W-:Y:S02]  /*b6a0*/  LOP3.LUT R55, R55, 0xffff0000, RZ, 0xc0, !PT ;  /* 0xffff000037377812 */ /* 0x000fe400078ec0ff */
[----:B------:R-:W-:Y:S02]  /*b6b0*/  LOP3.LUT R52, R52, 0xffff0000, RZ, 0xc0, !PT ;  /* 0xffff000034347812 */ /* 0x000fe400078ec0ff */
[----:B------:R-:W-:Y:S02]  /*b6c0*/  PRMT R57, R57, 0x5410, R30 ;  /* 0x0000541039397816 */ /* 0x000fe4000000001e */
[----:B------:R-:W-:Y:S01]  /*b6d0*/  LOP3.LUT R54, R54, 0xffff0000, RZ, 0xc0, !PT ;  /* 0xffff000036367812 */ /* 0x000fe200078ec0ff */
[----:B---3--:R-:W-:Y:S01]  /*b6e0*/  IMAD.IADD R4, R4, 0x1, R6 ;  /* 0x0000000104047824 */ /* 0x008fe200078e0206 */
[----:B----4-:R-:W-:-:S04]  /*b6f0*/  LEA.HI R0, R3, R0, RZ, 0x1d ;  /* 0x0000000003007211 */ /* 0x010fc800078fe8ff */
[----:B------:R-:W-:-:S04]  /*b700*/  SHF.R.S32.HI R5, RZ, 0x1f, R4 ;  /* 0x0000001fff057819 */ /* 0x000fc80000011404 */
[CC--:B------:R-:W-:Y:S02]  /*b710*/  LEA.HI R6, R5.reuse, R4.reuse, RZ, 0x5 ;  /* 0x0000000405067211 */ /* 0x0c0fe400078f28ff */
[----:B------:R-:W-:Y:S02]  /*b720*/  LEA.HI R4, R5, R4, RZ, 0x3 ;  /* 0x0000000405047211 */ /* 0x000fe400078f18ff */
[----:B------:R-:W-:Y:S02]  /*b730*/  SHF.R.S32.HI R5, RZ, 0x1f, R0 ;  /* 0x0000001fff057819 */ /* 0x000fe40000011400 */
[----:B------:R-:W-:Y:S02]  /*b740*/  SHF.R.S32.HI R7, RZ, 0x5, R6 ;  /* 0x00000005ff077819 */ /* 0x000fe40000011406 */
[----:B-----5:R-:W-:Y:S01]  /*b750*/  LOP3.LUT R6, R75, 0x18, R4, 0xf8, !PT ;  /* 0x000000184b067812 */ /* 0x020fe200078ef804 */
[----:B------:R-:W-:Y:S01]  /*b760*/  IMAD.SHL.U32 R4, R0, 0x8, RZ ;  /* 0x0000000800047824 */ /* 0x000fe200078e00ff */
[----:B------:R-:W-:Y:S01]  /*b770*/  LEA.HI R5, R5, R0, RZ, 0x2 ;  /* 0x0000000005057211 */ /* 0x000fe200078f10ff */
[----:B------:R-:W-:Y:S01]  /*b780*/  IMAD R7, R7, 0x1800, R71 ;  /* 0x0000180007077824 */ /* 0x000fe200078e0247 */
[----:B------:R-:W-:-:S02]  /*b790*/  LOP3.LUT R6, R6, R73, RZ, 0x3c, !PT ;  /* 0x0000004906067212 */ /* 0x000fc400078e3cff */
[----:B------:R-:W-:Y:S02]  /*b7a0*/  LOP3.LUT R4, R75, 0x18, R4, 0xf8, !PT ;  /* 0x000000184b047812 */ /* 0x000fe400078ef804 */
[----:B------:R-:W-:Y:S01]  /*b7b0*/  SHF.R.S32.HI R5, RZ, 0x2, R5 ;  /* 0x00000002ff057819 */ /* 0x000fe20000011405 */
[----:B------:R-:W-:Y:S01]  /*b7c0*/  IMAD.IADD R0, R7, 0x1, R6 ;  /* 0x0000000107007824 */ /* 0x000fe200078e0206 */
[----:B------:R-:W-:-:S03]  /*b7d0*/  LOP3.LUT R4, R4, R73, RZ, 0x3c, !PT ;  /* 0x0000004904047212 */ /* 0x000fc600078e3cff */
[----:B------:R-:W-:Y:S01]  /*b7e0*/  IMAD R5, R5, 0x1800, R71 ;  /* 0x0000180005057824 */ /* 0x000fe200078e0247 */
[----:B------:R-:W-:-:S03]  /*b7f0*/  LEA R0, R0, UR40, 0x1 ;  /* 0x0000002800007c11 */ /* 0x000fc6000f8e08ff */
[----:B------:R-:W-:Y:S02]  /*b800*/  IMAD.IADD R25, R5, 0x1, R4 ;  /* 0x0000000105197824 */ /* 0x000fe400078e0204 */
[----:B------:R-:W0:Y:S02]  /*b810*/  LDS.128 R4, [R0] ;  /* 0x0000000000047984 */ /* 0x000e240000000c00 */
[----:B------:R-:W-:-:S05]  /*b820*/  IMAD R20, R25, 0x2, R2 ;  /* 0x0000000219147824 */ /* 0x000fca00078e0202 */
[----:B------:R-:W3:Y:S01]  /*b830*/  LDS.128 R24, [R20+0xc400] ;  /* 0x00c4000014187984 */ /* 0x000ee20000000c00 */
[C---:B0-----:R-:W-:Y:S01]  /*b840*/  IMAD.U32 R8, R4.reuse, 0x10000, RZ ;  /* 0x0001000004087824 */ /* 0x041fe200078e00ff */
[----:B------:R-:W-:Y:S01]  /*b850*/  LOP3.LUT R4, R4, 0xffff0000, RZ, 0xc0, !PT ;  /* 0xffff000004047812 */ /* 0x000fe200078ec0ff */
[C---:B------:R-:W-:Y:S01]  /*b860*/  IMAD.U32 R9, R5.reuse, 0x10000, RZ ;  /* 0x0001000005097824 */ /* 0x040fe200078e00ff */
[----:B------:R-:W-:Y:S01]  /*b870*/  LOP3.LUT R5, R5, 0xffff0000, RZ, 0xc0, !PT ;  /* 0xffff000005057812 */ /* 0x000fe200078ec0ff */
[C---:B------:R-:W-:Y:S01]  /*b880*/  IMAD.U32 R11, R7.reuse, 0x10000, RZ ;  /* 0x00010000070b7824 */ /* 0x040fe200078e00ff */
[----:B------:R-:W-:Y:S01]  /*b890*/  LOP3.LUT R7, R7, 0xffff0000, RZ, 0xc0, !PT ;  /* 0xffff000007077812 */ /* 0x000fe200078ec0ff */
[C---:B------:R-:W-:Y:S01]  /*b8a0*/  IMAD.U32 R10, R6.reuse, 0x10000, RZ ;  /* 0x00010000060a7824 */ /* 0x040fe200078e00ff */
[----:B------:R-:W-:Y:S01]  /*b8b0*/  LOP3.LUT R6, R6, 0xffff0000, RZ, 0xc0, !PT ;  /* 0xffff000006067812 */ /* 0x000fe200078ec0ff */
[C---:B---3--:R-:W-:Y:S01]  /*b8c0*/  IMAD.U32 R28, R24.reuse, 0x10000, RZ ;  /* 0x00010000181c7824 */ /* 0x048fe200078e00ff */
[----:B------:R-:W-:Y:S01]  /*b8d0*/  LOP3.LUT R24, R24, 0xffff0000, RZ, 0xc0, !PT ;  /* 0xffff000018187812 */ /* 0x000fe200078ec0ff */
[C---:B------:R-:W-:Y:S01]  /*b8e0*/  IMAD.U32 R29, R25.reuse, 0x10000, RZ ;  /* 0x00010000191d7824 */ /* 0x040fe200078e00ff */
[----:B------:R-:W-:Y:S01]  /*b8f0*/  LOP3.LUT R25, R25, 0xffff0000, RZ, 0xc0, !PT ;  /* 0xffff000019197812 */ /* 0x000fe200078ec0ff */
[C---:B--2---:R-:W-:Y:S01]  /*b900*/  FMUL.FTZ R41, R28.reuse, R39 ;  /* 0x000000271c297220 */ /* 0x044fe20000410000 */
[----:B------:R-:W-:Y:S01]  /*b910*/  FMUL.FTZ R43, R28, R37 ;  /* 0x000000251c2b7220 */ /* 0x000fe20000410000 */
[----:B------:R-:W-:-:S02]  /*b920*/  IMAD.U32 R28, R56, 0x10000, RZ ;  /* 0x00010000381c7824 */ /* 0x000fc400078e00ff */
[----:B-1----:R-:W-:Y:S01]  /*b930*/  FMUL.FTZ R40, R29, R36 ;  /* 0x000000241d287220 */ /* 0x002fe20000410000 */
[----:B------:R-:W-:Y:S02]  /*b940*/  IMAD.U32 R31, R27, 0x10000, RZ ;  /* 0x000100001b1f7824 */ /* 0x000fe400078e00ff */
[C---:B------:R-:W-:Y:S01]  /*b950*/  FFMA.FTZ R41, R8.reuse, R37, -R41 ;  /* 0x0000002508297223 */ /* 0x040fe20000010829 */
[----:B------:R-:W-:Y:S01]  /*b960*/  FFMA.FTZ R43, R8, R39, R43 ;  /* 0x00000027082b7223 */ /* 0x000fe2000001002b */
[----:B------:R-:W-:Y:S02]  /*b970*/  IMAD.U32 R8, R58, 0x10000, RZ ;  /* 0x000100003a087824 */ /* 0x000fe400078e00ff */
[-C--:B------:R-:W-:Y:S01]  /*b980*/  FMUL.FTZ R42, R29, R28.reuse ;  /* 0x0000001c1d2a7220 */ /* 0x080fe20000410000 */
[----:B------:R-:W-:Y:S01]  /*b990*/  FFMA.FTZ R40, R9, R28, -R40 ;  /* 0x0000001c09287223 */ /* 0x000fe20000010828 */
[C---:B------:R-:W-:Y:S01]  /*b9a0*/  FMUL.FTZ R28, R31.reuse, R38 ;  /* 0x000000261f1c7220 */ /* 0x040fe20000410000 */
[----:B------:R-:W-:Y:S01]  /*b9b0*/  FMUL.FTZ R31, R31, R8 ;  /* 0x000000081f1f7220 */ /* 0x000fe20000410000 */
[----:B------:R-:W-:Y:S01]  /*b9c0*/  FFMA.FTZ R42, R9, R36, R42 ;  /* 0x00000024092a7223 */ /* 0x000fe2000001002a */
[----:B------:R-:W-:Y:S01]  /*b9d0*/  LOP3.LUT R56, R56, 0xffff0000, RZ, 0xc0, !PT ;  /* 0xffff000038387812 */ /* 0x000fe200078ec0ff */
[C---:B------:R-:W-:Y:S01]  /*b9e0*/  FMUL.FTZ R9, R24.reuse, R51 ;  /* 0x0000003318097220 */ /* 0x040fe20000410000 */
[C---:B------:R-:W-:Y:S01]  /*b9f0*/  FFMA.FTZ R36, R11.reuse, R8, -R28 ;  /* 0x000000080b247223 */ /* 0x040fe2000001081c */
[----:B------:R-:W-:Y:S01]  /*ba00*/  FFMA.FTZ R38, R11, R38, R31 ;  /* 0x000000260b267223 */ /* 0x000fe2000001001f */
[----:B------:R-:W-:Y:S01]  /*ba10*/  FMUL.FTZ R29, R24, R55 ;  /* 0x00000037181d7220 */ /* 0x000fe20000410000 */
[----:B------:R-:W-:-:S02]  /*ba20*/  IMAD.U32 R30, R26, 0x10000, RZ ;  /* 0x000100001a1e7824 */ /* 0x000fc400078e00ff */
[C---:B------:R-:W-:Y:S01]  /*ba30*/  FFMA.FTZ R8, R4.reuse, R55, -R9 ;  /* 0x0000003704087223 */ /* 0x040fe20000010809 */
[----:B------:R-:W-:Y:S02]  /*ba40*/  IMAD.U32 R11, R53, 0x10000, RZ ;  /* 0x00010000350b7824 */ /* 0x000fe400078e00ff */
[C---:B------:R-:W-:Y:S01]  /*ba50*/  FMUL.FTZ R28, R25.reuse, R52 ;  /* 0x00000034191c7220 */ /* 0x040fe20000410000 */
[-C--:B------:R-:W-:Y:S01]  /*ba60*/  FMUL.FTZ R31, R25, R56.reuse ;  /* 0x00000038191f7220 */ /* 0x080fe20000410000 */
[----:B------:R-:W-:Y:S02]  /*ba70*/  IMAD.U32 R9, R57, 0x10000, RZ ;  /* 0x0001000039097824 */ /* 0x000fe400078e00ff */
[----:B------:R-:W-:Y:S01]  /*ba80*/  FFMA.FTZ R24, R4, R51, R29 ;  /* 0x0000003304187223 */ /* 0x000fe2000001001d */
[----:B------:R-:W-:Y:S01]  /*ba90*/  FMUL.FTZ R29, R30, R11 ;  /* 0x0000000b1e1d7220 */ /* 0x000fe20000410000 */
[C---:B------:R-:W-:Y:S01]  /*baa0*/  FFMA.FTZ R25, R5.reuse, R56, -R28 ;  /* 0x0000003805197223 */ /* 0x040fe2000001081c */
[----:B------:R-:W-:Y:S01]  /*bab0*/  FFMA.FTZ R31, R5, R52, R31 ;  /* 0x00000034051f7223 */ /* 0x000fe2000001001f */
[----:B------:R-:W-:Y:S01]  /*bac0*/  LOP3.LUT R26, R26, 0xffff0000, RZ, 0xc0, !PT ;  /* 0xffff00001a1a7812 */ /* 0x000fe200078ec0ff */
[-C--:B------:R-:W-:Y:S01]  /*bad0*/  FMUL.FTZ R5, R30, R9.reuse ;  /* 0x000000091e057220 */ /* 0x080fe20000410000 */
[----:B------:R-:W-:Y:S01]  /*bae0*/  LOP3.LUT R27, R27, 0xffff0000, RZ, 0xc0, !PT ;  /* 0xffff00001b1b7812 */ /* 0x000fe200078ec0ff */
[C---:B------:R-:W-:Y:S01]  /*baf0*/  FFMA.FTZ R29, R10.reuse, R9, -R29 ;  /* 0x000000090a1d7223 */ /* 0x040fe2000001081d */
[----:B------:R-:W-:Y:S01]  /*bb00*/  LOP3.LUT R53, R53, 0xffff0000, RZ, 0xc0, !PT ;  /* 0xffff000035357812 */ /* 0x000fe200078ec0ff */
[----:B------:R-:W-:Y:S01]  /*bb10*/  FFMA.FTZ R10, R10, R11, R5 ;  /* 0x0000000b0a0a7223 */ /* 0x000fe20000010005 */
[----:B------:R-:W-:Y:S01]  /*bb20*/  LOP3.LUT R57, R57, 0xffff0000, RZ, 0xc0, !PT ;  /* 0xffff000039397812 */ /* 0x000fe200078ec0ff */
[----:B------:R-:W-:Y:S01]  /*bb30*/  FMUL.FTZ R28, R27, R54 ;  /* 0x000000361b1c7220 */ /* 0x000fe20000410000 */
[----:B------:R-:W-:Y:S01]  /*bb40*/  LOP3.LUT R58, R58, 0xffff0000, RZ, 0xc0, !PT ;  /* 0xffff00003a3a7812 */ /* 0x000fe200078ec0ff */
[C---:B------:R-:W-:Y:S01]  /*bb50*/  FMUL.FTZ R5, R26.reuse, R53 ;  /* 0x000000351a057220 */ /* 0x040fe20000410000 */
[----:B------:R-:W-:Y:S01]  /*bb60*/  F2FP.BF16.F32.PACK_AB R9, R31, R42 ;  /* 0x0000002a1f09723e */ /* 0x000fe200000010ff */
[----:B------:R-:W-:-:S02]  /*bb70*/  FMUL.FTZ R4, R26, R57 ;  /* 0x000000391a047220 */ /* 0x000fc40000410000 */
[-C--:B------:R-:W-:Y:S01]  /*bb80*/  FMUL.FTZ R27, R27, R58.reuse ;  /* 0x0000003a1b1b7220 */ /* 0x080fe20000410000 */
[C---:B------:R-:W-:Y:S01]  /*bb90*/  FFMA.FTZ R26, R6.reuse, R57, -R5 ;  /* 0x00000039061a7223 */ /* 0x040fe20000010805 */
[C---:B------:R-:W-:Y:S01]  /*bba0*/  FFMA.FTZ R11, R7.reuse, R58, -R28 ;  /* 0x0000003a070b7223 */ /* 0x040fe2000001081c */
[----:B------:R-:W-:Y:S01]  /*bbb0*/  FFMA.FTZ R53, R6, R53, R4 ;  /* 0x0000003506357223 */ /* 0x000fe20000010004 */
[----:B------:R-:W-:Y:S01]  /*bbc0*/  FFMA.FTZ R27, R7, R54, R27 ;  /* 0x00000036071b7223 */ /* 0x000fe2000001001b */
[----:B------:R-:W-:Y:S02]  /*bbd0*/  F2FP.BF16.F32.PACK_AB R4, R8, R41 ;  /* 0x000000290804723e */ /* 0x000fe400000010ff */
[----:B------:R-:W-:Y:S02]  /*bbe0*/  F2FP.BF16.F32.PACK_AB R5, R25, R40 ;  /* 0x000000281905723e */ /* 0x000fe400000010ff */
[----:B------:R-:W-:Y:S02]  /*bbf0*/  F2FP.BF16.F32.PACK_AB R6, R26, R29 ;  /* 0x0000001d1a06723e */ /* 0x000fe400000010ff */
[----:B------:R-:W-:-:S02]  /*bc00*/  F2FP.BF16.F32.PACK_AB R7, R11, R36 ;  /* 0x000000240b07723e */ /* 0x000fc400000010ff */
[----:B------:R-:W-:Y:S02]  /*bc10*/  F2FP.BF16.F32.PACK_AB R8, R24, R43 ;  /* 0x0000002b1808723e */ /* 0x000fe400000010ff */
[----:B------:R-:W-:Y:S01]  /*bc20*/  F2FP.BF16.F32.PACK_AB R10, R53, R10 ;  /* 0x0000000a350a723e */ /* 0x000fe200000010ff */
[----:B------:R3:W-:Y:S01]  /*bc30*/  STS.128 [R0], R4 ;  /* 0x0000000400007388 */ /* 0x0007e20000000c00 */
[----:B------:R-:W-:-:S05]  /*bc40*/  F2FP.BF16.F32.PACK_AB R11, R27, R38 ;  /* 0x000000261b0b723e */ /* 0x000fca00000010ff */
[----:B------:R3:W-:Y:S02]  /*bc50*/  STS.128 [R20+0xc400], R8 ;  /* 0x00c4000814007388 */ /* 0x0007e40000000c00 */
.L_x_1480:
[----:B------:R-:W-:Y:S05]  /*bc60*/  BSYNC B1 ;  /* 0x0000000000017941 */ /* 0x000fea0003800000 */
.L_x_1479:
[----:B------:R-:W-:Y:S05]  /*bc70*/  @P2 BRA `(.L_x_1461) ;  /* 0x0000000400d42947 */ /* 0x000fea0003800000 */
[----:B0--3--:R-:W3:Y:S04]  /*bc80*/  LDL.64 R4, [R1+0x18] ;  /* 0x0000180001047983 */ /* 0x009ee80000100a00 */
[----:B------:R-:W4:Y:S01]  /*bc90*/  LDL R0, [R1+0x4c] ;  /* 0x00004c0001007983 */ /* 0x000f220000100800 */
[----:B---3--:R-:W-:-:S03]  /*bca0*/  IMAD.MOV.U32 R6, RZ, RZ, R4 ;  /* 0x000000ffff067224 */ /* 0x008fc600078e0004 */
[----:B------:R-:W3:Y:S01]  /*bcb0*/  LDL R4, [R1+0x34] ;  /* 0x0000340001047983 */ /* 0x000ee20000100800 */
[----:B------:R-:W-:Y:S02]  /*bcc0*/  IMAD.MOV.U32 R7, RZ, RZ, R5 ;  /* 0x000000ffff077224 */ /* 0x000fe400078e0005 */
[----:B----4-:R-:W-:-:S05]  /*bcd0*/  IMAD.IADD R0, R6, 0x1, R0 ;  /* 0x0000000106007824 */ /* 0x010fca00078e0200 */
[----:B------:R-:W-:-:S04]  /*bce0*/  SHF.R.S32.HI R5, RZ, 0x1f, R0 ;  /* 0x0000001fff057819 */ /* 0x000fc80000011400 */
[CC--:B------:R-:W-:Y:S02]  /*bcf0*/  LEA.HI R6, R5.reuse, R0.reuse, RZ, 0x5 ;  /* 0x0000000005067211 */ /* 0x0c0fe400078f28ff */
[----:B------:R-:W-:-:S04]  /*bd00*/  LEA.HI R0, R5, R0, RZ, 0x3 ;  /* 0x0000000005007211 */ /* 0x000fc800078f18ff */
[----:B-----5:R-:W-:Y:S02]  /*bd10*/  LOP3.LUT R5, R75, 0x18, R0, 0xf8, !PT ;  /* 0x000000184b057812 */ /* 0x020fe400078ef800 */
[----:B------:R-:W-:Y:S02]  /*bd20*/  SHF.R.S32.HI R6, RZ, 0x5, R6 ;  /* 0x00000005ff067819 */ /* 0x000fe40000011406 */
[----:B------:R-:W-:-:S03]  /*bd30*/  LOP3.LUT R5, R5, R73, RZ, 0x3c, !PT ;  /* 0x0000004905057212 */ /* 0x000fc600078e3cff */
[----:B------:R-:W-:-:S04]  /*bd40*/  IMAD R6, R6, 0x1800, R71 ;  /* 0x0000180006067824 */ /* 0x000fc800078e0247 */
[----:B------:R-:W-:Y:S01]  /*bd50*/  IMAD.IADD R5, R6, 0x1, R5 ;  /* 0x0000000106057824 */ /* 0x000fe200078e0205 */
[----:B------:R-:W-:Y:S02]  /*bd60*/  SHF.R.U64 R24, R32, 0x10, R33 ;  /* 0x0000001020187819 */ /* 0x000fe40000001221 */
[--C-:B------:R-:W-:Y:S02]  /*bd70*/  SHF.R.U64 R26, R12, 0x10, R13.reuse ;  /* 0x000000100c1a7819 */ /* 0x100fe4000000120d */
[----:B------:R-:W-:Y:S02]  /*bd80*/  SHF.R.U32.HI R13, RZ, 0x10, R13 ;  /* 0x00000010ff0d7819 */ /* 0x000fe4000001160d */
[----:B------:R-:W-:Y:S02]  /*bd90*/  SHF.R.U64 R20, R34, 0x10, R35 ;  /* 0x0000001022147819 */ /* 0x000fe40000001223 */
[----:B------:R-:W-:Y:S02]  /*bda0*/  PRMT R47, R47, 0x5410, R24 ;  /* 0x000054102f2f7816 */ /* 0x000fe40000000018 */
[----:B------:R-:W-:-:S02]  /*bdb0*/  PRMT R26, R21, 0x5410, R26 ;  /* 0x00005410151a7816 */ /* 0x000fc4000000001a */
[----:B------:R-:W-:Y:S02]  /*bdc0*/  SHF.R.U32.HI R33, RZ, 0x10, R33 ;  /* 0x00000010ff217819 */ /* 0x000fe40000011621 */
[----:B------:R-:W-:Y:S02]  /*bdd0*/  SHF.R.U64 R12, R14, 0x10, R15 ;  /* 0x000000100e0c7819 */ /* 0x000fe4000000120f */
[----:B------:R-:W-:Y:S01]  /*bde0*/  PRMT R44, R44, 0x5410, R13 ;  /* 0x000054102c2c7816 */ /* 0x000fe2000000000d */
[----:B------:R-:W-:Y:S01]  /*bdf0*/  IMAD.U32 R29, R26, 0x10000, RZ ;  /* 0x000100001a1d7824 */ /* 0x000fe200078e00ff */
[----:B------:R-:W-:Y:S01]  /*be00*/  SHF.R.U32.HI R15, RZ, 0x10, R15 ;  /* 0x00000010ff0f7819 */ /* 0x000fe2000001160f */
[----:B------:R-:W-:Y:S01]  /*be10*/  IMAD.U32 R27, R47, 0x10000, RZ ;  /* 0x000100002f1b7824 */ /* 0x000fe200078e00ff */
[----:B------:R-:W-:Y:S02]  /*be20*/  PRMT R49, R49, 0x5410, R20 ;  /* 0x0000541031317816 */ /* 0x000fe40000000014 */
[----:B------:R-:W-:-:S02]  /*be30*/  SHF.R.U32.HI R35, RZ, 0x10, R35 ;  /* 0x00000010ff237819 */ /* 0x000fc40000011623 */
[----:B------:R-:W-:Y:S01]  /*be40*/  PRMT R48, R48, 0x5410, R33 ;  /* 0x0000541030307816 */ /* 0x000fe20000000021 */
[----:B------:R-:W-:Y:S01]  /*be50*/  IMAD.U32 R28, R44, 0x10000, RZ ;  /* 0x000100002c1c7824 */ /* 0x000fe200078e00ff */
[----:B------:R-:W-:Y:S02]  /*be60*/  PRMT R45, R45, 0x5410, R12 ;  /* 0x000054102d2d7816 */ /* 0x000fe4000000000c */
[----:B------:R-:W-:Y:S02]  /*be70*/  PRMT R46, R46, 0x5410, R15 ;  /* 0x000054102e2e7816 */ /* 0x000fe4000000000f */
[----:B------:R-:W-:-:S03]  /*be80*/  PRMT R50, R50, 0x5410, R35 ;  /* 0x0000541032327816 */ /* 0x000fc60000000023 */
[----:B------:R-:W-:Y:S01]  /*be90*/  IMAD.U32 R30, R46, 0x10000, RZ ;  /* 0x000100002e1e7824 */ /* 0x000fe200078e00ff */
[----:B------:R-:W-:Y:S02]  /*bea0*/  LOP3.LUT R47, R47, 0xffff0000, RZ, 0xc0, !PT ;  /* 0xffff00002f2f7812 */ /* 0x000fe400078ec0ff */
[----:B------:R-:W-:Y:S02]  /*beb0*/  LOP3.LUT R44, R44, 0xffff0000, RZ, 0xc0, !PT ;  /* 0xffff00002c2c7812 */ /* 0x000fe400078ec0ff */
[----:B------:R-:W-:Y:S02]  /*bec0*/  LOP3.LUT R46, R46, 0xffff0000, RZ, 0xc0, !PT ;  /* 0xffff00002e2e7812 */ /* 0x000fe400078ec0ff */
[----:B---3--:R-:W-:-:S04]  /*bed0*/  LEA.HI R3, R3, R4, RZ, 0x1d ;  /* 0x0000000403037211 */ /* 0x008fc800078fe8ff */
[----:B------:R-:W-:Y:S01]  /*bee0*/  SHF.R.S32.HI R4, RZ, 0x1f, R3 ;  /* 0x0000001fff047819 */ /* 0x000fe20000011403 */
[----:B------:R-:W-:-:S03]  /*bef0*/  IMAD.SHL.U32 R0, R3, 0x8, RZ ;  /* 0x0000000803007824 */ /* 0x000fc600078e00ff */
[----:B------:R-:W-:Y:S02]  /*bf00*/  LEA.HI R4, R4, R3, RZ, 0x2 ;  /* 0x0000000304047211 */ /* 0x000fe400078f10ff */
[----:B------:R-:W-:Y:S02]  /*bf10*/  LOP3.LUT R0, R75, 0x18, R0, 0xf8, !PT ;  /* 0x000000184b007812 */ /* 0x000fe400078ef800 */
[----:B------:R-:W-:Y:S02]  /*bf20*/  SHF.R.S32.HI R4, RZ, 0x2, R4 ;  /* 0x00000002ff047819 */ /* 0x000fe40000011404 */
[----:B------:R-:W-:-:S03]  /*bf30*/  LOP3.LUT R3, R0, R73, RZ, 0x3c, !PT ;  /* 0x0000004900037212 */ /* 0x000fc600078e3cff */
[----:B------:R-:W-:-:S04]  /*bf40*/  IMAD R4, R4, 0x1800, R71 ;  /* 0x0000180004047824 */ /* 0x000fc800078e0247 */
[----:B------:R-:W-:-:S04]  /*bf50*/  IMAD.IADD R3, R4, 0x1, R3 ;  /* 0x0000000104037824 */ /* 0x000fc800078e0203 */
[----:B------:R-:W-:Y:S01]  /*bf60*/  IMAD R3, R3, 0x2, R2 ;  /* 0x0000000203037824 */ /* 0x000fe200078e0202 */
[----:B------:R-:W-:-:S04]  /*bf70*/  LEA R0, R5, UR40, 0x1 ;  /* 0x0000002805007c11 */ /* 0x000fc8000f8e08ff */
[----:B------:R-:W0:Y:S04]  /*bf80*/  LDS.128 R8, [R3+0xc400] ;  /* 0x00c4000003087984 */ /* 0x000e280000000c00 */
[----:B------:R-:W3:Y:S01]  /*bf90*/  LDS.128 R4, [R0] ;  /* 0x0000000000047984 */ /* 0x000ee20000000c00 */
[----:B0-----:R-:W-:Y:S02]  /*bfa0*/  IMAD.U32 R20, R8, 0x10000, RZ ;  /* 0x0001000008147824 */ /* 0x001fe400078e00ff */
[----:B------:R-:W-:Y:S02]  /*bfb0*/  IMAD.U32 R21, R9, 0x10000, RZ ;  /* 0x0001000009157824 */ /* 0x000fe400078e00ff */
[----:B---3--:R-:W-:Y:S02]  /*bfc0*/  IMAD.U32 R12, R4, 0x10000, RZ ;  /* 0x00010000040c7824 */ /* 0x008fe400078e00ff */
[C---:B------:R-:W-:Y:S01]  /*bfd0*/  FMUL.FTZ R31, R20.reuse, R29 ;  /* 0x0000001d141f7220 */ /* 0x040fe20000410000 */
[----:B------:R-:W-:Y:S01]  /*bfe0*/  FMUL.FTZ R33, R20, R27 ;  /* 0x0000001b14217220 */ /* 0x000fe20000410000 */
[----:B------:R-:W-:-:S02]  /*bff0*/  IMAD.U32 R20, R48, 0x10000, RZ ;  /* 0x0001000030147824 */ /* 0x000fc400078e00ff */
[----:B------:R-:W-:Y:S01]  /*c000*/  FMUL.FTZ R32, R21, R28 ;  /* 0x0000001c15207220 */ /* 0x000fe20000410000 */
[----:B------:R-:W-:Y:S02]  /*c010*/  IMAD.U32 R13, R5, 0x10000, RZ ;  /* 0x00010000050d7824 */ /* 0x000fe400078e00ff */
[C---:B------:R-:W-:Y:S01]  /*c020*/  FFMA.FTZ R31, R12.reuse, R27, -R31 ;  /* 0x0000001b0c1f7223 */ /* 0x040fe2000001081f */
[----:B------:R-:W-:Y:S02]  /*c030*/  IMAD.U32 R25, R11, 0x10000, RZ ;  /* 0x000100000b197824 */ /* 0x000fe400078e00ff */
[----:B------:R-:W-:Y:S01]  /*c040*/  FFMA.FTZ R33, R12, R29, R33 ;  /* 0x0000001d0c217223 */ /* 0x000fe20000010021 */
[----:B------:R-:W-:Y:S02]  /*c050*/  IMAD.U32 R12, R50, 0x10000, RZ ;  /* 0x00010000320c7824 */ /* 0x000fe400078e00ff */
[-C--:B------:R-:W-:Y:S01]  /*c060*/  FMUL.FTZ R34, R21, R20.reuse ;  /* 0x0000001415227220 */ /* 0x080fe20000410000 */
[----:B------:R-:W-:Y:S01]  /*c070*/  LOP3.LUT R8, R8, 0xffff0000, RZ, 0xc0, !PT ;  /* 0xffff000008087812 */ /* 0x000fe200078ec0ff */
[----:B------:R-:W-:Y:S01]  /*c080*/  FFMA.FTZ R32, R13, R20, -R32 ;  /* 0x000000140d207223 */ /* 0x000fe20000010820 */
[----:B------:R-:W-:Y:S01]  /*c090*/  LOP3.LUT R21, R26, 0xffff0000, RZ, 0xc0, !PT ;  /* 0xffff00001a157812 */ /* 0x000fe200078ec0ff */
[----:B------:R-:W-:Y:S01]  /*c0a0*/  FMUL.FTZ R20, R25, R30 ;  /* 0x0000001e19147220 */ /* 0x000fe20000410000 */
[----:B------:R-:W-:-:S02]  /*c0b0*/  IMAD.U32 R15, R7, 0x10000, RZ ;  /* 0x00010000070f7824 */ /* 0x000fc400078e00ff */
[----:B------:R-:W-:Y:S01]  /*c0c0*/  FMUL.FTZ R25, R25, R12 ;  /* 0x0000000c19197220 */ /* 0x000fe20000410000 */
[----:B------:R-:W-:Y:S01]  /*c0d0*/  LOP3.LUT R4, R4, 0xffff0000, RZ, 0xc0, !PT ;  /* 0xffff000004047812 */ /* 0x000fe200078ec0ff */
[----:B------:R-:W-:Y:S01]  /*c0e0*/  FFMA.FTZ R34, R13, R28, R34 ;  /* 0x0000001c0d227223 */ /* 0x000fe20000010022 */
[----:B------:R-:W-:Y:S01]  /*c0f0*/  LOP3.LUT R9, R9, 0xffff0000, RZ, 0xc0, !PT ;  /* 0xffff000009097812 */ /* 0x000fe200078ec0ff */
[----:B------:R-:W-:Y:S01]  /*c100*/  FMUL.FTZ R13, R8, R21 ;  /* 0x00000015080d7220 */ /* 0x000fe20000410000 */
[----:B------:R-:W-:Y:S01]  /*c110*/  LOP3.LUT R48, R48, 0xffff0000, RZ, 0xc0, !PT ;  /* 0xffff000030307812 */ /* 0x000fe200078ec0ff */
[----:B------:R-:W-:Y:S01]  /*c120*/  FFMA.FTZ R30, R15, R30, R25 ;  /* 0x0000001e0f1e7223 */ /* 0x000fe20000010019 */
[----:B------:R-:W-:Y:S01]  /*c130*/  LOP3.LUT R5, R5, 0xffff0000, RZ, 0xc0, !PT ;  /* 0xffff000005057812 */ /* 0x000fe200078ec0ff */
[----:B------:R-:W-:Y:S01]  /*c140*/  FFMA.FTZ R26, R15, R12, -R20 ;  /* 0x0000000c0f1a7223 */ /* 0x000fe20000010814 */
        /* <DEDUP_REMOVED lines=8> */
[----:B------:R-:W-:Y:S02]  /*c1d0*/  IMAD.U32 R14, R6, 0x10000, RZ ;  /* 0x00010000060e7824 */ /* 0x000fe400078e00ff */
[----:B------:R-:W-:Y:S01]  /*c1e0*/  FMUL.FTZ R21, R24, R15 ;  /* 0x0000000f18157220 */ /* 0x000fe20000410000 */
[C---:B------:R-:W-:Y:S01]  /*c1f0*/  FFMA.FTZ R9, R5.reuse, R48, -R20 ;  /* 0x0000003005097223 */ /* 0x040fe20000010814 */
[----:B------:R-:W-:Y:S01]  /*c200*/  FFMA.FTZ R27, R5, R44, R27 ;  /* 0x0000002c051b7223 */ /* 0x000fe2000001001b */
[----:B------:R-:W-:Y:S01]  /*c210*/  LOP3.LUT R10, R10, 0xffff0000, RZ, 0xc0, !PT ;  /* 0xffff00000a0a7812 */ /* 0x000fe200078ec0ff */
[----:B------:R-:W-:Y:S01]  /*c220*/  FMUL.FTZ R5, R24, R13 ;  /* 0x0000000d18057220 */ /* 0x000fe20000410000 */
[----:B------:R-:W-:-:S02]  /*c230*/  LOP3.LUT R11, R11, 0xffff0000, RZ, 0xc0, !PT ;  /* 0xffff00000b0b7812 */ /* 0x000fc400078ec0ff */
[----:B------:R-:W-:Y:S02]  /*c240*/  LOP3.LUT R45, R45, 0xffff0000, RZ, 0xc0, !PT ;  /* 0xffff00002d2d7812 */ /* 0x000fe400078ec0ff */
[----:B------:R-:W-:Y:S02]  /*c250*/  LOP3.LUT R49, R49, 0xffff0000, RZ, 0xc0, !PT ;  /* 0xffff000031317812 */ /* 0x000fe400078ec0ff */
[----:B------:R-:W-:Y:S01]  /*c260*/  LOP3.LUT R50, R50, 0xffff0000, RZ, 0xc0, !PT ;  /* 0xffff000032327812 */ /* 0x000fe200078ec0ff */
[----:B------:R-:W-:Y:S01]  /*c270*/  FFMA.FTZ R21, R14, R13, -R21 ;  /* 0x0000000d0e157223 */ /* 0x000fe20000010815 */
[----:B------:R-:W-:Y:S01]  /*c280*/  LOP3.LUT R6, R6, 0xffff0000, RZ, 0xc0, !PT ;  /* 0xffff000006067812 */ /* 0x000fe200078ec0ff */
[----:B------:R-:W-:Y:S01]  /*c290*/  FFMA.FTZ R14, R14, R15, R5 ;  /* 0x0000000f0e0e7223 */ /* 0x000fe20000010005 */
[----:B------:R-:W-:Y:S01]  /*c2a0*/  LOP3.LUT R7, R7, 0xffff0000, RZ, 0xc0, !PT ;  /* 0xffff000007077812 */ /* 0x000fe200078ec0ff */
[C---:B------:R-:W-:Y:S01]  /*c2b0*/  FMUL.FTZ R5, R10.reuse, R45 ;  /* 0x0000002d0a057220 */ /* 0x040fe20000410000 */
[C---:B------:R-:W-:Y:S01]  /*c2c0*/  FMUL.FTZ R20, R11.reuse, R46 ;  /* 0x0000002e0b147220 */ /* 0x040fe20000410000 */
[-C--:B------:R-:W-:Y:S01]  /*c2d0*/  FMUL.FTZ R4, R10, R49.reuse ;  /* 0x000000310a047220 */ /* 0x080fe20000410000 */
[-C--:B------:R-:W-:Y:S01]  /*c2e0*/  FMUL.FTZ R13, R11, R50.reuse ;  /* 0x000000320b0d7220 */ /* 0x080fe20000410000 */
        /* <DEDUP_REMOVED lines=14> */
.L_x_1461:
[----:B------:R-:W-:Y:S05]  /*c3d0*/  BSYNC B0 ;  /* 0x0000000000007941 */ /* 0x000fea0003800000 */
.L_x_1454:
[----:B------:R-:W-:Y:S01]  /*c3e0*/  @!PT LDS RZ, [RZ] ;  /* 0x00000000fffff984 */ /* 0x000fe20000000800 */
[----:B------:R-:W-:Y:S01]  /*c3f0*/  @!PT LDS RZ, [RZ] ;  /* 0x00000000fffff984 */ /* 0x000fe20000000800 */
[----:B------:R-:W-:Y:S01]  /*c400*/  @!PT LDS RZ, [RZ] ;  /* 0x00000000fffff984 */ /* 0x000fe20000000800 */
[----:B------:R-:W-:Y:S01]  /*c410*/  @!PT LDS RZ, [RZ] ;  /* 0x00000000fffff984 */ /* 0x000fe20000000800 */
[----:B------:R1:W-:Y:S06]  /*c420*/  MEMBAR.ALL.CTA ;  /* 0x0000000000007992 */ /* 0x0003ec0000008000 */
[----:B-1----:R-:W1:Y:S01]  /*c430*/  FENCE.VIEW.ASYNC.S ;  /* 0x00000000000073c6 */ /* 0x002e620000000000 */
[----:B------:R-:W-:Y:S05]  /*c440*/  WARPSYNC.ALL ;  /* 0x0000000000007948 */ /* 0x000fea0003800000 */
[----:B-1----:R-:W-:Y:S06]  /*c450*/  BAR.SYNC.DEFER_BLOCKING 0xd, 0x180 ;  /* 0x0346000000007b1d */ /* 0x002fec0000010000 */
.L_x_1452:
[----:B0--3--:R-:W-:-:S05]  /*c460*/  IMAD.U32 R0, RZ, RZ, UR39 ;  /* 0x00000027ff007e24 */ /* 0x009fca000f8e00ff */
[----:B------:R-:W-:-:S13]  /*c470*/  ISETP.NE.AND P0, PT, R0, 0x3, PT ;  /* 0x000000030000780c */ /* 0x000fda0003f05270 */
[----:B------:R-:W-:Y:S05]  /*c480*/  @!P0 BRA `(.L_x_1481) ;  /* 0x0000000000048947 */ /* 0x000fea0003800000 */
[----:B------:R-:W-:Y:S01]  /*c490*/  BPT.TRAP 0x1 ;  /* 0x000000040000795c */ /* 0x000fe20000300000 */
.L_x_1481:
[----:B------:R-:W-:Y:S01]  /*c4a0*/  IMAD R8, R18, 0x8, R2 ;  /* 0x0000000812087824 */ /* 0x000fe200078e0202 */
[----:B--2-4-:R-:W-:-:S04]  /*c4b0*/  SHF.L.U32 R3, R23, 0x1f, RZ ;  /* 0x0000001f17037819 */ /* 0x014fc800000006ff */
[----:B------:R0:W2:Y:S01]  /*c4c0*/  SYNCS.PHASECHK.TRANS64.TRYWAIT P1, [R8+URZ+0x2d830], R3 ;  /* 0x02d83003080075a7 */ /* 0x0000a2000802017f */
[----:B------:R-:W-:Y:S05]  /*c4d0*/  @!P0 BRA `(.L_x_1482) ;  /* 0x0000000000048947 */ /* 0x000fea0003800000 */
[----:B------:R-:W-:Y:S01]  /*c4e0*/  BPT.TRAP 0x1 ;  /* 0x000000040000795c */ /* 0x000fe20000300000 */
.L_x_1482:
[----:B------:R-:W-:Y:S01]  /*c4f0*/  VIADD R0, R2, 0x15400 ;  /* 0x0001540002007836 */ /* 0x000fe20000000000 */
[----:B------:R-:W-:Y:S01]  /*c500*/  LOP3.LUT R146, R146, 0x10000, RZ, 0xfc, !PT ;  /* 0x0001000092927812 */ /* 0x000fe200078efcff */
[----:B------:R-:W-:-:S03]  /*c510*/  IMAD.MOV.U32 R147, RZ, RZ, -0x7fffffe0 ;  /* 0x80000020ff937424 */ /* 0x000fc600078e00ff */
[----:B------:R-:W-:-:S04]  /*c520*/  SHF.R.U32.HI R0, RZ, 0x4, R0 ;  /* 0x00000004ff007819 */ /* 0x000fc80000011600 */
[----:B------:R-:W-:-:S04]  /*c530*/  LOP3.LUT R0, R0, 0x3fff, RZ, 0xc0, !PT ;  /* 0x00003fff00007812 */ /* 0x000fc800078ec0ff */
[----:B------:R-:W-:-:S05]  /*c540*/  LOP3.LUT R0, R0, 0x10000, RZ, 0xfc, !PT ;  /* 0x0001000000007812 */ /* 0x000fca00078efcff */
[----:B------:R3:W-:Y:S01]  /*c550*/  STL [R1+0x10], R0 ;  /* 0x0000100001007387 */ /* 0x0007e20000100800 */
[----:B--2---:R-:W-:Y:S05]  /*c560*/  @P1 BRA `(.L_x_1483) ;  /* 0x0000000000081947 */ /* 0x004fea0003800000 */
[----:B------:R-:W2:Y:S02]  /*c570*/  SYNCS.PHASECHK.TRANS64.TRYWAIT P1, [R8+URZ+0x2d830], R3 ;  /* 0x02d83003080075a7 */ /* 0x000ea4000802017f */
[----:B--2---:R-:W-:Y:S05]  /*c580*/  @!P1 BRA `(.L_x_1484) ;  /* 0x00000170000c9947 */ /* 0x004fea0003800000 */
.L_x_1483:
[----:B---3--:R-:W3:Y:S01]  /*c590*/  LDL R0, [R1+0x10] ;  /* 0x0000100001007983 */ /* 0x008ee20000100800 */
[----:B------:R-:W-:Y:S01]  /*c5a0*/  IMAD.MOV.U32 R5, RZ, RZ, -0x7fffffe0 ;  /* 0x80000020ff057424 */ /* 0x000fe200078e00ff */
[----:B------:R-:W-:Y:S05]  /*c5b0*/  WARPSYNC.ALL ;  /* 0x0000000000007948 */ /* 0x000fea0003800000 */
[C---:B------:R-:W-:Y:S01]  /*c5c0*/  R2UR UR4, R146.reuse ;  /* 0x00000000920472ca */ /* 0x040fe200000e0000 */
[----:B-1---5:R-:W-:Y:S01]  /*c5d0*/  WARPGROUP.ARRIVE ;  /* 0x00000000000079c5 */ /* 0x022fe20000000000 */
[----:B------:R-:W-:Y:S01]  /*c5e0*/  R2UR UR5, R147 ;  /* 0x00000000930572ca */ /* 0x000fe200000e0000 */
[----:B------:R-:W-:Y:S01]  /*c5f0*/  VIADD R156, R146, 0x2 ;  /* 0x00000002929c7836 */ /* 0x000fe20000000000 */
[----:B------:R-:W-:Y:S01]  /*c600*/  R2UR UR7, R5 ;  /* 0x00000000050772ca */ /* 0x000fe200000e0000 */
[----:B------:R-:W-:-:S02]  /*c610*/  IMAD.MOV.U32 R157, RZ, RZ, -0x7fffffe0 ;  /* 0x80000020ff9d7424 */ /* 0x000fc400078e00ff */
[----:B------:R-:W-:Y:S02]  /*c620*/  IMAD.MOV.U32 R7, RZ, RZ, -0x7fffffe0 ;  /* 0x80000020ff077424 */ /* 0x000fe400078e00ff */
[C---:B------:R-:W-:Y:S02]  /*c630*/  VIADD R154, R146.reuse, 0x300 ;  /* 0x00000300929a7836 */ /* 0x040fe40000000000 */
[----:B------:R-:W-:Y:S02]  /*c640*/  IMAD.MOV.U32 R155, RZ, RZ, -0x7fffffe0 ;  /* 0x80000020ff9b7424 */ /* 0x000fe400078e00ff */
[C---:B------:R-:W-:Y:S02]  /*c650*/  VIADD R152, R146.reuse, 0x302 ;  /* 0x0000030292987836 */ /* 0x040fe40000000000 */
[----:B------:R-:W-:Y:S02]  /*c660*/  IMAD.MOV.U32 R153, RZ, RZ, -0x7fffffe0 ;  /* 0x80000020ff997424 */ /* 0x000fe400078e00ff */
[----:B------:R-:W-:-:S02]  /*c670*/  VIADD R150, R146, 0x600 ;  /* 0x0000060092967836 */ /* 0x000fc40000000000 */
[----:B------:R-:W-:Y:S02]  /*c680*/  IMAD.MOV.U32 R151, RZ, RZ, -0x7fffffe0 ;  /* 0x80000020ff977424 */ /* 0x000fe400078e00ff */
[----:B------:R-:W-:Y:S02]  /*c690*/  VIADD R148, R146, 0x602 ;  /* 0x0000060292947836 */ /* 0x000fe40000000000 */
[----:B------:R-:W-:Y:S02]  /*c6a0*/  IMAD.MOV.U32 R149, RZ, RZ, -0x7fffffe0 ;  /* 0x80000020ff957424 */ /* 0x000fe400078e00ff */
[----:B------:R-:W-:Y:S02]  /*c6b0*/  IMAD.MOV.U32 R5, RZ, RZ, -0x7fffffe0 ;  /* 0x80000020ff057424 */ /* 0x000fe400078e00ff */
[----:B---3--:R-:W-:-:S04]  /*c6c0*/  IMAD R4, R18, 0x600, R0 ;  /* 0x0000060012047824 */ /* 0x008fc800078e0200 */
[C---:B------:R-:W-:Y:S01]  /*c6d0*/  VIADD R6, R4.reuse, 0x2 ;  /* 0x0000000204067836 */ /* 0x040fe20000000000 */
[----:B------:R-:W-:-:S13]  /*c6e0*/  R2UR UR6, R4 ;  /* 0x00000000040672ca */ /* 0x000fda00000e0000 */
[----:B------:R-:W-:Y:S01]  /*c6f0*/  HGMMA.64x128x16.F32.BF16 R24, gdesc[UR4], RZ, !UPT, gsb0 ;  /* 0x01e00000041879f0 */ /* 0x000fe2000c0018ff */
[----:B------:R-:W-:Y:S02]  /*c700*/  R2UR UR4, R156 ;  /* 0x000000009c0472ca */ /* 0x000fe400000e0000 */
[----:B------:R-:W-:Y:S02]  /*c710*/  R2UR UR5, R157 ;  /* 0x000000009d0572ca */ /* 0x000fe400000e0000 */
[----:B------:R-:W-:Y:S01]  /*c720*/  R2UR UR6, R6 ;  /* 0x00000000060672ca */ /* 0x000fe200000e0000 */
[----:B------:R-:W-:Y:S01]  /*c730*/  VIADD R6, R4, 0x200 ;  /* 0x0000020004067836 */ /* 0x000fe20000000000 */
[----:B------:R-:W-:Y:S01]  /*c740*/  R2UR UR7, R7 ;  /* 0x00000000070772ca */ /* 0x000fe200000e0000 */
[----:B------:R-:W-:Y:S01]  /*c750*/  IMAD.MOV.U32 R7, RZ, RZ, -0x7fffffe0 ;  /* 0x80000020ff077424 */ /* 0x000fe200078e00ff */
[----:B------:R-:W-:Y:S02]  /*c760*/  WARPGROUP.DEPBAR.LE gsb0, 0x0 ;  /* 0x00008000000079c5 */ /* 0x000fe40000010000 */
[----:B------:R-:W-:-:S09]  /*c770*/  WARPGROUP.ARRIVE ;  /* 0x00000000000079c5 */ /* 0x000fd20000000000 */
[----:B------:R-:W-:Y:S01]  /*c780*/  HGMMA.64x128x16.F32.BF16 R24, gdesc[UR4], R24, gsb0 ;  /* 0x01e00000041879f0 */ /* 0x000fe20008001818 */
        /* <DEDUP_REMOVED lines=12> */
[C---:B------:R-:W-:Y:S01]  /*c850*/  VIADD R6, R4.reuse, 0x400 ;  /* 0x0000040004067836 */ /* 0x040fe20000000000 */
[----:B------:R-:W-:Y:S01]  /*c860*/  R2UR UR7, R7 ;  /* 0x00000000070772ca */ /* 0x000fe200000e0000 */
[----:B------:R-:W-:Y:S02]  /*c870*/  IMAD.MOV.U32 R7, RZ, RZ, -0x7fffffe0 ;  /* 0x80000020ff077424 */ /* 0x000fe400078e00ff */
[----:B------:R-:W-:Y:S01]  /*c880*/  VIADD R4, R4, 0x402 ;  /* 0x0000040204047836 */ /* 0x000fe20000000000 */
[----:B------:R-:W-:-:S02]  /*c890*/  WARPGROUP.DEPBAR.LE gsb0, 0x0 ;  /* 0x00008000000079c5 */ /* 0x000fc40000010000 */
[----:B------:R-:W-:-:S07]  /*c8a0*/  WARPGROUP.ARRIVE ;  /* 0x00000000000079c5 */ /* 0x000fce0000000000 */
        /* <DEDUP_REMOVED lines=16> */
[----:B------:R-:W-:Y:S05]  /*c9b0*/  @!P0 BRA `(.L_x_1485) ;  /* 0x0000000000048947 */ /* 0x000fea0003800000 */
[----:B------:R-:W-:Y:S01]  /*c9c0*/  BPT.TRAP 0x1 ;  /* 0x000000040000795c */ /* 0x000fe20000300000 */
.L_x_1485:
[----:B------:R-:W3:Y:S01]  /*c9d0*/  LDL R4, [R1+0x64] ;  /* 0x0000640001047983 */ /* 0x000ee20000100800 */
[----:B------:R-:W1:Y:S01]  /*c9e0*/  LDC R90, c[0x0][0x448] ;  /* 0x00011200ff5a7b82 */ /* 0x000e620000000800 */
[----:B------:R-:W-:Y:S02]  /*c9f0*/  ULDC.64 UR6, c[0x0][0x9e0] ;  /* 0x0002780000067ab9 */ /* 0x000fe40000000a00 */
[----:B------:R-:W3:Y:S01]  /*ca00*/  LDL R89, [R1+0x28] ;  /* 0x0000280001597983 */ /* 0x000ee20000100800 */
[----:B------:R-:W-:Y:S01]  /*ca10*/  UISETP.GE.AND UP0, UPT, UR7, 0x1, UPT ;  /* 0x000000010700788c */ /* 0x000fe2000bf06270 */
[----:B------:R-:W-:Y:S01]  /*ca20*/  LOP3.LUT R22, R22, 0xffffffdf, RZ, 0xc0, !PT ;  /* 0xffffffdf16167812 */ /* 0x000fe200078ec0ff */
[----:B------:R-:W-:Y:S01]  /*ca30*/  IMAD.U32 R5, RZ, RZ, UR38 ;  /* 0x00000026ff057e24 */ /* 0x000fe2000f8e00ff */
[----:B------:R-:W-:Y:S02]  /*ca40*/  ULDC UR50, c[0x0][0x9dc] ;  /* 0x0002770000327ab9 */ /* 0x000fe40000000800 */
[----:B------:R-:W-:Y:S01]  /*ca50*/  ULOP3.LUT UR4, URZ, UR50, URZ, 0x33, !UPT ;  /* 0x000000323f047292 */ /* 0x000fe2000f8e333f */
[----:B-1----:R-:W-:-:S13]  /*ca60*/  ISETP.NE.AND P1, PT, R90, 0x1, PT ;  /* 0x000000015a00780c */ /* 0x002fda0003f25270 */
[----:B------:R-:W1:Y:S01]  /*ca70*/  @P1 LDC R0, c[0x0][0x44c] ;  /* 0x00011300ff001b82 */ /* 0x000e620000000800 */
[----:B------:R-:W-:-:S07]  /*ca80*/  @P1 LOP3.LUT R22, R22, 0x20, RZ, 0xfc, !PT ;  /* 0x0000002016161812 */ /* 0x000fce00078efcff */
[----:B0-2---:R-:W0:Y:S01]  /*ca90*/  @P1 LDC R3, c[0x0][0x450] ;  /* 0x00011400ff031b82 */ /* 0x005e220000000800 */
[----:B---3--:R-:W-:Y:S01]  /*caa0*/  IMAD.IADD R9, R4, 0x1, R89 ;  /* 0x0000000104097824 */ /* 0x008fe200078e0259 */
[----:B------:R-:W-:-:S03]  /*cab0*/  LEA R4, R88, 0xffffff80, 0x7 ;  /* 0xffffff8058047811 */ /* 0x000fc600078e38ff */
[----:B-1----:R-:W-:-:S05]  /*cac0*/  @P1 IMAD.HI.U32 R0, R9, R0, RZ ;  /* 0x0000000009001227 */ /* 0x002fca00078e00ff */
[----:B0-----:R-:W-:Y:S01]  /*cad0*/  @P1 SHF.R.U32.HI R9, RZ, R3, R0 ;  /* 0x00000003ff091219 */ /* 0x001fe20000011600 */
[----:B------:R-:W-:Y:S01]  /*cae0*/  IMAD.MOV.U32 R3, RZ, RZ, -0x80 ;  /* 0xffffff80ff037424 */ /* 0x000fe200078e00ff */
[----:B------:R-:W-:Y:S01]  /*caf0*/  PLOP3.LUT P1, PT, PT, PT, UP0, 0x40, 0x0 ;  /* 0x000000000000781c */ /* 0x000fe20003f2e808 */
[----:B------:R-:W-:Y:S02]  /*cb00*/  VIADD R0, R8, 0x2d840 ;  /* 0x0002d84008007836 */ /* 0x000fe40000000000 */
[----:B------:R-:W0:Y:S01]  /*cb10*/  SHFL.IDX PT, R10, R9, RZ, 0x1c1f ;  /* 0x001c1fff090a7589 */ /* 0x000e2200000e0000 */
[----:B------:R-:W-:Y:S02]  /*cb20*/  IMAD R8, R88, R3, 0x80 ;  /* 0x0000008058087424 */ /* 0x000fe400078e0203 */
[----:B------:R-:W-:Y:S02]  /*cb30*/  PRMT R0, R5, 0x654, R0 ;  /* 0x0000065405007816 */ /* 0x000fe40000000000 */
[----:B------:R-:W-:-:S02]  /*cb40*/  VIADD R3, R8, 0x1 ;  /* 0x0000000108037836 */ /* 0x000fc40000000000 */
[----:B------:R-:W-:Y:S01]  /*cb50*/  IMAD.IADD R7, R141, 0x1, R8 ;  /* 0x000000018d077824 */ /* 0x000fe200078e0208 */
[----:B------:R1:W-:Y:S01]  /*cb60*/  SYNCS.ARRIVE.TRANS64.RED.A1T0 RZ, [R0+URZ], RZ ;  /* 0x000000ff00ff79a7 */ /* 0x0003e2000810043f */
[C---:B------:R-:W-:Y:S02]  /*cb70*/  IMAD R3, R142.reuse, -0x2, R3 ;  /* 0xfffffffe8e037824 */ /* 0x040fe400078e0203 */
[----:B------:R-:W-:-:S03]  /*cb80*/  IMAD R7, R142, -0x2, R7 ;  /* 0xfffffffe8e077824 */ /* 0x000fc600078e0207 */
[----:B------:R-:W-:-:S05]  /*cb90*/  IADD3 R3, -R140, R3, R141 ;  /* 0x000000038c037210 */ /* 0x000fca0007ffe18d */
[C---:B------:R-:W-:Y:S02]  /*cba0*/  VIADD R6, R3.reuse, UR6 ;  /* 0x0000000603067c36 */ /* 0x040fe40008000000 */
[----:B------:R-:W-:-:S03]  /*cbb0*/  VIADD R5, R3, UR4 ;  /* 0x0000000403057c36 */ /* 0x000fc60008000000 */
[----:B0-----:R-:W-:Y:S01]  /*cbc0*/  VIADDMNMX R3, R10, R6, R7, PT ;  /* 0x000000060a037246 */ /* 0x001fe20003800107 */
[----:B-1----:R-:W-:Y:S01]  /*cbd0*/  IMAD.IADD R0, R5, 0x1, R10 ;  /* 0x0000000105007824 */ /* 0x002fe200078e020a */
[----:B------:R-:W-:Y:S06]  /*cbe0*/  @P1 BRA `(.L_x_1486) ;  /* 0x0000000000581947 */ /* 0x000fec0003800000 */
[----:B------:R-:W-:Y:S01]  /*cbf0*/  IADD3 R11, -R140, R141, R10 ;  /* 0x0000008d8c0b7210 */ /* 0x000fe20007ffe10a */
[----:B------:R-:W-:Y:S03]  /*cc00*/  BSSY B0, `(.L_x_1487) ;  /* 0x0000010000007945 */ /* 0x000fe60003800000 */
[----:B------:R-:W-:-:S13]  /*cc10*/  ISETP.GT.AND P1, PT, R11, -0x1, PT ;  /* 0xffffffff0b00780c */ /* 0x000fda0003f24270 */
[----:B------:R-:W-:Y:S05]  /*cc20*/  @P1 BRA `(.L_x_1488) ;  /* 0x0000000000201947 */ /* 0x000fea0003800000 */
[----:B------:R-:W-:Y:S01]  /*cc30*/  UISETP.NE.AND UP1, UPT, UR7, 0x1, UPT ;  /* 0x000000010700788c */ /* 0x000fe2000bf25270 */
[----:B------:R-:W-:-:S05]  /*cc40*/  LOP3.LUT R11, RZ, R11, RZ, 0x33, !PT ;  /* 0x0000000bff0b7212 */ /* 0x000fca00078e33ff */
[----:B------:R-:W-:-:S05]  /*cc50*/  PLOP3.LUT P1, PT, PT, PT, UP1, 0x80, 0x0 ;  /* 0x000000000000781c */ /* 0x000fca0003f2f018 */
[----:B------:R-:W-:-:S08]  /*cc60*/  @UP1 ULDC.64 UR4, c[0x0][0x9e8] ;  /* 0x00027a0000041ab9 */ /* 0x000fd00000000a00 */
[----:B------:R-:W-:-:S05]  /*cc70*/  @P1 IMAD.HI.U32 R10, R11, UR4, RZ ;  /* 0x000000040b0a1c27 */ /* 0x000fca000f8e00ff */
[----:B------:R-:W-:-:S04]  /*cc80*/  @P1 SHF.R.U32.HI R11, RZ, UR5, R10 ;  /* 0x00000005ff0b1c19 */ /* 0x000fc8000801160a */
[----:B------:R-:W-:Y:S01]  /*cc90*/  LOP3.LUT R11, RZ, R11, RZ, 0x33, !PT ;  /* 0x0000000bff0b7212 */ /* 0x000fe200078e33ff */
[----:B------:R-:W-:Y:S06]  /*cca0*/  BRA `(.L_x_1489) ;  /* 0x0000000000147947 */ /* 0x000fec0003800000 */
.L_x_1488:
[----:B------:R-:W-:-:S06]  /*ccb0*/  UISETP.NE.AND UP1, UPT, UR7, 0x1, UPT ;  /* 0x000000010700788c */ /* 0x000fcc000bf25270 */
[----:B------:R-:W-:-:S05]  /*ccc0*/  PLOP3.LUT P1, PT, PT, PT, UP1, 0x80, 0x0 ;  /* 0x000000000000781c */ /* 0x000fca0003f2f018 */
[----:B------:R-:W-:-:S08]  /*ccd0*/  @UP1 ULDC.64 UR4, c[0x0][0x9e8] ;  /* 0x00027a0000041ab9 */ /* 0x000fd00000000a00 */
[----:B------:R-:W-:-:S05]  /*cce0*/  @P1 IMAD.HI.U32 R10, R11, UR4, RZ ;  /* 0x000000040b0a1c27 */ /* 0x000fca000f8e00ff */
[----:B------:R-:W-:-:S07]  /*ccf0*/  @P1 SHF.R.U32.HI R11, RZ, UR5, R10 ;  /* 0x00000005ff0b1c19 */ /* 0x000fce000801160a */
.L_x_1489:
[----:B------:R-:W-:Y:S05]  /*cd00*/  BSYNC B0 ;  /* 0x0000000000007941 */ /* 0x000fea0003800000 */
.L_x_1487:
[----:B------:R-:W-:-:S04]  /*cd10*/  IMAD R11, R11, UR7, -R4 ;  /* 0x000000070b0b7c24 */ /* 0x000fc8000f8e0a04 */
[----:B------:R-:W-:-:S05]  /*cd20*/  IMAD R11, R142, -0x2, R11 ;  /* 0xfffffffe8e0b7824 */ /* 0x000fca00078e020b */
[----:B------:R-:W-:Y:S02]  /*cd30*/  VIMNMX R0, R0, R11, !PT ;  /* 0x0000000b00007248 */ /* 0x000fe40007fe0100 */
[----:B------:R-:W-:-:S07]  /*cd40*/  VIADDMNMX R3, R11, UR7, R3, PT ;  /* 0x000000070b037c46 */ /* 0x000fce000b800103 */
.L_x_1486:
[C---:B------:R-:W-:Y:S02]  /*cd50*/  ISETP.GE.AND P2, PT, R8.reuse, 0x9, PT ;  /* 0x000000090800780c */ /* 0x040fe40003f46270 */
[----:B------:R-:W-:Y:S02]  /*cd60*/  ISETP.GE.AND P1, PT, R8, 0x2, PT ;  /* 0x000000020800780c */ /* 0x000fe40003f26270 */
[----:B------:R-:W-:Y:S02]  /*cd70*/  LOP3.LUT R22, R22, 0xfffffffe, RZ, 0xc0, !PT ;  /* 0xfffffffe16167812 */ /* 0x000fe400078ec0ff */
[----:B------:R-:W-:Y:S02]  /*cd80*/  ISETP.GT.AND P3, PT, R0, 0x1, !P1 ;  /* 0x000000010000780c */ /* 0x000fe40004f64270 */
[----:B------:R-:W-:Y:S02]  /*cd90*/  ISETP.GE.AND P4, PT, R8, 0xa, PT ;  /* 0x0000000a0800780c */ /* 0x000fe40003f86270 */
[----:B------:R-:W-:-:S02]  /*cda0*/  ISETP.LT.OR P3, PT, R3, 0x2, P3 ;  /* 0x000000020300780c */ /* 0x000fc40001f61670 */
[----:B------:R-:W-:Y:S02]  /*cdb0*/  ISETP.GE.AND P6, PT, R8, 0x1, PT ;  /* 0x000000010800780c */ /* 0x000fe40003fc6270 */
[----:B------:R-:W-:Y:S02]  /*cdc0*/  @P2 LOP3.LUT R22, R22, 0x1, RZ, 0xfc, !PT ;  /* 0x0000000116162812 */ /* 0x000fe400078efcff */
[----:B------:R-:W-:Y:S02]  /*cdd0*/  ISETP.GT.AND P2, PT, R0, 0x8, !P2 ;  /* 0x000000080000780c */ /* 0x000fe40005744270 */
[----:B------:R-:W-:Y:S02]  /*cde0*/  FSEL R25, R25, -INF , !P3 ;  /* 0xff80000019197808 */ /* 0x000fe40005800000 */
[----:B------:R-:W-:Y:S02]  /*cdf0*/  ISETP.LT.OR P2, PT, R3, 0x9, P2 ;  /* 0x000000090300780c */ /* 0x000fe40001741670 */
[----:B------:R-:W-:-:S02]  /*ce00*/  ISETP.GE.AND P3, PT, R8, 0x11, PT ;  /* 0x000000110800780c */ /* 0x000fc40003f66270 */
[----:B------:R-:W-:Y:S02]  /*ce10*/  LOP3.LUT R22, R22, 0xfffffffd, RZ, 0xc0, !PT ;  /* 0xfffffffd16167812 */ /* 0x000fe400078ec0ff */
[----:B------:R-:W-:Y:S02]  /*ce20*/  FSEL R28, R28, -INF , !P2 ;  /* 0xff8000001c1c7808 */ /* 0x000fe40005000000 */
[----:B------:R-:W-:Y:S02]  /*ce30*/  ISETP.GT.AND P2, PT, R0, 0x9, !P4 ;  /* 0x000000090000780c */ /* 0x000fe40006744270 */
[----:B------:R-:W-:Y:S02]  /*ce40*/  @P4 LOP3.LUT R22, R22, 0x2, RZ, 0xfc, !PT ;  /* 0x0000000216164812 */ /* 0x000fe400078efcff */
[----:B------:R-:W-:Y:S02]  /*ce50*/  ISETP.LT.OR P2, PT, R3, 0xa, P2 ;  /* 0x0000000a0300780c */ /* 0x000fe40001741670 */
[----:B------:R-:W-:-:S02]  /*ce60*/  LOP3.LUT R22, R22, 0xfffffffb, RZ, 0xc0, !PT ;  /* 0xfffffffb16167812 */ /* 0x000fc400078ec0ff */
[----:B------:R-:W-:Y:S02]  /*ce70*/  FSEL R29, R29, -INF , !P2 ;  /* 0xff8000001d1d7808 */ /* 0x000fe40005000000 */
[----:B------:R-:W-:Y:S02]  /*ce80*/  @P3 LOP3.LUT R22, R22, 0x4, RZ, 0xfc, !PT ;  /* 0x0000000416163812 */ /* 0x000fe400078efcff */
[----:B------:R-:W-:Y:S02]  /*ce90*/  ISETP.GT.AND P2, PT, R0, 0x10, !P3 ;  /* 0x000000100000780c */ /* 0x000fe40005f44270 */
[----:B------:R-:W-:Y:S02]  /*cea0*/  ISETP.GE.AND P3, PT, R8, 0x12, PT ;  /* 0x000000120800780c */ /* 0x000fe40003f66270 */
[----:B------:R-:W-:Y:S02]  /*ceb0*/  ISETP.LT.OR P2, PT, R3, 0x11, P2 ;  /* 0x000000110300780c */ /* 0x000fe40001741670 */
[----:B------:R-:W-:-:S02]  /*cec0*/  LOP3.LUT R22, R22, 0xfbffffff, RZ, 0xc0, !PT ;  /* 0xfbffffff16167812 */ /* 0x000fc400078ec0ff */
        /* <DEDUP_REMOVED lines=150> */
[----:B------:R-:W-:-:S04]  /*d830*/  ISETP.GT.AND P5, PT, R0, RZ, !P6 ;  /* 0x000000ff0000720c */ /* 0x000fc800077a4270 */
        /* <DEDUP_REMOVED lines=20> */
[----:B------:R-:W-:Y:S01]  /*d980*/  @P5 IMAD.HI.U32 R0, R3, UR4, RZ ;  /* 0x0000000403005c27 */ /* 0x000fe2000f8e00ff */
[----:B------:R-:W-:-:S13]  /*d990*/  PLOP3.LUT P5, PT, PT, PT, UP1, 0x80, 0x0 ;  /* 0x000000000000781c */ /* 0x000fda0003faf018 */
[----:B------:R-:W-:-:S04]  /*d9a0*/  @P5 SHF.R.U32.HI R3, RZ, UR5, R0 ;  /* 0x00000005ff035c19 */ /* 0x000fc80008011600 */
[----:B------:R-:W-:Y:S01]  /*d9b0*/  LOP3.LUT R3, RZ, R3, RZ, 0x33, !PT ;  /* 0x00000003ff037212 */ /* 0x000fe200078e33ff */
[----:B------:R-:W-:Y:S06]  /*d9c0*/  BRA `(.L_x_1493) ;  /* 0x0000000000187947 */ /* 0x000fec0003800000 */
.L_x_1492:
[----:B------:R-:W-:-:S06]  /*d9d0*/  UISETP.NE.AND UP1, UPT, UR7, 0x1, UPT ;  /* 0x000000010700788c */ /* 0x000fcc000bf25270 */
[----:B------:R-:W-:-:S05]  /*d9e0*/  PLOP3.LUT P5, PT, PT, PT, UP1, 0x80, 0x0 ;  /* 0x000000000000781c */ /* 0x000fca0003faf018 */
[----:B------:R-:W-:-:S08]  /*d9f0*/  @UP1 ULDC.64 UR4, c[0x0][0x9e8] ;  /* 0x00027a0000041ab9 */ /* 0x000fd00000000a00 */
[----:B------:R-:W-:Y:S01]  /*da00*/  @P5 IMAD.HI.U32 R0, R3, UR4, RZ ;  /* 0x0000000403005c27 */ /* 0x000fe2000f8e00ff */
[----:B------:R-:W-:-:S13]  /*da10*/  PLOP3.LUT P5, PT, PT, PT, UP1, 0x80, 0x0 ;  /* 0x000000000000781c */ /* 0x000fda0003faf018 */
[----:B------:R-:W-:-:S07]  /*da20*/  @P5 SHF.R.U32.HI R3, RZ, UR5, R0 ;  /* 0x00000005ff035c19 */ /* 0x000fce0008011600 */
.L_x_1493:
[----:B------:R-:W-:Y:S05]  /*da30*/  BSYNC B0 ;  /* 0x0000000000007941 */ /* 0x000fea0003800000 */
.L_x_1491:
[----:B------:R-:W-:-:S04]  /*da40*/  IMAD R3, R3, UR7, -R4 ;  /* 0x0000000703037c24 */ /* 0x000fc8000f8e0a04 */
[----:B------:R-:W-:-:S05]  /*da50*/  IMAD R3, R142, -0x2, R3 ;  /* 0xfffffffe8e037824 */ /* 0x000fca00078e0203 */
[----:B------:R-:W-:Y:S02]  /*da60*/  VIMNMX R5, R5, R3, !PT ;  /* 0x0000000305057248 */ /* 0x000fe40007fe0100 */
[----:B------:R-:W-:-:S07]  /*da70*/  VIADDMNMX R6, R3, UR7, R6, PT ;  /* 0x0000000703067c46 */ /* 0x000fce000b800106 */
.L_x_1490:
[----:B------:R-:W-:Y:S01]  /*da80*/  ISETP.GT.AND P1, PT, R5, 0x1, !P1 ;  /* 0x000000010500780c */ /* 0x000fe20004f24270 */
[----:B------:R-:W-:Y:S01]  /*da90*/  ULDC UR51, c[0x0][0x988] ;  /* 0x0002620000337ab9 */ /* 0x000fe20000000800 */
[----:B------:R-:W2:Y:S01]  /*daa0*/  LDL R91, [R1+0x38] ;  /* 0x00003800015b7983 */ /* 0x000ea20000100800 */
[----:B------:R-:W-:Y:S02]  /*dab0*/  LOP3.LUT P5, RZ, R22, 0x4000000, RZ, 0xc0, !PT ;  /* 0x0400000016ff7812 */ /* 0x000fe400078ac0ff */
        /* <DEDUP_REMOVED lines=17> */
[----:B------:R-:W-:Y:S02]  /*dbd0*/  LOP3.LUT P1, RZ, R22, 0x4, RZ, 0xc0, !PT ;  /* 0x0000000416ff7812 */ /* 0x000fe4000782c0ff */
[----:B------:R-:W-:Y:S02]  /*dbe0*/  FMNMX.FTZ R0, R40, R3, !PT ;  /* 0x0000000328007209 */ /* 0x000fe40007810000 */
[----:B------:R-:W-:Y:S02]  /*dbf0*/  ISETP.GT.AND P1, PT, R5, 0x10, !P1 ;  /* 0x000000100500780c */ /* 0x000fe40004f24270 */
[----:B------:R-:W-:Y:S02]  /*dc00*/  FMNMX.FTZ R3, R41, R0, !PT ;  /* 0x0000000029037209 */ /* 0x000fe40007810000 */
[----:B------:R-:W-:-:S02]  /*dc10*/  ISETP.LT.OR P1, PT, R6, 0x11, P1 ;  /* 0x000000110600780c */ /* 0x000fc40000f21670 */
[----:B------:R-:W-:Y:S02]  /*dc20*/  FMNMX.FTZ R0, R44, R3, !PT ;  /* 0x000000032c007209 */ /* 0x000fe40007810000 */
[----:B------:R-:W-:Y:S02]  /*dc30*/  FSEL R34, R34, -INF , !P1 ;  /* 0xff80000022227808 */ /* 0x000fe40004800000 */
        /* <DEDUP_REMOVED lines=12> */
[----:B------:R-:W-:Y:S02]  /*dd00*/  LOP3.LUT P1, RZ, R22, 0x1000000, RZ, 0xc0, !PT ;  /* 0x0100000016ff7812 */ /* 0x000fe4000782c0ff */
[----:B------:R-:W-:Y:S02]  /*dd10*/  FMNMX.FTZ R0, R56, R3, !PT ;  /* 0x0000000338007209 */ /* 0x000fe40007810000 */
[----:B------:R-:W-:Y:S02]  /*dd20*/  ISETP.GT.AND P1, PT, R5, 0x19, !P1 ;  /* 0x000000190500780c */ /* 0x000fe40004f24270 */
[----:B------:R-:W-:-:S02]  /*dd30*/  LOP3.LUT P5, RZ, R22, 0x8000, RZ, 0xc0, !PT ;  /* 0x0000800016ff7812 */ /* 0x000fc400078ac0ff */
        /* <DEDUP_REMOVED lines=36> */
[C---:B------:R-:W-:Y:S01]  /*df80*/  ISETP.GT.AND P6, PT, R5.reuse, RZ, !P6 ;  /* 0x000000ff0500720c */ /* 0x040fe200077c4270 */
[----:B------:R-:W0:Y:S01]  /*df90*/  SHFL.BFLY PT, R3, R0, 0x2, 0x1f ;  /* 0x0c401f0000037f89 */ /* 0x000e2200000e0000 */
[----:B------:R-:W-:Y:S02]  /*dfa0*/  FSEL R50, R50, -INF , !P1 ;  /* 0xff80000032327808 */ /* 0x000fe40004800000 */
[----:B------:R-:W-:Y:S02]  /*dfb0*/  LOP3.LUT P1, RZ, R22, 0x40000, RZ, 0xc0, !PT ;  /* 0x0004000016ff7812 */ /* 0x000fe4000782c0ff */
[----:B------:R-:W-:Y:S02]  /*dfc0*/  ISETP.LT.OR P6, PT, R6, 0x1, P6 ;  /* 0x000000010600780c */ /* 0x000fe400037c1670 */
[----:B------:R-:W-:Y:S02]  /*dfd0*/  ISETP.GT.AND P1, PT, R5, 0x31, !P1 ;  /* 0x000000310500780c */ /* 0x000fe40004f24270 */
[----:B------:R-:W-:-:S02]  /*dfe0*/  FSEL R26, R26, -INF , !P6 ;  /* 0xff8000001a1a7808 */ /* 0x000fc40007000000 */
[----:B------:R-:W-:Y:S02]  /*dff0*/  ISETP.LT.OR P1, PT, R6, 0x32, P1 ;  /* 0x000000320600780c */ /* 0x000fe40000f21670 */
[----:B------:R-:W-:Y:S02]  /*e000*/  FMNMX.FTZ R11, R26, R27, !PT ;  /* 0x0000001b1a0b7209 */ /* 0x000fe40007810000 */
[----:B------:R-:W-:Y:S02]  /*e010*/  FSEL R51, R51, -INF , !P1 ;  /* 0xff80000033337808 */ /* 0x000fe40004800000 */
[----:B------:R-:W-:Y:S02]  /*e020*/  LOP3.LUT P1, RZ, R22, 0x20000, RZ, 0xc0, !PT ;  /* 0x0002000016ff7812 */ /* 0x000fe4000782c0ff */
[C---:B------:R-:W-:Y:S02]  /*e030*/  ISETP.GT.AND P2, PT, R5.reuse, 0x70, !P2 ;  /* 0x000000700500780c */ /* 0x040fe40005744270 */
[----:B------:R-:W-:-:S02]  /*e040*/  ISETP.GT.AND P1, PT, R5, 0x38, !P1 ;  /* 0x000000380500780c */ /* 0x000fc40004f24270 */
[----:B------:R-:W-:Y:S02]  /*e050*/  ISETP.GT.AND P3, PT, R5, 0x71, !P3 ;  /* 0x000000710500780c */ /* 0x000fe40005f64270 */
[----:B------:R-:W-:Y:S02]  /*e060*/  ISETP.LT.OR P1, PT, R6, 0x39, P1 ;  /* 0x000000390600780c */ /* 0x000fe40000f21670 */
[----:B0-----:R-:W-:Y:S02]  /*e070*/  FMNMX.FTZ R8, R0, R3, !PT ;  /* 0x0000000300087209 */ /* 0x001fe40007810000 */
[----:B------:R-:W-:Y:S02]  /*e080*/  FSEL R54, R54, -INF , !P1 ;  /* 0xff80000036367808 */ /* 0x000fe40004800000 */
[----:B------:R-:W-:Y:S01]  /*e090*/  LOP3.LUT P1, RZ, R22, 0x10000, RZ, 0xc0, !PT ;  /* 0x0001000016ff7812 */ /* 0x000fe2000782c0ff */
[----:B------:R-:W0:Y:S01]  /*e0a0*/  SHFL.BFLY PT, R3, R8, 0x1, 0x1f ;  /* 0x0c201f0008037f89 */ /* 0x000e2200000e0000 */
[----:B------:R-:W-:-:S02]  /*e0b0*/  FMNMX.FTZ R0, R30, R11, !PT ;  /* 0x0000000b1e007209 */ /* 0x000fc40007810000 */
[----:B------:R-:W-:Y:S02]  /*e0c0*/  ISETP.GT.AND P1, PT, R5, 0x39, !P1 ;  /* 0x000000390500780c */ /* 0x000fe40004f24270 */
[----:B------:R-:W-:Y:S02]  /*e0d0*/  FMNMX.FTZ R13, R31, R0, !PT ;  /* 0x000000001f0d7209 */ /* 0x000fe40007810000 */
[----:B------:R-:W-:Y:S02]  /*e0e0*/  ISETP.LT.OR P1, PT, R6, 0x3a, P1 ;  /* 0x0000003a0600780c */ /* 0x000fe40000f21670 */
[----:B------:R-:W-:Y:S02]  /*e0f0*/  FMNMX.FTZ R0, R34, R13, !PT ;  /* 0x0000000d22007209 */ /* 0x000fe40007810000 */
[----:B------:R-:W-:Y:S02]  /*e100*/  FSEL R55, R55, -INF , !P1 ;  /* 0xff80000037377808 */ /* 0x000fe40004800000 */
        /* <DEDUP_REMOVED lines=26> */
[C---:B------:R-:W-:Y:S02]  /*e2b0*/  LOP3.LUT P1, RZ, R22.reuse, 0x800, RZ, 0xc0, !PT ;  /* 0x0000080016ff7812 */ /* 0x040fe4000782c0ff */
[----:B------:R-:W-:Y:S02]  /*e2c0*/  LOP3.LUT P5, RZ, R22, 0x8, RZ, 0xc0, !PT ;  /* 0x0000000816ff7812 */ /* 0x000fe400078ac0ff */
[----:B------:R-:W-:Y:S02]  /*e2d0*/  ISETP.GT.AND P1, PT, R5, 0x50, !P1 ;  /* 0x000000500500780c */ /* 0x000fe40004f24270 */
[----:B------:R-:W-:Y:S02]  /*e2e0*/  FMNMX.FTZ R0, R58, R21, !PT ;  /* 0x000000153a007209 */ /* 0x000fe40007810000 */
[----:B------:R-:W-:-:S02]  /*e2f0*/  ISETP.LT.OR P1, PT, R6, 0x51, P1 ;  /* 0x000000510600780c */ /* 0x000fc40000f21670 */
[----:B0-----:R-:W-:Y:S02]  /*e300*/  FMNMX.FTZ R3, R8, R3, !PT ;  /* 0x0000000308037209 */ /* 0x001fe40007810000 */
[----:B------:R-:W-:Y:S02]  /*e310*/  FSEL R66, R66, -INF , !P1 ;  /* 0xff80000042427808 */ /* 0x000fe40004800000 */
[----:B------:R-:W-:Y:S01]  /*e320*/  LOP3.LUT P1, RZ, R22, 0x400, RZ, 0xc0, !PT ;  /* 0x0000040016ff7812 */ /* 0x000fe2000782c0ff */
[----:B------:R-:W-:Y:S01]  /*e330*/  FMUL.FTZ R4, R3, UR51 ;  /* 0x0000003303047c20 */ /* 0x000fe20008410000 */
        /* <DEDUP_REMOVED lines=9> */
[C---:B------:R-:W-:Y:S02]  /*e3d0*/  ISETP.LT.OR P2, PT, R6.reuse, 0x71, P2 ;  /* 0x000000710600780c */ /* 0x040fe40001741670 */
[----:B------:R-:W-:Y:S02]  /*e3e0*/  ISETP.LT.OR P1, PT, R6, 0x59, P1 ;  /* 0x000000590600780c */ /* 0x000fe40000f21670 */
[----:B------:R-:W-:Y:S02]  /*e3f0*/  ISETP.GT.AND P4, PT, R5, 0x78, !P4 ;  /* 0x000000780500780c */ /* 0x000fe40006784270 */
[----:B------:R-:W-:Y:S02]  /*e400*/  FSEL R70, R70, -INF , !P1 ;  /* 0xff80000046467808 */ /* 0x000fe40004800000 */
[----:B------:R-:W-:Y:S02]  /*e410*/  LOP3.LUT P1, RZ, R22, 0x100, RZ, 0xc0, !PT ;  /* 0x0000010016ff7812 */ /* 0x000fe4000782c0ff */
[----:B------:R-:W-:-:S02]  /*e420*/  ISETP.LT.OR P3, PT, R6, 0x72, P3 ;  /* 0x000000720600780c */ /* 0x000fc40001f61670 */
[----:B------:R-:W-:Y:S02]  /*e430*/  ISETP.GT.AND P1, PT, R5, 0x59, !P1 ;  /* 0x000000590500780c */ /* 0x000fe40004f24270 */
[----:B------:R-:W-:Y:S02]  /*e440*/  FSEL R82, R82, -INF , !P2 ;  /* 0xff80000052527808 */ /* 0x000fe40005000000 */
[C---:B------:R-:W-:Y:S02]  /*e450*/  ISETP.LT.OR P1, PT, R6.reuse, 0x5a, P1 ;  /* 0x0000005a0600780c */ /* 0x040fe40000f21670 */
[----:B------:R-:W-:Y:S02]  /*e460*/  ISETP.LT.OR P4, PT, R6, 0x79, P4 ;  /* 0x000000790600780c */ /* 0x000fe40002781670 */
[----:B------:R-:W-:Y:S02]  /*e470*/  FSEL R71, R71, -INF , !P1 ;  /* 0xff80000047477808 */ /* 0x000fe40004800000 */
[----:B------:R-:W-:-:S02]  /*e480*/  LOP3.LUT P1, RZ, R22, 0x80, RZ, 0xc0, !PT ;  /* 0x0000008016ff7812 */ /* 0x000fc4000782c0ff */
[----:B------:R-:W-:Y:S02]  /*e490*/  FSEL R83, R83, -INF , !P3 ;  /* 0xff80000053537808 */ /* 0x000fe40005800000 */
[----:B------:R-:W-:Y:S02]  /*e4a0*/  ISETP.GT.AND P1, PT, R5, 0x60, !P1 ;  /* 0x000000600500780c */ /* 0x000fe40004f24270 */
[----:B------:R-:W-:Y:S02]  /*e4b0*/  FSEL R86, R86, -INF , !P4 ;  /* 0xff80000056567808 */ /* 0x000fe40006000000 */
        /* <DEDUP_REMOVED lines=12> */
[----:B------:R-:W-:-:S04]  /*e580*/  ISETP.LT.OR P1, PT, R6, 0x6a, P1 ;  /* 0x0000006a0600780c */ /* 0x000fc80000f21670 */
[----:B------:R-:W-:Y:S02]  /*e590*/  FSEL R79, R79, -INF , !P1 ;  /* 0xff8000004f4f7808 */ /* 0x000fe40004800000 */
[----:B------:R-:W-:-:S04]  /*e5a0*/  FSETP.NEU.FTZ.AND P1, PT, R3, -INF , PT ;  /* 0xff8000000300780b */ /* 0x000fc80003f3d000 */
[----:B------:R-:W-:Y:S02]  /*e5b0*/  FSEL R4, R4, RZ, P1 ;  /* 0x000000ff04047208 */ /* 0x000fe40000800000 */
[----:B------:R-:W-:-:S03]  /*e5c0*/  ISETP.GT.AND P1, PT, R5, 0x79, !P5 ;  /* 0x000000790500780c */ /* 0x000fc60006f24270 */
        /* <DEDUP_REMOVED lines=15> */
[----:B------:R-:W-:Y:S01]  /*e6c0*/  MUFU.EX2 R7, R7 ;  /* 0x0000000700077308 */ /* 0x000fe20000000800 */
[--C-:B------:R-:W-:Y:S01]  /*e6d0*/  FFMA.FTZ R45, R45, UR51, -R4.reuse ;  /* 0x000000332d2d7c23 */ /* 0x100fe20008010804 */
[----:B------:R-:W-:Y:S01]  /*e6e0*/  FMNMX.FTZ R29, R75, R0, !PT ;  /* 0x000000004b1d7209 */ /* 0x000fe20007810000 */
[--C-:B------:R-:W-:Y:S01]  /*e6f0*/  FFMA.FTZ R53, R53, UR51, -R4.reuse ;  /* 0x0000003335357c23 */ /* 0x100fe20008010804 */
[--C-:B------:R-:W-:Y:S01]  /*e700*/  FFMA.FTZ R14, R37, UR51, -R4.reuse ;  /* 0x00000033250e7c23 */ /* 0x100fe20008010804 */
[--C-:B------:R-:W-:Y:S01]  /*e710*/  FFMA.FTZ R12, R33, UR51, -R4.reuse ;  /* 0x00000033210c7c23 */ /* 0x100fe20008010804 */
[----:B------:R-:W-:Y:S01]  /*e720*/  FMNMX.FTZ R0, R78, R29, !PT ;  /* 0x0000001d4e007209 */ /* 0x000fe20007810000 */
[--C-:B------:R-:W-:Y:S01]  /*e730*/  FFMA.FTZ R37, R44, UR51, -R4.reuse ;  /* 0x000000332c257c23 */ /* 0x100fe20008010804 */
[----:B------:R-:W0:Y:S01]  /*e740*/  MUFU.EX2 R8, R8 ;  /* 0x0000000800087308 */ /* 0x000e220000000800 */
        /* <DEDUP_REMOVED lines=14> */
[----:B------:R-:W-:Y:S01]  /*e830*/  FFMA.FTZ R44, R85, UR51, -R4 ;  /* 0x00000033552c7c23 */ /* 0x000fe20008010804 */
[----:B------:R1:W-:Y:S01]  /*e840*/  MUFU.EX2 R11, R32 ;  /* 0x00000020000b7308 */ /* 0x0003e20000000800 */
[----:B0-----:R-:W-:Y:S01]  /*e850*/  FADD.FTZ R6, R7, R8 ;  /* 0x0000000807067221 */ /* 0x001fe20000010000 */
[----:B------:R-:W-:-:S05]  /*e860*/  FMNMX.FTZ R0, R87, R0, !PT ;  /* 0x0000000057007209 */ /* 0x000fca0007810000 */
[----:B------:R-:W0:Y:S01]  /*e870*/  SHFL.BFLY PT, R5, R0, 0x2, 0x1f ;  /* 0x0c401f0000057f89 */ /* 0x000e2200000e0000 */
[----:B------:R-:W-:Y:S01]  /*e880*/  MUFU.EX2 R15, R40 ;  /* 0x00000028000f7308 */ /* 0x000fe20000000800 */
[--C-:B-1----:R-:W-:Y:S01]  /*e890*/  FFMA.FTZ R32, R56, UR51, -R4.reuse ;  /* 0x0000003338207c23 */ /* 0x102fe20008010804 */
[----:B------:R-:W-:-:S06]  /*e8a0*/  FFMA.FTZ R56, R73, UR51, -R4 ;  /* 0x0000003349387c23 */ /* 0x000fcc0008010804 */
[----:B------:R1:W-:Y:S08]  /*e8b0*/  MUFU.EX2 R36, R41 ;  /* 0x0000002900247308 */ /* 0x0003f00000000800 */
[----:B------:R3:W-:Y:S01]  /*e8c0*/  MUFU.EX2 R21, R49 ;  /* 0x0000003100157308 */ /* 0x0007e20000000800 */
[--C-:B-1----:R-:W-:Y:S01]  /*e8d0*/  FFMA.FTZ R41, R64, UR51, -R4.reuse ;  /* 0x0000003340297c23 */ /* 0x102fe20008010804 */
[----:B------:R-:W-:Y:S01]  /*e8e0*/  FFMA.FTZ R64, R77, UR51, -R4 ;  /* 0x000000334d407c23 */ /* 0x000fe20008010804 */
[----:B0-----:R-:W-:-:S05]  /*e8f0*/  FMNMX.FTZ R5, R0, R5, !PT ;  /* 0x0000000500057209 */ /* 0x001fca0007810000 */
[----:B------:R-:W0:Y:S01]  /*e900*/  MUFU.EX2 R9, R9 ;  /* 0x0000000900097308 */ /* 0x000e220000000800 */
[--C-:B---3--:R-:W-:Y:S01]  /*e910*/  FFMA.FTZ R49, R57, UR51, -R4.reuse ;  /* 0x0000003339317c23 */ /* 0x108fe20008010804 */
[--C-:B------:R-:W-:Y:S01]  /*e920*/  FFMA.FTZ R57, R76, UR51, -R4.reuse ;  /* 0x000000334c397c23 */ /* 0x100fe20008010804 */
[----:B------:R-:W1:Y:S05]  /*e930*/  SHFL.BFLY PT, R0, R5, 0x1, 0x1f ;  /* 0x0c201f0005007f89 */ /* 0x000e6a00000e0000 */
[----:B------:R3:W-:Y:S08]  /*e940*/  MUFU.EX2 R40, R45 ;  /* 0x0000002d00287308 */ /* 0x0007f00000000800 */
[----:B------:R4:W-:Y:S01]  /*e950*/  MUFU.EX2 R25, R53 ;  /* 0x0000003500197308 */ /* 0x0009e20000000800 */
[----:B---3--:R-:W-:-:S07]  /*e960*/  FFMA.FTZ R45, R68, UR51, -R4 ;  /* 0x00000033442d7c23 */ /* 0x008fce0008010804 */
[----:B------:R-:W3:Y:S01]  /*e970*/  MUFU.EX2 R10, R10 ;  /* 0x0000000a000a7308 */ /* 0x000ee20000000800 */
[----:B----4-:R-:W-:Y:S01]  /*e980*/  FFMA.FTZ R53, R72, UR51, -R4 ;  /* 0x0000003348357c23 */ /* 0x010fe20008010804 */
[----:B-1----:R-:W-:-:S04]  /*e990*/  FMNMX.FTZ R0, R5, R0, !PT ;  /* 0x0000000005007209 */ /* 0x002fc80007810000 */
[C---:B------:R-:W-:Y:S01]  /*e9a0*/  FSETP.NEU.FTZ.AND P1, PT, R0.reuse, -INF , PT ;  /* 0xff8000000000780b */ /* 0x040fe20003f3d000 */
[----:B------:R-:W-:Y:S01]  /*e9b0*/  FMUL.FTZ R5, R0, UR51 ;  /* 0x0000003300057c20 */ /* 0x000fe20008410000 */
[----:B------:R-:W1:Y:S04]  /*e9c0*/  MUFU.EX2 R12, R12 ;  /* 0x0000000c000c7308 */ /* 0x000e680000000800 */
[----:B------:R-:W-:-:S04]  /*e9d0*/  FSEL R4, R5, RZ, P1 ;  /* 0x000000ff05047208 */ /* 0x000fc80000800000 */
[----:B------:R-:W4:Y:S01]  /*e9e0*/  MUFU.EX2 R14, R14 ;  /* 0x0000000e000e7308 */ /* 0x000f220000000800 */
[--C-:B------:R-:W-:Y:S01]  /*e9f0*/  FFMA.FTZ R5, R26, UR51, -R4.reuse ;  /* 0x000000331a057c23 */ /* 0x100fe20008010804 */
[--C-:B------:R-:W-:Y:S01]  /*ea00*/  FFMA.FTZ R26, R27, UR51, -R4.reuse ;  /* 0x000000331b1a7c23 */ /* 0x100fe20008010804 */
[--C-:B------:R-:W-:Y:S01]  /*ea10*/  FFMA.FTZ R27, R30, UR51, -R4.reuse ;  /* 0x000000331e1b7c23 */ /* 0x100fe20008010804 */
[--C-:B------:R-:W-:Y:S01]  /*ea20*/  FFMA.FTZ R76, R43, UR51, -R4.reuse ;  /* 0x000000332b4c7c23 */ /* 0x100fe20008010804 */
[--C-:B------:R-:W-:Y:S01]  /*ea30*/  FFMA.FTZ R30, R31, UR51, -R4.reuse ;  /* 0x000000331f1e7c23 */ /* 0x100fe20008010804 */
[----:B------:R-:W-:Y:S01]  /*ea40*/  FFMA.FTZ R43, R59, UR51, -R4 ;  /* 0x000000333b2b7c23 */ /* 0x000fe20008010804 */
[----:B0-----:R-:W-:Y:S01]  /*ea50*/  FADD.FTZ R59, R9, R6 ;  /* 0x00000006093b7221 */ /* 0x001fe20000010000 */
[----:B------:R-:W-:Y:S01]  /*ea60*/  MUFU.EX2 R5, R5 ;  /* 0x0000000500057308 */ /* 0x000fe20000000800 */
[--C-:B------:R-:W-:Y:S01]  /*ea70*/  FFMA.FTZ R31, R34, UR51, -R4.reuse ;  /* 0x00000033221f7c23 */ /* 0x100fe20008010804 */
[--C-:B------:R-:W-:Y:S01]  /*ea80*/  FFMA.FTZ R69, R42, UR51, -R4.reuse ;  /* 0x000000332a457c23 */ /* 0x100fe20008010804 */
[----:B---3--:R-:W-:Y:S01]  /*ea90*/  FADD.FTZ R6, R10, R59 ;  /* 0x0000003b0a067221 */ /* 0x008fe20000010000 */
[--C-:B------:R-:W-:Y:S01]  /*eaa0*/  FFMA.FTZ R42, R58, UR51, -R4.reuse ;  /* 0x000000333a2a7c23 */ /* 0x100fe20008010804 */
[--C-:B------:R-:W-:Y:S01]  /*eab0*/  FFMA.FTZ R80, R47, UR51, -R4.reuse ;  /* 0x000000332f507c23 */ /* 0x100fe20008010804 */
[----:B------:R-:W-:Y:S01]  /*eac0*/  FFMA.FTZ R47, R63, UR51, -R4 ;  /* 0x000000333f2f7c23 */ /* 0x000fe20008010804 */
[----:B------:R-:W-:Y:S01]  /*ead0*/  FADD.FTZ R59, R11, R6 ;  /* 0x000000060b3b7221 */ /* 0x000fe20000010000 */
[----:B------:R-:W0:Y:S01]  /*eae0*/  MUFU.EX2 R26, R26 ;  /* 0x0000001a001a7308 */ /* 0x000e220000000800 */
[--C-:B------:R-:W-:Y:S01]  /*eaf0*/  FFMA.FTZ R68, R35, UR51, -R4.reuse ;  /* 0x0000003323447c23 */ /* 0x100fe20008010804 */
[--C-:B------:R-:W-:Y:S01]  /*eb00*/  FFMA.FTZ R65, R38, UR51, -R4.reuse ;  /* 0x0000003326417c23 */ /* 0x100fe20008010804 */
[----:B-1----:R-:W-:Y:S01]  /*eb10*/  FADD.FTZ R58, R12, R59 ;  /* 0x0000003b0c3a7221 */ /* 0x002fe20000010000 */
[--C-:B------:R-:W-:Y:S01]  /*eb20*/  FFMA.FTZ R72, R39, UR51, -R4.reuse ;  /* 0x0000003327487c23 */ /* 0x100fe20008010804 */
[--C-:B------:R-:W-:Y:S01]  /*eb30*/  FFMA.FTZ R73, R46, UR51, -R4.reuse ;  /* 0x000000332e497c23 */ /* 0x100fe20008010804 */
[----:B------:R-:W-:Y:S01]  /*eb40*/  FFMA.FTZ R34, R50, UR51, -R4 ;  /* 0x0000003332227c23 */ /* 0x000fe20008010804 */
[----:B------:R-:W-:Y:S01]  /*eb50*/  FADD.FTZ R63, R13, R58 ;  /* 0x0000003a0d3f7221 */ /* 0x000fe20000010000 */
[----:B------:R-:W1:Y:S01]  /*eb60*/  MUFU.EX2 R27, R27 ;  /* 0x0000001b001b7308 */ /* 0x000e620000000800 */
[--C-:B------:R-:W-:Y:S01]  /*eb70*/  FFMA.FTZ R35, R51, UR51, -R4.reuse ;  /* 0x0000003333237c23 */ /* 0x100fe20008010804 */
[--C-:B------:R-:W-:Y:S01]  /*eb80*/  FFMA.FTZ R38, R54, UR51, -R4.reuse ;  /* 0x0000003336267c23 */ /* 0x100fe20008010804 */
[----:B----4-:R-:W-:Y:S01]  /*eb90*/  FADD.FTZ R58, R14, R63 ;  /* 0x0000003f0e3a7221 */ /* 0x010fe20000010000 */
[--C-:B------:R-:W-:Y:S01]  /*eba0*/  FFMA.FTZ R39, R55, UR51, -R4.reuse ;  /* 0x0000003337277c23 */ /* 0x100fe20008010804 */
[--C-:B------:R-:W-:Y:S01]  /*ebb0*/  FFMA.FTZ R46, R62, UR51, -R4.reuse ;  /* 0x000000333e2e7c23 */ /* 0x100fe20008010804 */
[----:B------:R-:W-:Y:S01]  /*ebc0*/  FFMA.FTZ R50, R66, UR51, -R4 ;  /* 0x0000003342327c23 */ /* 0x000fe20008010804 */
[----:B------:R-:W-:Y:S01]  /*ebd0*/  FADD.FTZ R63, R15, R58 ;  /* 0x0000003a0f3f7221 */ /* 0x000fe20000010000 */
[----:B------:R-:W3:Y:S01]  /*ebe0*/  MUFU.EX2 R30, R30 ;  /* 0x0000001e001e7308 */ /* 0x000ee20000000800 */
[----:B0-----:R-:W-:Y:S01]  /*ebf0*/  FADD.FTZ R6, R5, R26 ;  /* 0x0000001a05067221 */ /* 0x001fe20000010000 */
[--C-:B------:R-:W-:Y:S01]  /*ec00*/  FFMA.FTZ R51, R67, UR51, -R4.reuse ;  /* 0x0000003343337c23 */ /* 0x100fe20008010804 */
[--C-:B------:R-:W-:Y:S01]  /*ec10*/  FFMA.FTZ R54, R70, UR51, -R4.reuse ;  /* 0x0000003346367c23 */ /* 0x100fe20008010804 */
[--C-:B------:R-:W-:Y:S01]  /*ec20*/  FFMA.FTZ R55, R71, UR51, -R4.reuse ;  /* 0x0000003347377c23 */ /* 0x100fe20008010804 */
[--C-:B------:R-:W-:Y:S01]  /*ec30*/  FFMA.FTZ R74, R74, UR51, -R4.reuse ;  /* 0x000000334a4a7c23 */ /* 0x100fe20008010804 */
[--C-:B------:R-:W-:Y:S01]  /*ec40*/  FFMA.FTZ R75, R75, UR51, -R4.reuse ;  /* 0x000000334b4b7c23 */ /* 0x100fe20008010804 */
[----:B------:R-:W-:Y:S01]  /*ec50*/  FFMA.FTZ R78, R78, UR51, -R4 ;  /* 0x000000334e4e7c23 */ /* 0x000fe20008010804 */
[----:B------:R-:W0:Y:S01]  /*ec60*/  MUFU.EX2 R31, R31 ;  /* 0x0000001f001f7308 */ /* 0x000e220000000800 */
[----:B-1----:R-:W-:Y:S01]  /*ec70*/  FADD.FTZ R59, R27, R6 ;  /* 0x000000061b3b7221 */ /* 0x002fe20000010000 */
[--C-:B------:R-:W-:Y:S01]  /*ec80*/  FFMA.FTZ R79, R79, UR51, -R4.reuse ;  /* 0x000000334f4f7c23 */ /* 0x100fe20008010804 */
[--C-:B------:R-:W-:Y:S01]  /*ec90*/  FFMA.FTZ R82, R82, UR51, -R4.reuse ;  /* 0x0000003352527c23 */ /* 0x100fe20008010804 */
[--C-:B------:R-:W-:Y:S01]  /*eca0*/  FFMA.FTZ R83, R83, UR51, -R4.reuse ;  /* 0x0000003353537c23 */ /* 0x100fe20008010804 */
[--C-:B------:R-:W-:Y:S01]  /*ecb0*/  FFMA.FTZ R86, R86, UR51, -R4.reuse ;  /* 0x0000003356567c23 */ /* 0x100fe20008010804 */
[----:B------:R-:W-:Y:S01]  /*ecc0*/  FFMA.FTZ R87, R87, UR51, -R4 ;  /* 0x0000003357577c23 */ /* 0x000fe20008010804 */
[----:B------:R-:W-:Y:S01]  /*ecd0*/  F2FP.BF16.F32.PACK_AB R4, R8, R7 ;  /* 0x000000070804723e */ /* 0x000fe200000010ff */
[----:B------:R-:W1:Y:S01]  /*ece0*/  MUFU.EX2 R37, R37 ;  /* 0x0000002500257308 */ /* 0x000e620000000800 */
[----:B---3--:R-:W-:Y:S01]  /*ecf0*/  FADD.FTZ R6, R30, R59 ;  /* 0x0000003b1e067221 */ /* 0x008fe20000010000 */
[----:B------:R-:W-:-:S02]  /*ed00*/  F2FP.BF16.F32.PACK_AB R8, R12, R11 ;  /* 0x0000000b0c08723e */ /* 0x000fc400000010ff */
[----:B------:R-:W-:Y:S02]  /*ed10*/  F2FP.BF16.F32.PACK_AB R12, R36, R15 ;  /* 0x0000000f240c723e */ /* 0x000fe400000010ff */
[----:B------:R-:W-:Y:S02]  /*ed20*/  F2FP.BF16.F32.PACK_AB R5, R26, R5 ;  /* 0x000000051a05723e */ /* 0x000fe400000010ff */
[----:B------:R-:W3:Y:S01]  /*ed30*/  MUFU.EX2 R24, R24 ;  /* 0x0000001800187308 */ /* 0x000ee20000000800 */
[----:B0-----:R-:W-:Y:S01]  /*ed40*/  FADD.FTZ R59, R31, R6 ;  /* 0x000000061f3b7221 */ /* 0x001fe20000010000 */
[----:B------:R-:W-:Y:S01]  /*ed50*/  F2FP.BF16.F32.PACK_AB R6, R10, R9 ;  /* 0x000000090a06723e */ /* 0x000fe200000010ff */
[----:B------:R-:W-:-:S05]  /*ed60*/  FADD.FTZ R10, R36, R63 ;  /* 0x0000003f240a7221 */ /* 0x000fca0000010000 */
[----:B------:R-:W0:Y:S01]  /*ed70*/  MUFU.EX2 R68, R68 ;  /* 0x0000004400447308 */ /* 0x000e220000000800 */
[----:B-1----:R-:W-:Y:S01]  /*ed80*/  FADD.FTZ R9, R37, R10 ;  /* 0x0000000a25097221 */ /* 0x002fe20000010000 */
[----:B------:R-:W-:Y:S02]  /*ed90*/  F2FP.BF16.F32.PACK_AB R10, R14, R13 ;  /* 0x0000000d0e0a723e */ /* 0x000fe400000010ff */
[----:B------:R-:W-:Y:S01]  /*eda0*/  ISETP.NE.AND P5, PT, R90, 0x1, PT ;  /* 0x000000015a00780c */ /* 0x000fe20003fa5270 */
[C---:B------:R-:W-:Y:S01]  /*edb0*/  FADD.FTZ R9, R40.reuse, R9 ;  /* 0x0000000928097221 */ /* 0x040fe20000010000 */
[----:B------:R-:W-:Y:S02]  /*edc0*/  F2FP.BF16.F32.PACK_AB R14, R40, R37 ;  /* 0x00000025280e723e */ /* 0x000fe400000010ff */
[----:B------:R-:W1:Y:S01]  /*edd0*/  MUFU.EX2 R65, R65 ;  /* 0x0000004100417308 */ /* 0x000e620000000800 */
[----:B---3--:R-:W-:-:S04]  /*ede0*/  FADD.FTZ R36, R24, R9 ;  /* 0x0000000918247221 */ /* 0x008fc80000010000 */
[----:B------:R-:W-:Y:S02]  /*edf0*/  FADD.FTZ R11, R21, R36 ;  /* 0x00000024150b7221 */ /* 0x000fe40000010000 */
[----:B------:R-:W3:Y:S01]  /*ee00*/  LDL R36, [R1+0x3c] ;  /* 0x00003c0001247983 */ /* 0x000ee20000100800 */
[----:B------:R-:W4:Y:S01]  /*ee10*/  MUFU.EX2 R72, R72 ;  /* 0x0000004800487308 */ /* 0x000f220000000800 */
[C---:B0-----:R-:W-:Y:S01]  /*ee20*/  FADD.FTZ R58, R68.reuse, R59 ;  /* 0x0000003b443a7221 */ /* 0x041fe20000010000 */
[----:B------:R-:W-:-:S06]  /*ee30*/  F2FP.BF16.F32.PACK_AB R9, R68, R31 ;  /* 0x0000001f4409723e */ /* 0x000fcc00000010ff */
[----:B------:R-:W0:Y:S01]  /*ee40*/  MUFU.EX2 R69, R69 ;  /* 0x0000004500457308 */ /* 0x000e220000000800 */
[----:B-1----:R-:W-:-:S07]  /*ee50*/  FADD.FTZ R7, R65, R58 ;  /* 0x0000003a41077221 */ /* 0x002fce0000010000 */
[----:B------:R-:W1:Y:S01]  /*ee60*/  MUFU.EX2 R76, R76 ;  /* 0x0000004c004c7308 */ /* 0x000e620000000800 */
[----:B----4-:R-:W-:-:S07]  /*ee70*/  FADD.FTZ R58, R72, R7 ;  /* 0x00000007483a7221 */ /* 0x010fce0000010000 */
[----:B------:R-:W4:Y:S01]  /*ee80*/  MUFU.EX2 R73, R73 ;  /* 0x0000004900497308 */ /* 0x000f220000000800 */
[----:B0-----:R-:W-:-:S07]  /*ee90*/  FADD.FTZ R7, R69, R58 ;  /* 0x0000003a45077221 */ /* 0x001fce0000010000 */
[----:B------:R-:W0:Y:S01]  /*eea0*/  MUFU.EX2 R20, R20 ;  /* 0x0000001400147308 */ /* 0x000e220000000800 */
[----:B-1----:R-:W-:Y:S01]  /*eeb0*/  FADD.FTZ R26, R76, R7 ;  /* 0x000000074c1a7221 */ /* 0x002fe20000010000 */
[----:B------:R-:W-:-:S06]  /*eec0*/  F2FP.BF16.F32.PACK_AB R7, R30, R27 ;  /* 0x0000001b1e07723e */ /* 0x000fcc00000010ff */
[----:B------:R-:W1:Y:S01]  /*eed0*/  MUFU.EX2 R80, R80 ;  /* 0x0000005000507308 */ /* 0x000e620000000800 */
[----:B----4-:R-:W-:-:S07]  /*eee0*/  FADD.FTZ R13, R73, R26 ;  /* 0x0000001a490d7221 */ /* 0x010fce0000010000 */
[----:B------:R-:W4:Y:S01]  /*eef0*/  MUFU.EX2 R34, R34 ;  /* 0x0000002200227308 */ /* 0x000f220000000800 */
[----:B0-----:R-:W-:Y:S01]  /*ef00*/  FADD.FTZ R26, R20, R11 ;  /* 0x0000000b141a7221 */ /* 0x001fe20000010000 */
[----:B------:R-:W-:Y:S01]  /*ef10*/  F2FP.BF16.F32.PACK_AB R11, R72, R65 ;  /* 0x00000041480b723e */ /* 0x000fe200000010ff */
[----:B------:R-:W-:Y:S02]  /*ef20*/  STSM.16.M88.4 [R143+0x21800], R4 ;  /* 0x021800048f007844 */ /* 0x000fe40000000200 */
[----:B------:R-:W-:-:S03]  /*ef30*/  FADD.FTZ R31, R25, R26 ;  /* 0x0000001a191f7221 */ /* 0x000fc60000010000 */
[----:B------:R-:W0:Y:S01]  /*ef40*/  MUFU.EX2 R35, R35 ;  /* 0x0000002300237308 */ /* 0x000e220000000800 */
[----:B-1----:R-:W-:-:S07]  /*ef50*/  FADD.FTZ R27, R80, R13 ;  /* 0x0000000d501b7221 */ /* 0x002fce0000010000 */
[----:B------:R-:W1:Y:S01]  /*ef60*/  MUFU.EX2 R32, R32 ;  /* 0x0000002000207308 */ /* 0x000e620000000800 */
[----:B----4-:R-:W-:-:S07]  /*ef70*/  FADD.FTZ R26, R34, R27 ;  /* 0x0000001b221a7221 */ /* 0x010fce0000010000 */
[----:B------:R-:W4:Y:S01]  /*ef80*/  MUFU.EX2 R38, R38 ;  /* 0x0000002600267308 */ /* 0x000f220000000800 */
[----:B0-----:R-:W-:-:S07]  /*ef90*/  FADD.FTZ R27, R35, R26 ;  /* 0x0000001a231b7221 */ /* 0x001fce0000010000 */
[----:B------:R-:W0:Y:S01]  /*efa0*/  MUFU.EX2 R49, R49 ;  /* 0x0000003100317308 */ /* 0x000e220000000800 */
[----:B-1----:R-:W-:-:S07]  /*efb0*/  FADD.FTZ R30, R32, R31 ;  /* 0x0000001f201e7221 */ /* 0x002fce0000010000 */
[----:B------:R-:W1:Y:S08]  /*efc0*/  MUFU.EX2 R39, R39 ;  /* 0x0000002700277308 */ /* 0x000e700000000800 */
[----:B------:R-:W5:Y:S08]  /*efd0*/  MUFU.EX2 R60, R60 ;  /* 0x0000003c003c7308 */ /* 0x000f700000000800 */
[----:B------:R-:W5:Y:S01]  /*efe0*/  MUFU.EX2 R42, R42 ;  /* 0x0000002a002a7308 */ /* 0x000f620000000800 */
[----:B----4-:R-:W-:-:S07]  /*eff0*/  FADD.FTZ R26, R38, R27 ;  /* 0x0000001b261a7221 */ /* 0x010fce0000010000 */
[----:B------:R-:W4:Y:S08]  /*f000*/  MUFU.EX2 R61, R61 ;  /* 0x0000003d003d7308 */ /* 0x000f300000000800 */
[----:B------:R-:W4:Y:S01]  /*f010*/  MUFU.EX2 R43, R43 ;  /* 0x0000002b002b7308 */ /* 0x000f220000000800 */
[----:B0-----:R-:W-:Y:S01]  /*f020*/  FADD.FTZ R31, R49, R30 ;  /* 0x0000001e311f7221 */ /* 0x001fe20000010000 */
[----:B------:R-:W-:-:S06]  /*f030*/  F2FP.BF16.F32.PACK_AB R24, R21, R24 ;  /* 0x000000181518723e */ /* 0x000fcc00000010ff */
[----:B------:R-:W0:Y:S01]  /*f040*/  MUFU.EX2 R41, R41 ;  /* 0x0000002900297308 */ /* 0x000e220000000800 */
[----:B-1----:R-:W-:Y:S01]  /*f050*/  FADD.FTZ R21, R39, R26 ;  /* 0x0000001a27157221 */ /* 0x002fe20000010000 */
[----:B--2---:R1:W-:Y:S06]  /*f060*/  STSM.16.M88.4 [R91], R8 ;  /* 0x000000085b007844 */ /* 0x0043ec0000000200 */
[----:B------:R-:W2:Y:S01]  /*f070*/  MUFU.EX2 R46, R46 ;  /* 0x0000002e002e7308 */ /* 0x000ea20000000800 */
[----:B-----5:R-:W-:Y:S01]  /*f080*/  FADD.FTZ R30, R60, R31 ;  /* 0x0000001f3c1e7221 */ /* 0x020fe20000010000 */
[----:B------:R-:W-:-:S02]  /*f090*/  F2FP.BF16.F32.PACK_AB R13, R76, R69 ;  /* 0x000000454c0d723e */ /* 0x000fc400000010ff */
[----:B------:R-:W-:-:S04]  /*f0a0*/  F2FP.BF16.F32.PACK_AB R15, R80, R73 ;  /* 0x00000049500f723e */ /* 0x000fc800000010ff */
[----:B------:R-:W5:Y:S01]  /*f0b0*/  MUFU.EX2 R48, R48 ;  /* 0x0000003000307308 */ /* 0x000f620000000800 */
[----:B-1----:R-:W-:-:S07]  /*f0c0*/  FADD.FTZ R8, R42, R21 ;  /* 0x000000152a087221 */ /* 0x002fce0000010000 */
[----:B------:R-:W1:Y:S01]  /*f0d0*/  MUFU.EX2 R47, R47 ;  /* 0x0000002f002f7308 */ /* 0x000e620000000800 */
[----:B----4-:R-:W-:Y:S01]  /*f0e0*/  FADD.FTZ R30, R61, R30 ;  /* 0x0000001e3d1e7221 */ /* 0x010fe20000010000 */
[----:B------:R-:W-:-:S06]  /*f0f0*/  FADD.FTZ R5, R43, R8 ;  /* 0x000000082b057221 */ /* 0x000fcc0000010000 */
[----:B------:R-:W4:Y:S08]  /*f100*/  MUFU.EX2 R45, R45 ;  /* 0x0000002d002d7308 */ /* 0x000f300000000800 */
[----:B------:R-:W4:Y:S01]  /*f110*/  MUFU.EX2 R50, R50 ;  /* 0x0000003200327308 */ /* 0x000f220000000800 */
[----:B0-----:R-:W-:Y:S01]  /*f120*/  FADD.FTZ R7, R41, R30 ;  /* 0x0000001e29077221 */ /* 0x001fe20000010000 */
[----:B--2---:R-:W-:-:S06]  /*f130*/  FADD.FTZ R8, R46, R5 ;  /* 0x000000052e087221 */ /* 0x004fcc0000010000 */
[----:B------:R-:W0:Y:S08]  /*f140*/  MUFU.EX2 R52, R52 ;  /* 0x0000003400347308 */ /* 0x000e300000000800 */
[----:B------:R-:W2:Y:S01]  /*f150*/  MUFU.EX2 R51, R51 ;  /* 0x0000003300337308 */ /* 0x000ea20000000800 */
[----:B-----5:R-:W-:Y:S01]  /*f160*/  FADD.FTZ R10, R48, R7 ;  /* 0x00000007300a7221 */ /* 0x020fe20000010000 */
[----:B-1----:R-:W-:-:S06]  /*f170*/  FADD.FTZ R9, R47, R8 ;  /* 0x000000082f097221 */ /* 0x002fcc0000010000 */
[----:B------:R-:W1:Y:S08]  /*f180*/  MUFU.EX2 R53, R53 ;  /* 0x0000003500357308 */ /* 0x000e700000000800 */
[----:B------:R-:W5:Y:S01]  /*f190*/  MUFU.EX2 R54, R54 ;  /* 0x0000003600367308 */ /* 0x000f620000000800 */
        /* <DEDUP_REMOVED lines=8> */
[----:B-1----:R-:W-:Y:S01]  /*f220*/  FADD.FTZ R11, R53, R10 ;  /* 0x0000000a350b7221 */ /* 0x002fe20000010000 */
[----:B-----5:R-:W-:-:S06]  /*f230*/  FADD.FTZ R8, R54, R9 ;  /* 0x0000000936087221 */ /* 0x020fcc0000010000 */
[----:B------:R-:W1:Y:S08]  /*f240*/  MUFU.EX2 R64, R64 ;  /* 0x0000004000407308 */ /* 0x000e700000000800 */
[----:B------:R-:W5:Y:S01]  /*f250*/  MUFU.EX2 R75, R75 ;  /* 0x0000004b004b7308 */ /* 0x000f620000000800 */
[----:B----4-:R-:W-:Y:S01]  /*f260*/  FADD.FTZ R10, R56, R11 ;  /* 0x0000000b380a7221 */ /* 0x010fe20000010000 */
[----:B------:R-:W-:-:S06]  /*f270*/  FADD.FTZ R9, R55, R8 ;  /* 0x0000000837097221 */ /* 0x000fcc0000010000 */
[----:B------:R-:W4:Y:S01]  /*f280*/  MUFU.EX2 R78, R78 ;  /* 0x0000004e004e7308 */ /* 0x000f220000000800 */
[----:B------:R-:W-:-:S07]  /*f290*/  F2FP.BF16.F32.PACK_AB R26, R25, R20 ;  /* 0x00000014191a723e */ /* 0x000fce00000010ff */
[----:B------:R-:W4:Y:S01]  /*f2a0*/  MUFU.EX2 R79, R79 ;  /* 0x0000004f004f7308 */ /* 0x000f220000000800 */
[----:B------:R2:W-:Y:S01]  /*f2b0*/  STSM.16.M88.4 [R145], R12 ;  /* 0x0000000c91007844 */ /* 0x0005e20000000200 */
[----:B------:R-:W-:-:S06]  /*f2c0*/  F2FP.BF16.F32.PACK_AB R25, R35, R34 ;  /* 0x000000222319723e */ /* 0x000fcc00000010ff */
[----:B------:R-:W-:Y:S01]  /*f2d0*/  MUFU.EX2 R28, R28 ;  /* 0x0000001c001c7308 */ /* 0x000fe20000000800 */
[----:B------:R-:W-:Y:S01]  /*f2e0*/  F2FP.BF16.F32.PACK_AB R27, R39, R38 ;  /* 0x00000026271b723e */ /* 0x000fe200000010ff */
[----:B0-----:R-:W-:-:S06]  /*f2f0*/  FADD.FTZ R11, R57, R10 ;  /* 0x0000000a390b7221 */ /* 0x001fcc0000010000 */
[----:B------:R-:W0:Y:S01]  /*f300*/  MUFU.EX2 R29, R29 ;  /* 0x0000001d001d7308 */ /* 0x000e220000000800 */
[----:B--2---:R-:W-:-:S07]  /*f310*/  FADD.FTZ R12, R74, R9 ;  /* 0x000000094a0c7221 */ /* 0x004fce0000010000 */
[----:B------:R-:W-:Y:S08]  /*f320*/  MUFU.EX2 R33, R33 ;  /* 0x0000002100217308 */ /* 0x000ff00000000800 */
[----:B------:R-:W2:Y:S08]  /*f330*/  MUFU.EX2 R44, R44 ;  /* 0x0000002c002c7308 */ /* 0x000eb00000000800 */
[----:B------:R-:W-:Y:S08]  /*f340*/  MUFU.EX2 R82, R82 ;  /* 0x0000005200527308 */ /* 0x000ff00000000800 */
[----:B------:R-:W3:Y:S08]  /*f350*/  MUFU.EX2 R83, R83 ;  /* 0x0000005300537308 */ /* 0x000ef00000000800 */
[----:B------:R-:W-:Y:S08]  /*f360*/  MUFU.EX2 R86, R86 ;  /* 0x0000005600567308 */ /* 0x000ff00000000800 */
[----:B------:R-:W3:Y:S01]  /*f370*/  MUFU.EX2 R87, R87 ;  /* 0x0000005700577308 */ /* 0x000ee20000000800 */
[----:B------:R-:W-:Y:S01]  /*f380*/  F2FP.BF16.F32.PACK_AB R4, R49, R32 ;  /* 0x000000203104723e */ /* 0x000fe200000010ff */
[----:B-1----:R-:W-:Y:S01]  /*f390*/  FADD.FTZ R21, R64, R11 ;  /* 0x0000000b40157221 */ /* 0x002fe20000010000 */
[----:B------:R-:W-:-:S02]  /*f3a0*/  F2FP.BF16.F32.PACK_AB R6, R61, R60 ;  /* 0x0000003c3d06723e */ /* 0x000fc400000010ff */
[----:B------:R-:W-:Y:S02]  /*f3b0*/  F2FP.BF16.F32.PACK_AB R5, R43, R42 ;  /* 0x0000002a2b05723e */ /* 0x000fe400000010ff */
[----:B------:R-:W-:Y:S01]  /*f3c0*/  F2FP.BF16.F32.PACK_AB R7, R47, R46 ;  /* 0x0000002e2f07723e */ /* 0x000fe200000010ff */
[----:B------:R1:W-:Y:S01]  /*f3d0*/  STSM.16.M88.4 [R144], R24 ;  /* 0x0000001890007844 */ /* 0x0003e20000000200 */
[C---:B-----5:R-:W-:Y:S01]  /*f3e0*/  FADD.FTZ R11, R75.reuse, R12 ;  /* 0x0000000c4b0b7221 */ /* 0x060fe20000010000 */
[----:B------:R-:W-:Y:S02]  /*f3f0*/  F2FP.BF16.F32.PACK_AB R8, R56, R53 ;  /* 0x000000353808723e */ /* 0x000fe400000010ff */
[----:B------:R5:W-:Y:S01]  /*f400*/  STSM.16.M88.4 [R143+0x27800], R4 ;  /* 0x027800048f007844 */ /* 0x000be20000000200 */
[----:B----4-:R-:W-:Y:S01]  /*f410*/  FADD.FTZ R20, R78, R11 ;  /* 0x0000000b4e147221 */ /* 0x010fe20000010000 */
[----:B------:R-:W-:Y:S02]  /*f420*/  F2FP.BF16.F32.PACK_AB R10, R64, R57 ;  /* 0x00000039400a723e */ /* 0x000fe400000010ff */
[----:B------:R-:W-:-:S02]  /*f430*/  F2FP.BF16.F32.PACK_AB R9, R75, R74 ;  /* 0x0000004a4b09723e */ /* 0x000fc400000010ff */
[----:B------:R-:W-:Y:S01]  /*f440*/  F2FP.BF16.F32.PACK_AB R11, R79, R78 ;  /* 0x0000004e4f0b723e */ /* 0x000fe200000010ff */
[----:B-1----:R-:W1:Y:S01]  /*f450*/  @P5 LDC R24, c[0x0][0x44c] ;  /* 0x00011300ff185b82 */ /* 0x002e620000000800 */
[----:B0-----:R-:W-:Y:S02]  /*f460*/  F2FP.BF16.F32.PACK_AB R12, R29, R28 ;  /* 0x0000001c1d0c723e */ /* 0x001fe400000010ff */
[----:B-----5:R-:W-:Y:S02]  /*f470*/  F2FP.BF16.F32.PACK_AB R4, R48, R41 ;  /* 0x000000293004723e */ /* 0x020fe400000010ff */
[----:B------:R-:W-:Y:S02]  /*f480*/  F2FP.BF16.F32.PACK_AB R6, R52, R45 ;  /* 0x0000002d3406723e */ /* 0x000fe400000010ff */
[----:B------:R-:W-:Y:S01]  /*f490*/  F2FP.BF16.F32.PACK_AB R5, R51, R50 ;  /* 0x000000323305723e */ /* 0x000fe200000010ff */
[----:B------:R-:W0:Y:S01]  /*f4a0*/  @P5 LDC R25, c[0x0][0x450] ;  /* 0x00011400ff195b82 */ /* 0x000e220000000800 */
[----:B------:R-:W-:-:S02]  /*f4b0*/  F2FP.BF16.F32.PACK_AB R7, R55, R54 ;  /* 0x000000363707723e */ /* 0x000fc400000010ff */
[----:B--2---:R-:W-:Y:S02]  /*f4c0*/  F2FP.BF16.F32.PACK_AB R14, R44, R33 ;  /* 0x000000212c0e723e */ /* 0x004fe400000010ff */
[----:B---3--:R-:W-:Y:S02]  /*f4d0*/  F2FP.BF16.F32.PACK_AB R13, R83, R82 ;  /* 0x00000052530d723e */ /* 0x008fe400000010ff */
[----:B------:R-:W-:Y:S01]  /*f4e0*/  F2FP.BF16.F32.PACK_AB R15, R87, R86 ;  /* 0x00000056570f723e */ /* 0x000fe200000010ff */
[----:B------:R2:W-:Y:S04]  /*f4f0*/  STSM.16.M88.4 [R36], R4 ;  /* 0x0000000424007844 */ /* 0x0005e80000000200 */
[----:B------:R3:W-:Y:S04]  /*f500*/  STSM.16.M88.4 [R145+0x6000], R8 ;  /* 0x0060000891007844 */ /* 0x0007e80000000200 */
[----:B------:R3:W-:Y:S01]  /*f510*/  STSM.16.M88.4 [R144+0x6000], R12 ;  /* 0x0060000c90007844 */ /* 0x0007e20000000200 */
[----:B------:R4:W-:Y:S06]  /*f520*/  MEMBAR.ALL.CTA ;  /* 0x0000000000007992 */ /* 0x0009ec0000008000 */
[----:B----4-:R-:W4:Y:S01]  /*f530*/  FENCE.VIEW.ASYNC.S ;  /* 0x00000000000073c6 */ /* 0x010f220000000000 */
[----:B------:R-:W-:Y:S01]  /*f540*/  FADD.FTZ R79, R79, R20 ;  /* 0x000000144f4f7221 */ /* 0x000fe20000010000 */
[----:B------:R-:W-:Y:S01]  /*f550*/  PLOP3.LUT P1, PT, PT, PT, UP0, 0x40, 0x0 ;  /* 0x000000000000781c */ /* 0x000fe20003f2e808 */
[----:B-1----:R-:W-:-:S04]  /*f560*/  @P5 IMAD.HI.U32 R24, R89, R24, RZ ;  /* 0x0000001859185227 */ /* 0x002fc800078e00ff */
[----:B------:R-:W-:Y:S01]  /*f570*/  FADD.FTZ R28, R28, R21 ;  /* 0x000000151c1c7221 */ /* 0x000fe20000010000 */
[----:B------:R-:W-:Y:S01]  /*f580*/  FADD.FTZ R82, R82, R79 ;  /* 0x0000004f52527221 */ /* 0x000fe20000010000 */
[----:B------:R-:W-:Y:S01]  /*f590*/  IMAD.MOV.U32 R20, RZ, RZ, R89 ;  /* 0x000000ffff147224 */ /* 0x000fe200078e0059 */
[----:B0-----:R-:W-:Y:S01]  /*f5a0*/  @P5 SHF.R.U32.HI R20, RZ, R25, R24 ;  /* 0x00000019ff145219 */ /* 0x001fe20000011618 */
[----:B------:R-:W-:Y:S01]  /*f5b0*/  FADD.FTZ R28, R29, R28 ;  /* 0x0000001c1d1c7221 */ /* 0x000fe20000010000 */
[----:B------:R-:W-:-:S03]  /*f5c0*/  FADD.FTZ R83, R83, R82 ;  /* 0x0000005253537221 */ /* 0x000fc60000010000 */
[----:B------:R-:W-:Y:S01]  /*f5d0*/  FADD.FTZ R33, R33, R28 ;  /* 0x0000001c21217221 */ /* 0x000fe20000010000 */
[----:B------:R-:W-:Y:S01]  /*f5e0*/  FADD.FTZ R86, R86, R83 ;  /* 0x0000005356567221 */ /* 0x000fe20000010000 */
[----:B------:R-:W-:Y:S02]  /*f5f0*/  IMAD.IADD R103, R103, 0x1, R20 ;  /* 0x0000000167677824 */ /* 0x000fe400078e0214 */
[----:B------:R-:W-:Y:S01]  /*f600*/  FADD.FTZ R139, R44, R33 ;  /* 0x000000212c8b7221 */ /* 0x000fe20000010000 */
[----:B--2---:R-:W-:Y:S01]  /*f610*/  FADD.FTZ R5, R87, R86 ;  /* 0x0000005657057221 */ /* 0x004fe20000010000 */
[----:B------:R-:W-:Y:S02]  /*f620*/  VIADD R4, R88, 0xfffffffe ;  /* 0xfffffffe58047836 */ /* 0x000fe40000000000 */
[----:B------:R-:W-:Y:S01]  /*f630*/  VIADD R6, R103, UR6 ;  /* 0x0000000667067c36 */ /* 0x000fe20008000000 */
[----:B----4-:R-:W-:Y:S01]  /*f640*/  NOP ;  /* 0x0000000000007918 */ /* 0x010fe20000000000 */
[----:B---3--:R-:W-:Y:S05]  /*f650*/  @P1 BRA `(.L_x_1494) ;  /* 0x0000000000541947 */ /* 0x008fea0003800000 */
[C---:B------:R-:W-:Y:S01]  /*f660*/  ISETP.GT.AND P1, PT, R103.reuse, RZ, PT ;  /* 0x000000ff6700720c */ /* 0x040fe20003f24270 */
[----:B------:R-:W-:Y:S01]  /*f670*/  BSSY B0, `(.L_x_1495) ;  /* 0x0000010000007945 */ /* 0x000fe20003800000 */
[----:B------:R-:W-:-:S11]  /*f680*/  VIADD R7, R103, 0xffffffff ;  /* 0xffffffff67077836 */ /* 0x000fd60000000000 */
[----:B------:R-:W-:Y:S05]  /*f690*/  @P1 BRA `(.L_x_1496) ;  /* 0x0000000000201947 */ /* 0x000fea0003800000 */
[----:B------:R-:W-:Y:S01]  /*f6a0*/  UISETP.NE.AND UP1, UPT, UR7, 0x1, UPT ;  /* 0x000000010700788c */ /* 0x000fe2000bf25270 */
[----:B------:R-:W-:-:S05]  /*f6b0*/  IMAD.MOV R7, RZ, RZ, -R103 ;  /* 0x000000ffff077224 */ /* 0x000fca00078e0a67 */
[----:B------:R-:W-:-:S05]  /*f6c0*/  PLOP3.LUT P1, PT, PT, PT, UP1, 0x80, 0x0 ;  /* 0x000000000000781c */ /* 0x000fca0003f2f018 */
[----:B------:R-:W-:-:S08]  /*f6d0*/  @UP1 ULDC.64 UR4, c[0x0][0x9e8] ;  /* 0x00027a0000041ab9 */ /* 0x000fd00000000a00 */
[----:B------:R-:W-:-:S05]  /*f6e0*/  @P1 IMAD.HI.U32 R8, R7, UR4, RZ ;  /* 0x0000000407081c27 */ /* 0x000fca000f8e00ff */
[----:B------:R-:W-:-:S04]  /*f6f0*/  @P1 SHF.R.U32.HI R7, RZ, UR5, R8 ;  /* 0x00000005ff071c19 */ /* 0x000fc80008011608 */
[----:B------:R-:W-:Y:S01]  /*f700*/  LOP3.LUT R7, RZ, R7, RZ, 0x33, !PT ;  /* 0x00000007ff077212 */ /* 0x000fe200078e33ff */
[----:B------:R-:W-:Y:S06]  /*f710*/  BRA `(.L_x_1497) ;  /* 0x0000000000147947 */ /* 0x000fec0003800000 */
.L_x_1496:
[----:B------:R-:W-:-:S06]  /*f720*/  UISETP.NE.AND UP1, UPT, UR7, 0x1, UPT ;  /* 0x000000010700788c */ /* 0x000fcc000bf25270 */
[----:B------:R-:W-:-:S05]  /*f730*/  PLOP3.LUT P1, PT, PT, PT, UP1, 0x80, 0x0 ;  /* 0x000000000000781c */ /* 0x000fca0003f2f018 */
[----:B------:R-:W-:-:S08]  /*f740*/  @UP1 ULDC.64 UR4, c[0x0][0x9e8] ;  /* 0x00027a0000041ab9 */ /* 0x000fd00000000a00 */
[----:B------:R-:W-:-:S05]  /*f750*/  @P1 IMAD.HI.U32 R8, R7, UR4, RZ ;  /* 0x0000000407081c27 */ /* 0x000fca000f8e00ff */
[----:B------:R-:W-:-:S07]  /*f760*/  @P1 SHF.R.U32.HI R7, RZ, UR5, R8 ;  /* 0x00000005ff071c19 */ /* 0x000fce0008011608 */
.L_x_1497:
[----:B------:R-:W-:Y:S05]  /*f770*/  BSYNC B0 ;  /* 0x0000000000007941 */ /* 0x000fea0003800000 */
.L_x_1495:
[----:B------:R-:W-:-:S04]  /*f780*/  IMAD.U32 R8, RZ, RZ, UR7 ;  /* 0x00000007ff087e24 */ /* 0x000fc8000f8e00ff */
[----:B------:R-:W-:-:S05]  /*f790*/  IMAD R7, R7, R8, UR7 ;  /* 0x0000000707077e24 */ /* 0x000fca000f8e0208 */
[----:B------:R-:W-:-:S07]  /*f7a0*/  VIMNMX R6, R6, R7, PT ;  /* 0x0000000706067248 */ /* 0x000fce0003fe0100 */
.L_x_1494:
[----:B------:R-:W2:Y:S01]  /*f7b0*/  LDL R8, [R1+0x68] ;  /* 0x0000680001087983 */ /* 0x000ea20000100800 */
[----:B------:R-:W-:Y:S01]  /*f7c0*/  SHF.R.S32.HI R7, RZ, 0x1f, R6 ;  /* 0x0000001fff077819 */ /* 0x000fe20000011406 */
[----:B------:R-:W-:Y:S01]  /*f7d0*/  ULDC UR41, c[0x0][0x9e4] ;  /* 0x0002790000297ab9 */ /* 0x000fe20000000800 */
[----:B------:R-:W-:Y:S01]  /*f7e0*/  ULDC UR5, c[0x0][0x9e4] ;  /* 0x0002790000057ab9 */ /* 0x000fe20000000800 */
[----:B------:R-:W-:Y:S01]  /*f7f0*/  ULDC UR42, c[0x0][0x9dc] ;  /* 0x00027700002a7ab9 */ /* 0x000fe20000000800 */
[----:B------:R-:W-:Y:S01]  /*f800*/  LEA.HI R7, R7, R6, RZ, 0x7 ;  /* 0x0000000607077211 */ /* 0x000fe200078f38ff */
[----:B------:R-:W-:Y:S01]  /*f810*/  ULDC UR48, c[0x0][0x9dc] ;  /* 0x0002770000307ab9 */ /* 0x000fe20000000800 */
[----:B------:R-:W-:Y:S01]  /*f820*/  ULDC UR4, c[0x0][0x988] ;  /* 0x0002620000047ab9 */ /* 0x000fe20000000800 */
[----:B------:R-:W-:Y:S01]  /*f830*/  ULDC UR7, c[0x0][0x988] ;  /* 0x0002620000077ab9 */ /* 0x000fe20000000800 */
[----:B------:R-:W-:Y:S01]  /*f840*/  SHF.R.S32.HI R7, RZ, 0x7, R7 ;  /* 0x00000007ff077819 */ /* 0x000fe20000011407 */
[----:B------:R-:W-:Y:S01]  /*f850*/  ULDC UR6, c[0x0][0x988] ;  /* 0x0002620000067ab9 */ /* 0x000fe20000000800 */
[----:B------:R-:W-:Y:S01]  /*f860*/  ULDC UR49, c[0x0][0x9e0] ;  /* 0x0002780000317ab9 */ /* 0x000fe20000000800 */
[----:B------:R-:W-:Y:S01]  /*f870*/  ULDC UR43, c[0x0][0x9e0] ;  /* 0x00027800002b7ab9 */ /* 0x000fe20000000800 */
        /* <DEDUP_REMOVED lines=24> */
[----:B--2---:R-:W-:-:S04]  /*fa00*/  VIMNMX R8, R8, R7, !PT ;  /* 0x0000000708087248 */ /* 0x004fc80007fe0100 */
[----:B------:R-:W-:Y:S01]  /*fa10*/  ISETP.GE.AND P1, PT, R4, R8, PT ;  /* 0x000000080400720c */ /* 0x000fe20003f26270 */
[----:B------:R0:W-:-:S12]  /*fa20*/  STL [R1+0x8], R8 ;  /* 0x0000080801007387 */ /* 0x0001d80000100800 */
[----:B0-----:R-:W-:Y:S05]  /*fa30*/  @!P1 BRA `(.L_x_1498) ;  /* 0x0000003400749947 */ /* 0x001fea0003800000 */
[----:B------:R-:W-:-:S07]  /*fa40*/  IMAD.MOV.U32 R135, RZ, RZ, RZ ;  /* 0x000000ffff877224 */ /* 0x000fce00078e00ff */
.L_x_1518:
[----:B------:R-:W2:Y:S01]  /*fa50*/  LDL R7, [R1+0xc] ;  /* 0x00000c0001077983 */ /* 0x000ea20000100800 */
[----:B------:R-:W-:Y:S01]  /*fa60*/  VIADD R6, R18, 0x1 ;  /* 0x0000000112067836 */ /* 0x000fe20000000000 */
[----:B------:R-:W-:Y:S05]  /*fa70*/  YIELD ;  /* 0x0000000000007946 */ /* 0x000fea0003800000 */
[----:B------:R-:W-:-:S04]  /*fa80*/  ISETP.NE.AND P2, PT, R6, 0x2, PT ;  /* 0x000000020600780c */ /* 0x000fc80003f45270 */
[----:B------:R-:W-:Y:S02]  /*fa90*/  SEL R8, RZ, 0x1, P2 ;  /* 0x00000001ff087807 */ /* 0x000fe40001000000 */
[----:B------:R-:W-:Y:S02]  /*faa0*/  SEL R6, R6, RZ, P2 ;  /* 0x000000ff06067207 */ /* 0x000fe40001000000 */
[----:B--2---:R-:W-:Y:S02]  /*fab0*/  ISETP.NE.AND P1, PT, R7, RZ, PT ;  /* 0x000000ff0700720c */ /* 0x004fe40003f25270 */
[----:B------:R-:W-:-:S11]  /*fac0*/  LOP3.LUT R7, R23, R8, RZ, 0x3c, !PT ;  /* 0x0000000817077212 */ /* 0x000fd600078e3cff */
[----:B------:R-:W-:Y:S05]  /*fad0*/  @P1 BRA `(.L_x_1499) ;  /* 0x0000000000301947 */ /* 0x000fea0003800000 */
[----:B------:R-:W-:Y:S05]  /*fae0*/  @!P0 BRA `(.L_x_1500) ;  /* 0x0000000000048947 */ /* 0x000fea0003800000 */
[----:B------:R-:W-:Y:S01]  /*faf0*/  BPT.TRAP 0x1 ;  /* 0x000000040000795c */ /* 0x000fe20000300000 */
.L_x_1500:
[----:B------:R-:W-:Y:S01]  /*fb00*/  IMAD R9, R6, 0x8, R2 ;  /* 0x0000000806097824 */ /* 0x000fe200078e0202 */
[----:B------:R-:W-:-:S04]  /*fb10*/  SHF.L.U32 R8, R7, 0x1f, RZ ;  /* 0x0000001f07087819 */ /* 0x000fc800000006ff */
[----:B------:R0:W1:Y:S01]  /*fb20*/  SYNCS.PHASECHK.TRANS64.TRYWAIT P2, [R9+URZ+0x2d830], R8 ;  /* 0x02d83008090075a7 */ /* 0x000062000804017f */
[----:B------:R-:W-:Y:S05]  /*fb30*/  @!P0 BRA `(.L_x_1501) ;  /* 0x0000000000048947 */ /* 0x000fea0003800000 */
[----:B------:R-:W-:Y:S01]  /*fb40*/  BPT.TRAP 0x1 ;  /* 0x000000040000795c */ /* 0x000fe20000300000 */
.L_x_1501:
[----:B------:R-:W-:Y:S04]  /*fb50*/  BSSY B0, `(.L_x_1499) ;  /* 0x0000004000007945 */ /* 0x000fe80003800000 */
[----:B-1----:R-:W-:Y:S05]  /*fb60*/  @P2 BRA `(.L_x_1502) ;  /* 0x0000000000082947 */ /* 0x002fea0003800000 */
[----:B------:R-:W1:Y:S02]  /*fb70*/  SYNCS.PHASECHK.TRANS64.TRYWAIT P2, [R9+URZ+0x2d830], R8 ;  /* 0x02d83008090075a7 */ /* 0x000e64000804017f */
[----:B-1----:R-:W-:Y:S05]  /*fb80*/  @!P2 BRA `(.L_x_1503) ;  /* 0x0000013800a0a947 */ /* 0x002fea0003800000 */
.L_x_1502:
[----:B------:R-:W-:Y:S05]  /*fb90*/  BSYNC B0 ;  /* 0x0000000000007941 */ /* 0x000fea0003800000 */
.L_x_1499:
[----:B01----:R-:W2:Y:S01]  /*fba0*/  LDL R8, [R1+0x10] ;  /* 0x0000100001087983 */ /* 0x003ea20000100800 */
[----:B------:R-:W0:Y:S01]  /*fbb0*/  S2R R10, SR_TID.X ;  /* 0x00000000000a7919 */ /* 0x000e220000002100 */
[----:B------:R-:W-:Y:S05]  /*fbc0*/  WARPSYNC.ALL ;  /* 0x0000000000007948 */ /* 0x000fea0003800000 */
[----:B------:R-:W-:Y:S01]  /*fbd0*/  IMAD.MOV.U32 R9, RZ, RZ, -0x7fffffe0 ;  /* 0x80000020ff097424 */ /* 0x000fe200078e00ff */
[----:B0-----:R-:W-:-:S05]  /*fbe0*/  SHF.R.U32.HI R10, RZ, 0x7, R10 ;  /* 0x00000007ff0a7819 */ /* 0x001fca000001160a */
[----:B------:R-:W-:-:S05]  /*fbf0*/  VIADD R20, R10, 0x8 ;  /* 0x000000080a147836 */ /* 0x000fca0000000000 */
[----:B------:R0:W-:Y:S01]  /*fc00*/  BAR.SYNC.DEFER_BLOCKING R20, 0x100 ;  /* 0x000400140000751d */ /* 0x0001e20000010000 */
[----:B------:R-:W-:Y:S02]  /*fc10*/  R2UR UR11, R9 ;  /* 0x00000000090b72ca */ /* 0x000fe400000e0000 */
[----:B------:R-:W-:Y:S02]  /*fc20*/  R2UR UR8, R146 ;  /* 0x00000000920872ca */ /* 0x000fe400000e0000 */
[----:B------:R-:W-:Y:S01]  /*fc30*/  R2UR UR9, R147 ;  /* 0x00000000930972ca */ /* 0x000fe200000e0000 */
[----:B------:R-:W-:Y:S01]  /*fc40*/  WARPGROUP.ARRIVE ;  /* 0x00000000000079c5 */ /* 0x000fe20000000000 */
[----:B------:R-:W-:Y:S01]  /*fc50*/  IMAD.MOV.U32 R13, RZ, RZ, -0x7fffffe0 ;  /* 0x80000020ff0d7424 */ /* 0x000fe200078e00ff */
[----:B------:R-:W-:Y:S02]  /*fc60*/  R2UR UR12, R156 ;  /* 0x000000009c0c72ca */ /* 0x000fe400000e0000 */
[----:B------:R-:W-:-:S02]  /*fc70*/  R2UR UR13, R157 ;  /* 0x000000009d0d72ca */ /* 0x000fc400000e0000 */
[----:B------:R-:W-:Y:S01]  /*fc80*/  R2UR UR15, R13 ;  /* 0x000000000d0f72ca */ /* 0x000fe200000e0000 */
[----:B--2---:R-:W-:-:S05]  /*fc90*/  IMAD R8, R6, 0x600, R8 ;  /* 0x0000060006087824 */ /* 0x004fca00078e0208 */
[----:B------:R-:W-:-:S13]  /*fca0*/  R2UR UR10, R8 ;  /* 0x00000000080a72ca */ /* 0x000fda00000e0000 */
[----:B------:R-:W-:Y:S01]  /*fcb0*/  HGMMA.64x128x16.F32.BF16 R24, gdesc[UR8], RZ, !UPT, gsb0 ;  /* 0x01e00000081879f0 */ /* 0x000fe2000c0018ff */
[----:B------:R-:W-:-:S05]  /*fcc0*/  VIADD R12, R8, 0x2 ;  /* 0x00000002080c7836 */ /* 0x000fca0000000000 */
[----:B------:R-:W-:Y:S01]  /*fcd0*/  R2UR UR14, R12 ;  /* 0x000000000c0e72ca */ /* 0x000fe200000e0000 */
[----:B------:R-:W-:Y:S02]  /*fce0*/  VIADD R10, R8, 0x200 ;  /* 0x00000200080a7836 */ /* 0x000fe40000000000 */
[----:B------:R-:W-:Y:S01]  /*fcf0*/  IMAD.MOV.U32 R11, RZ, RZ, -0x7fffffe0 ;  /* 0x80000020ff0b7424 */ /* 0x000fe200078e00ff */
[----:B------:R-:W-:Y:S02]  /*fd00*/  R2UR UR16, R154 ;  /* 0x000000009a1072ca */ /* 0x000fe400000e0000 */
[----:B------:R-:W-:Y:S02]  /*fd10*/  R2UR UR18, R10 ;  /* 0x000000000a1272ca */ /* 0x000fe400000e0000 */
[----:B------:R-:W-:Y:S02]  /*fd20*/  R2UR UR19, R11 ;  /* 0x000000000b1372ca */ /* 0x000fe400000e0000 */
[----:B------:R-:W-:Y:S01]  /*fd30*/  R2UR UR17, R155 ;  /* 0x000000009b1172ca */ /* 0x000fe200000e0000 */
[----:B------:R-:W-:-:S02]  /*fd40*/  WARPGROUP.DEPBAR.LE gsb0, 0x0 ;  /* 0x00008000000079c5 */ /* 0x000fc40000010000 */
[----:B------:R-:W-:-:S06]  /*fd50*/  WARPGROUP.ARRIVE ;  /* 0x00000000000079c5 */ /* 0x000fcc0000000000 */
[----:B------:R-:W-:Y:S01]  /*fd60*/  HGMMA.64x128x16.F32.BF16 R24, gdesc[UR12], R24, gsb0 ;  /* 0x01e000000c1879f0 */ /* 0x000fe20008001818 */
[----:B------:R-:W-:Y:S01]  /*fd70*/  VIADD R12, R8, 0x202 ;  /* 0x00000202080c7836 */ /* 0x000fe20000000000 */
[----:B------:R-:W-:Y:S02]  /*fd80*/  R2UR UR23, R13 ;  /* 0x000000000d1772ca */ /* 0x000fe400000e0000 */
[----:B------:R-:W-:Y:S02]  /*fd90*/  R2UR UR20, R152 ;  /* 0x00000000981472ca */ /* 0x000fe400000e0000 */
[----:B------:R-:W-:Y:S02]  /*fda0*/  R2UR UR22, R12 ;  /* 0x000000000c1672ca */ /* 0x000fe400000e0000 */
[----:B------:R-:W-:Y:S01]  /*fdb0*/  R2UR UR21, R153 ;  /* 0x00000000991572ca */ /* 0x000fe200000e0000 */
[----:B------:R-:W-:Y:S02]  /*fdc0*/  WARPGROUP.DEPBAR.LE gsb0, 0x0 ;  /* 0x00008000000079c5 */ /* 0x000fe40000010000 */
[----:B------:R-:W-:-:S06]  /*fdd0*/  WARPGROUP.ARRIVE ;  /* 0x00000000000079c5 */ /* 0x000fcc0000000000 */
[----:B------:R-:W-:Y:S01]  /*fde0*/  HGMMA.64x128x16.F32.BF16 R24, gdesc[UR16], R24, gsb0 ;  /* 0x01e00000101879f0 */ /* 0x000fe20008001818 */
        /* <DEDUP_REMOVED lines=24> */
.L_x_1505:
[----:B------:R-:W-:Y:S01]  /*ff70*/  SHF.L.U32 R8, R23, 0x1f, RZ ;  /* 0x0000001f17087819 */ /* 0x000fe200000006ff */
[----:B------:R-:W-:-:S04]  /*ff80*/  IMAD R9, R18, 0x8, R2 ;  /* 0x0000000812097824 */ /* 0x000fc800078e0202 */
[----:B------:R0:W1:Y:S01]  /*ff90*/  SYNCS.PHASECHK.TRANS64.TRYWAIT P1, [R9+URZ+0x2d850], R8 ;  /* 0x02d85008090075a7 */ /* 0x000062000802017f */
[----:B------:R-:W-:Y:S05]  /*ffa0*/  @!P0 BRA `(.L_x_1506) ;  /* 0x0000000000048947 */ /* 0x000fea0003800000 */
[----:B------:R-:W-:Y:S01]  /*ffb0*/  BPT.TRAP 0x1 ;  /* 0x000000040000795c */ /* 0x000fe20000300000 */
.L_x_1506:
[----:B-1----:R-:W-:Y:S05]  /*ffc0*/  @P1 BRA `(.L_x_1504) ;  /* 0x0000000000081947 */ /* 0x002fea0003800000 */
[----:B------:R-:W1:Y:S02]  /*ffd0*/  SYNCS.PHASECHK.TRANS64.TRYWAIT P1, [R9+URZ+0x2d850], R8 ;  /* 0x02d85008090075a7 */ /* 0x000e64000802017f */
[----:B-1----:R-:W-:Y:S05]  /*ffe0*/  @!P1 BRA `(.L_x_1507) ;  /* 0x00000134009c9947 */ /* 0x002fea0003800000 */
.L_x_1504:
[----:B------:R-:W2:Y:S01]  /*fff0*/  LDL R12, [R1+0x2c] ;  /* 0x00002c00010c7983 */ /* 0x000ea20000100800 */
[----:B01----:R-:W-:Y:S01]  /*10000*/  VIADD R8, R2, 0x400 ;  /* 0x0000040002087836 */ /* 0x003fe20000000000 */
[----:B------:R-:W-:Y:S05]  /*10010*/  WARPSYNC.ALL ;  /* 0x0000000000007948 */ /* 0x000fea0003800000 */
[----:B------:R-:W-:Y:S01]  /*10020*/  SHF.R.U32.HI R8, RZ, 0x4, R8 ;  /* 0x00000004ff087819 */ /* 0x000fe20000011608 */
[----:B------:R-:W-:Y:S01]  /*10030*/  IMAD.MOV.U32 R9, RZ, RZ, -0x7fffffe0 ;  /* 0x80000020ff097424 */ /* 0x000fe200078e00ff */
[----:B------:R-:W-:Y:S01]  /*10040*/  WARPGROUP.ARRIVE ;  /* 0x00000000000079c5 */ /* 0x000fe20000000000 */
[----:B------:R-:W-:Y:S01]  /*10050*/  UMOV UR9, 0x40000040 ;  /* 0x4000004000097882 */ /* 0x000fe20000000000 */
[----:B------:R-:W-:Y:S01]  /*10060*/  LOP3.LUT R8, R8, 0x3fff, RZ, 0xc0, !PT ;  /* 0x00003fff08087812 */ /* 0x000fe200078ec0ff */
[----:B------:R-:W-:Y:S01]  /*10070*/  IMAD.MOV.U32 R11, RZ, RZ, -0x7fffffe0 ;  /* 0x80000020ff0b7424 */ /* 0x000fe200078e00ff */
[----:B------:R-:W-:Y:S01]  /*10080*/  R2UR UR11, R9 ;  /* 0x00000000090b72ca */ /* 0x000fe200000e0000 */
[----:B------:R-:W-:Y:S01]  /*10090*/  UMOV UR13, 0x40000040 ;  /* 0x40000040000d7882 */ /* 0x000fe20000000000 */
[----:B------:R-:W-:Y:S01]  /*100a0*/  LOP3.LUT R8, R8, 0x2000000, RZ, 0xfc, !PT ;  /* 0x0200000008087812 */ /* 0x000fe200078efcff */
[----:B------:R-:W-:Y:S01]  /*100b0*/  UMOV UR17, 0x40000040 ;  /* 0x4000004000117882 */ /* 0x000fe20000000000 */
[C---:B------:R-:W-:Y:S01]  /*100c0*/  R2UR UR15, R11.reuse ;  /* 0x000000000b0f72ca */ /* 0x040fe200000e0000 */
[----:B------:R-:W-:Y:S01]  /*100d0*/  UMOV UR21, 0x40000040 ;  /* 0x4000004000157882 */ /* 0x000fe20000000000 */
[C---:B------:R-:W-:Y:S01]  /*100e0*/  R2UR UR19, R11.reuse ;  /* 0x000000000b1372ca */ /* 0x040fe200000e0000 */
[----:B------:R-:W-:Y:S01]  /*100f0*/  IMAD R8, R18, 0x600, R8 ;  /* 0x0000060012087824 */ /* 0x000fe200078e0208 */
[C---:B------:R-:W-:Y:S01]  /*10100*/  R2UR UR23, R11.reuse ;  /* 0x000000000b1772ca */ /* 0x040fe200000e0000 */
[----:B------:R-:W-:Y:S01]  /*10110*/  UMOV UR25, 0x40000040 ;  /* 0x4000004000197882 */ /* 0x000fe20000000000 */
[C---:B------:R-:W-:Y:S01]  /*10120*/  R2UR UR27, R11.reuse ;  /* 0x000000000b1b72ca */ /* 0x040fe200000e0000 */
[C---:B------:R-:W-:Y:S01]  /*10130*/  VIADD R10, R8.reuse, 0x40 ;  /* 0x00000040080a7836 */ /* 0x040fe20000000000 */
[----:B------:R-:W-:Y:S01]  /*10140*/  R2UR UR10, R8 ;  /* 0x00000000080a72ca */ /* 0x000fe200000e0000 */
[----:B------:R-:W-:Y:S01]  /*10150*/  UMOV UR29, 0x40000040 ;  /* 0x40000040001d7882 */ /* 0x000fe20000000000 */
[C---:B------:R-:W-:Y:S01]  /*10160*/  R2UR UR31, R11.reuse ;  /* 0x000000000b1f72ca */ /* 0x040fe200000e0000 */
[----:B------:R-:W-:Y:S01]  /*10170*/  UMOV UR33, 0x40000040 ;  /* 0x4000004000217882 */ /* 0x000fe20000000000 */
[----:B------:R-:W-:Y:S01]  /*10180*/  R2UR UR14, R10 ;  /* 0x000000000a0e72ca */ /* 0x000fe200000e0000 */
[----:B------:R-:W-:Y:S01]  /*10190*/  VIADD R10, R8, 0x80 ;  /* 0x00000080080a7836 */ /* 0x000fe20000000000 */
[----:B------:R-:W-:Y:S01]  /*101a0*/  R2UR UR35, R11 ;  /* 0x000000000b2372ca */ /* 0x000fe200000e0000 */
[----:B------:R-:W-:Y:S01]  /*101b0*/  UMOV UR45, 0x40000040 ;  /* 0x40000040002d7882 */ /* 0x000fe20000000000 */
[----:B------:R-:W-:Y:S01]  /*101c0*/  R2UR UR47, R9 ;  /* 0x00000000092f72ca */ /* 0x000fe200000e0000 */
[----:B------:R-:W0:Y:S01]  /*101d0*/  S2R R13, SR_TID.X ;  /* 0x00000000000d7919 */ /* 0x000e220000002100 */
[----:B------:R-:W-:Y:S01]  /*101e0*/  R2UR UR18, R10 ;  /* 0x000000000a1272ca */ /* 0x000fe200000e0000 */
[----:B------:R-:W-:-:S05]  /*101f0*/  VIADD R10, R8, 0xc0 ;  /* 0x000000c0080a7836 */ /* 0x000fca0000000000 */
[----:B------:R-:W-:Y:S01]  /*10200*/  R2UR UR22, R10 ;  /* 0x000000000a1672ca */ /* 0x000fe200000e0000 */
[----:B------:R-:W-:-:S05]  /*10210*/  VIADD R10, R8, 0x100 ;  /* 0x00000100080a7836 */ /* 0x000fca0000000000 */
[----:B------:R-:W-:Y:S01]  /*10220*/  R2UR UR26, R10 ;  /* 0x000000000a1a72ca */ /* 0x000fe200000e0000 */
[----:B------:R-:W-:-:S05]  /*10230*/  VIADD R10, R8, 0x140 ;  /* 0x00000140080a7836 */ /* 0x000fca0000000000 */
[----:B------:R-:W-:Y:S01]  /*10240*/  R2UR UR30, R10 ;  /* 0x000000000a1e72ca */ /* 0x000fe200000e0000 */
[C---:B------:R-:W-:Y:S02]  /*10250*/  VIADD R10, R8.reuse, 0x180 ;  /* 0x00000180080a7836 */ /* 0x040fe40000000000 */
[----:B------:R-:W-:-:S03]  /*10260*/  VIADD R8, R8, 0x1c0 ;  /* 0x000001c008087836 */ /* 0x000fc60000000000 */
[----:B------:R-:W-:Y:S02]  /*10270*/  R2UR UR34, R10 ;  /* 0x000000000a2272ca */ /* 0x000fe400000e0000 */
[----:B------:R-:W-:Y:S02]  /*10280*/  R2UR UR46, R8 ;  /* 0x00000000082e72ca */ /* 0x000fe400000e0000 */
[----:B0-----:R-:W-:Y:S01]  /*10290*/  ISETP.GE.U32.AND P1, PT, R13, 0x180, PT ;  /* 0x000001800d00780c */ /* 0x001fe20003f26070 */
[----:B--2---:R-:W-:Y:S01]  /*102a0*/  IMAD R8, R12, 0x2000, R2 ;  /* 0x000020000c087824 */ /* 0x004fe200078e0202 */
[----:B------:R-:W-:-:S04]  /*102b0*/  SHF.R.U32.HI R12, RZ, 0x7, R13 ;  /* 0x00000007ff0c7819 */ /* 0x000fc8000001160d */
[----:B------:R-:W-:Y:S01]  /*102c0*/  R2UR UR8, R8 ;  /* 0x00000000080872ca */ /* 0x000fe200000e0000 */
[----:B------:R-:W-:-:S05]  /*102d0*/  VIADD R8, R12, 0x9 ;  /* 0x000000090c087836 */ /* 0x000fca0000000000 */
[----:B------:R-:W-:-:S07]  /*102e0*/  SEL R8, R8, 0x9, !P1 ;  /* 0x0000000908087807 */ /* 0x000fce0004800000 */
[----:B------:R-:W-:-:S04]  /*102f0*/  UIADD3 UR8, UR8, 0x21800, URZ ;  /* 0x0002180008087890 */ /* 0x000fc8000fffe03f */
[----:B------:R-:W-:-:S04]  /*10300*/  USHF.R.U32.HI UR8, URZ, 0x4, UR8 ;  /* 0x000000043f087899 */ /* 0x000fc80008011608 */
[----:B------:R-:W-:-:S04]  /*10310*/  ULOP3.LUT UR8, UR8, 0x3fff, URZ, 0xc0, !UPT ;  /* 0x00003fff08087892 */ /* 0x000fc8000f8ec03f */
[----:B------:R-:W-:-:S04]  /*10320*/  ULOP3.LUT UR8, UR8, 0x10000, URZ, 0xfc, !UPT ;  /* 0x0001000008087892 */ /* 0x000fc8000f8efc3f */
[----:B------:R-:W-:Y:S02]  /*10330*/  UIADD3 UR12, UR8, 0x2, URZ ;  /* 0x00000002080c7890 */ /* 0x000fe4000fffe03f */
[----:B------:R-:W-:Y:S02]  /*10340*/  UIADD3 UR16, UR8, 0x4, URZ ;  /* 0x0000000408107890 */ /* 0x000fe4000fffe03f */
[----:B------:R-:W-:Y:S02]  /*10350*/  UIADD3 UR20, UR8, 0x6, URZ ;  /* 0x0000000608147890 */ /* 0x000fe4000fffe03f */
[----:B------:R-:W-:Y:S01]  /*10360*/  HGMMA.64x96x16.F32.BF16 R88, gdesc[UR8].tnspB, R88, gsb0 ;  /* 0x41600000085879f0 */ /* 0x000fe20008001858 */
[----:B------:R-:W-:Y:S02]  /*10370*/  UIADD3 UR24, UR8, 0x600, URZ ;  /* 0x0000060008187890 */ /* 0x000fe4000fffe03f */
[----:B------:R-:W-:Y:S02]  /*10380*/  UIADD3 UR28, UR8, 0x602, URZ ;  /* 0x00000602081c7890 */ /* 0x000fe4000fffe03f */
[----:B------:R-:W-:-:S02]  /*10390*/  UIADD3 UR32, UR8, 0x604, URZ ;  /* 0x0000060408207890 */ /* 0x000fc4000fffe03f */
[----:B------:R-:W-:Y:S01]  /*103a0*/  UIADD3 UR44, UR8, 0x606, URZ ;  /* 0x00000606082c7890 */ /* 0x000fe2000fffe03f */
        /* <DEDUP_REMOVED lines=25> */
.L_x_1508:
[----:B------:R-:W2:Y:S01]  /*10540*/  LDL R11, [R1+0x28] ;  /* 0x00002800010b7983 */ /* 0x000ea20000100800 */
[----:B0-----:R-:W0:Y:S03]  /*10550*/  LDC R8, c[0x0][0x448] ;  /* 0x00011200ff087b82 */ /* 0x001e260000000800 */
[----:B------:R-:W2:Y:S01]  /*10560*/  LDL R10, [R1+0x64] ;  /* 0x00006400010a7983 */ /* 0x000ea20000100800 */
[----:B0-----:R-:W-:-:S13]  /*10570*/  ISETP.NE.AND P1, PT, R8, 0x1, PT ;  /* 0x000000010800780c */ /* 0x001fda0003f25270 */
[----:B------:R-:W0:Y:S08]  /*10580*/  @P1 LDC R9, c[0x0][0x44c] ;  /* 0x00011300ff091b82 */ /* 0x000e300000000800 */
[----:B------:R-:W1:Y:S01]  /*10590*/  @P1 LDC R8, c[0x0][0x450] ;  /* 0x00011400ff081b82 */ /* 0x000e620000000800 */
[----:B------:R-:W-:Y:S02]  /*105a0*/  UMOV UR50, UR42 ;  /* 0x0000002a00327c82 */ /* 0x000fe40008000000 */
[----:B------:R-:W-:Y:S01]  /*105b0*/  ULOP3.LUT UR8, URZ, UR50, URZ, 0x33, !UPT ;  /* 0x000000323f087292 */ /* 0x000fe2000f8e333f */
[----:B--2---:R-:W-:-:S04]  /*105c0*/  IMAD.IADD R13, R10, 0x1, R11 ;  /* 0x000000010a0d7824 */ /* 0x004fc800078e020b */
[----:B0-----:R-:W-:-:S05]  /*105d0*/  @P1 IMAD.HI.U32 R9, R13, R9, RZ ;  /* 0x000000090d091227 */ /* 0x001fca00078e00ff */
[----:B-1----:R-:W-:Y:S01]  /*105e0*/  @P1 SHF.R.U32.HI R13, RZ, R8, R9 ;  /* 0x00000008ff0d1219 */ /* 0x002fe20000011609 */
[----:B------:R-:W-:Y:S02]  /*105f0*/  IMAD R8, R6, 0x8, R2 ;  /* 0x0000000806087824 */ /* 0x000fe400078e0202 */
[----:B------:R-:W-:Y:S02]  /*10600*/  IMAD.U32 R9, RZ, RZ, UR38 ;  /* 0x00000026ff097e24 */ /* 0x000fe4000f8e00ff */
[----:B------:R-:W-:-:S05]  /*10610*/  VIADD R8, R8, 0x2d840 ;  /* 0x0002d84008087836 */ /* 0x000fca0000000000 */
[----:B------:R-:W-:Y:S01]  /*10620*/  PRMT R8, R9, 0x654, R8 ;  /* 0x0000065409087816 */ /* 0x000fe20000000008 */
[----:B------:R-:W0:Y:S03]  /*10630*/  SHFL.IDX PT, R20, R13, RZ, 0x1c1f ;  /* 0x001c1fff0d147589 */ /* 0x000e2600000e0000 */
[----:B------:R1:W-:Y:S02]  /*10640*/  SYNCS.ARRIVE.TRANS64.RED.A1T0 RZ, [R8+URZ], RZ ;  /* 0x000000ff08ff79a7 */ /* 0x0003e4000810043f */
[----:B-1----:R-:W-:-:S05]  /*10650*/  IMAD.SHL.U32 R8, R4, 0x80, RZ ;  /* 0x0000008004087824 */ /* 0x002fca00078e00ff */
[----:B------:R-:W-:Y:S02]  /*10660*/  IADD3 R9, -R8, 0x1, RZ ;  /* 0x0000000108097810 */ /* 0x000fe40007ffe1ff */
[----:B------:R-:W-:-:S03]  /*10670*/  PLOP3.LUT P1, PT, PT, PT, UP0, 0x40, 0x0 ;  /* 0x000000000000781c */ /* 0x000fc60003f2e808 */
[----:B------:R-:W-:-:S05]  /*10680*/  IMAD R9, R142, -0x2, R9 ;  /* 0xfffffffe8e097824 */ /* 0x000fca00078e0209 */
[----:B------:R-:W-:-:S05]  /*10690*/  IADD3 R11, -R140, R9, R141 ;  /* 0x000000098c0b7210 */ /* 0x000fca0007ffe18d */
[C---:B------:R-:W-:Y:S02]  /*106a0*/  VIADD R12, R11.reuse, UR49 ;  /* 0x000000310b0c7c36 */ /* 0x040fe40008000000 */
[----:B------:R-:W-:Y:S02]  /*106b0*/  VIADD R11, R11, UR8 ;  /* 0x000000080b0b7c36 */ /* 0x000fe40008000000 */
[C---:B0-----:R-:W-:Y:S02]  /*106c0*/  IMAD.IADD R10, R20.reuse, 0x1, R12 ;  /* 0x00000001140a7824 */ /* 0x041fe400078e020c */
[----:B------:R-:W-:Y:S01]  /*106d0*/  IMAD.IADD R9, R20, 0x1, R11 ;  /* 0x0000000114097824 */ /* 0x000fe200078e020b */
[----:B------:R-:W-:Y:S06]  /*106e0*/  @P1 BRA `(.L_x_1509) ;  /* 0x0000000000581947 */ /* 0x000fec0003800000 */
[----:B------:R-:W-:Y:S01]  /*106f0*/  IADD3 R20, -R140, R141, R20 ;  /* 0x0000008d8c147210 */ /* 0x000fe20007ffe114 */
[----:B------:R-:W-:Y:S03]  /*10700*/  BSSY B0, `(.L_x_1510) ;  /* 0x0000010000007945 */ /* 0x000fe60003800000 */
        /* <DEDUP_REMOVED lines=10> */
.L_x_1511:
[----:B------:R-:W-:-:S05]  /*107b0*/  IMAD.U32 R21, RZ, RZ, UR41 ;  /* 0x00000029ff157e24 */ /* 0x000fca000f8e00ff */
[----:B------:R-:W-:-:S13]  /*107c0*/  ISETP.NE.AND P1, PT, R21, 0x1, PT ;  /* 0x000000011500780c */ /* 0x000fda0003f25270 */
[----:B------:R-:W0:Y:S02]  /*107d0*/  @P1 LDC.64 R14, c[0x0][0x9e8] ;  /* 0x00027a00ff0e1b82 */ /* 0x000e240000000a00 */
[----:B0-----:R-:W-:-:S05]  /*107e0*/  @P1 IMAD.HI.U32 R14, R20, R14, RZ ;  /* 0x0000000e140e1227 */ /* 0x001fca00078e00ff */
[----:B------:R-:W-:-:S07]  /*107f0*/  @P1 SHF.R.U32.HI R20, RZ, R15, R14 ;  /* 0x0000000fff141219 */ /* 0x000fce000001160e */
.L_x_1512:
[----:B------:R-:W-:Y:S05]  /*10800*/  BSYNC B0 ;  /* 0x0000000000007941 */ /* 0x000fea0003800000 */
.L_x_1510:
[----:B------:R-:W-:-:S04]  /*10810*/  IMAD R20, R20, R21, -R8 ;  /* 0x0000001514147224 */ /* 0x000fc800078e0a08 */
[----:B------:R-:W-:-:S05]  /*10820*/  IMAD R20, R142, -0x2, R20 ;  /* 0xfffffffe8e147824 */ /* 0x000fca00078e0214 */
[----:B------:R-:W-:Y:S02]  /*10830*/  VIMNMX R9, R9, R20, !PT ;  /* 0x0000001409097248 */ /* 0x000fe40007fe0100 */
[----:B------:R-:W-:-:S07]  /*10840*/  VIADDMNMX R10, R20, R21, R10, PT ;  /* 0x00000015140a7246 */ /* 0x000fce000380010a */
.L_x_1509:
[----:B------:R-:W-:Y:S01]  /*10850*/  ISETP.GT.AND P1, PT, R4, -0x1, PT ;  /* 0xffffffff0400780c */ /* 0x000fe20003f24270 */
[----:B------:R-:W0:Y:S03]  /*10860*/  SHFL.IDX PT, R13, R13, 0x1, 0x1c1f ;  /* 0x003c1f000d0d7f89 */ /* 0x000e2600000e0000 */
        /* <DEDUP_REMOVED lines=11> */
[----:B0-----:R-:W-:Y:S01]  /*10920*/  IMAD.IADD R12, R12, 0x1, R13 ;  /* 0x000000010c0c7824 */ /* 0x001fe200078e020d */
[C---:B------:R-:W-:Y:S02]  /*10930*/  ISETP.GT.AND P3, PT, R9.reuse, 0x9, P1 ;  /* 0x000000090900780c */ /* 0x040fe40000f64270 */
[----:B------:R-:W-:Y:S02]  /*10940*/  ISETP.GT.AND P2, PT, R9, 0x10, P1 ;  /* 0x000000100900780c */ /* 0x000fe40000f44270 */
[----:B------:R-:W-:Y:S02]  /*10950*/  FSEL R33, R33, -INF , !P4 ;  /* 0xff80000021217808 */ /* 0x000fe40006000000 */
[----:B------:R-:W-:Y:S02]  /*10960*/  ISETP.GT.AND P4, PT, R9, 0x20, P1 ;  /* 0x000000200900780c */ /* 0x000fe40000f84270 */
[----:B------:R-:W-:-:S02]  /*10970*/  ISETP.LT.OR P3, PT, R10, 0xa, P3 ;  /* 0x0000000a0a00780c */ /* 0x000fc40001f61670 */
[C---:B------:R-:W-:Y:S02]  /*10980*/  ISETP.LT.OR P2, PT, R10.reuse, 0x11, P2 ;  /* 0x000000110a00780c */ /* 0x040fe40001741670 */
[----:B------:R-:W-:Y:S02]  /*10990*/  ISETP.LT.OR P4, PT, R10, 0x21, P4 ;  /* 0x000000210a00780c */ /* 0x000fe40002781670 */
[----:B------:R-:W-:Y:S02]  /*109a0*/  FSEL R29, R29, -INF , !P3 ;  /* 0xff8000001d1d7808 */ /* 0x000fe40005800000 */
[----:B------:R-:W-:Y:S02]  /*109b0*/  FSEL R32, R32, -INF , !P2 ;  /* 0xff80000020207808 */ /* 0x000fe40005000000 */
[C---:B------:R-:W-:Y:S02]  /*109c0*/  ISETP.GT.AND P3, PT, R9.reuse, 0x18, P1 ;  /* 0x000000180900780c */ /* 0x040fe40000f64270 */
[----:B------:R-:W-:-:S02]  /*109d0*/  ISETP.GT.AND P2, PT, R9, 0x19, P1 ;  /* 0x000000190900780c */ /* 0x000fc40000f44270 */
[----:B------:R-:W-:Y:S02]  /*109e0*/  FSEL R40, R40, -INF , !P4 ;  /* 0xff80000028287808 */ /* 0x000fe40006000000 */
[----:B------:R-:W-:Y:S02]  /*109f0*/  ISETP.GT.AND P4, PT, R9, 0x29, P1 ;  /* 0x000000290900780c */ /* 0x000fe40000f84270 */
[C---:B------:R-:W-:Y:S02]  /*10a00*/  ISETP.LT.OR P3, PT, R10.reuse, 0x19, P3 ;  /* 0x000000190a00780c */ /* 0x040fe40001f61670 */
[C---:B------:R-:W-:Y:S02]  /*10a10*/  ISETP.LT.OR P2, PT, R10.reuse, 0x1a, P2 ;  /* 0x0000001a0a00780c */ /* 0x040fe40001741670 */
[----:B------:R-:W-:Y:S02]  /*10a20*/  ISETP.LT.OR P4, PT, R10, 0x2a, P4 ;  /* 0x0000002a0a00780c */ /* 0x000fe40002781670 */
[----:B------:R-:W-:-:S02]  /*10a30*/  FSEL R36, R36, -INF , !P3 ;  /* 0xff80000024247808 */ /* 0x000fc40005800000 */
[----:B------:R-:W-:Y:S02]  /*10a40*/  FSEL R37, R37, -INF , !P2 ;  /* 0xff80000025257808 */ /* 0x000fe40005000000 */
        /* <DEDUP_REMOVED lines=57> */
[----:B------:R-:W-:Y:S02]  /*10de0*/  PLOP3.LUT P4, PT, PT, PT, UP0, 0x40, 0x0 ;  /* 0x000000000000781c */ /* 0x000fe40003f8e808 */
[----:B------:R-:W-:-:S02]  /*10df0*/  ISETP.LT.OR P3, PT, R10, 0x6a, P3 ;  /* 0x0000006a0a00780c */ /* 0x000fc40001f61670 */
[----:B------:R-:W-:Y:S02]  /*10e00*/  ISETP.LT.OR P2, PT, R10, 0x71, P2 ;  /* 0x000000710a00780c */ /* 0x000fe40001741670 */
[----:B------:R-:W-:Y:S02]  /*10e10*/  FSEL R77, R77, -INF , !P3 ;  /* 0xff8000004d4d7808 */ /* 0x000fe40005800000 */
[----:B------:R-:W-:Y:S02]  /*10e20*/  FSEL R80, R80, -INF , !P2 ;  /* 0xff80000050507808 */ /* 0x000fe40005000000 */
[C---:B------:R-:W-:Y:S02]  /*10e30*/  ISETP.GT.AND P3, PT, R9.reuse, 0x78, P1 ;  /* 0x000000780900780c */ /* 0x040fe40000f64270 */
[----:B------:R-:W-:Y:S01]  /*10e40*/  ISETP.GT.AND P2, PT, R9, 0x79, P1 ;  /* 0x000000790900780c */ /* 0x000fe20000f44270 */
[----:B------:R-:W-:Y:S01]  /*10e50*/  IMAD.IADD R9, R11, 0x1, R13 ;  /* 0x000000010b097824 */ /* 0x000fe200078e020d */
[----:B------:R-:W-:-:S02]  /*10e60*/  ISETP.LT.OR P3, PT, R10, 0x79, P3 ;  /* 0x000000790a00780c */ /* 0x000fc40001f61670 */
[----:B------:R-:W-:Y:S02]  /*10e70*/  ISETP.LT.OR P2, PT, R10, 0x7a, P2 ;  /* 0x0000007a0a00780c */ /* 0x000fe40001741670 */
[----:B------:R-:W-:Y:S02]  /*10e80*/  FSEL R84, R84, -INF , !P3 ;  /* 0xff80000054547808 */ /* 0x000fe40005800000 */
[----:B------:R-:W-:Y:S01]  /*10e90*/  FSEL R85, R85, -INF , !P2 ;  /* 0xff80000055557808 */ /* 0x000fe20005000000 */
[----:B------:R-:W-:Y:S08]  /*10ea0*/  @P4 BRA `(.L_x_1513) ;  /* 0x0000000000584947 */ /* 0x000ff00003800000 */
        /* <DEDUP_REMOVED lines=12> */
.L_x_1515:
[----:B------:R-:W-:-:S05]  /*10f70*/  IMAD.U32 R14, RZ, RZ, UR41 ;  /* 0x00000029ff0e7e24 */ /* 0x000fca000f8e00ff */
[----:B------:R-:W-:-:S13]  /*10f80*/  ISETP.NE.AND P2, PT, R14, 0x1, PT ;  /* 0x000000010e00780c */ /* 0x000fda0003f45270 */
[----:B------:R-:W0:Y:S02]  /*10f90*/  @P2 LDC.64 R10, c[0x0][0x9e8] ;  /* 0x00027a00ff0a2b82 */ /* 0x000e240000000a00 */
[----:B0-----:R-:W-:-:S05]  /*10fa0*/  @P2 IMAD.HI.U32 R10, R13, R10, RZ ;  /* 0x0000000a0d0a2227 */ /* 0x001fca00078e00ff */
[----:B------:R-:W-:-:S07]  /*10fb0*/  @P2 SHF.R.U32.HI R13, RZ, R11, R10 ;  /* 0x0000000bff0d2219 */ /* 0x000fce000001160a */
.L_x_1516:
[----:B------:R-:W-:Y:S05]  /*10fc0*/  BSYNC B0 ;  /* 0x0000000000007941 */ /* 0x000fea0003800000 */
.L_x_1514:
[----:B------:R-:W-:-:S04]  /*10fd0*/  IMAD R8, R13, R14, -R8 ;  /* 0x0000000e0d087224 */ /* 0x000fc800078e0a08 */
[----:B------:R-:W-:-:S05]  /*10fe0*/  IMAD R8, R142, -0x2, R8 ;  /* 0xfffffffe8e087824 */ /* 0x000fca00078e0208 */
[----:B------:R-:W-:Y:S02]  /*10ff0*/  VIMNMX R9, R9, R8, !PT ;  /* 0x0000000809097248 */ /* 0x000fe40007fe0100 */
[----:B------:R-:W-:-:S07]  /*11000*/  VIADDMNMX R12, R8, R14, R12, PT ;  /* 0x0000000e080c7246 */ /* 0x000fce000380010c */
.L_x_1513:
[----:B------:R-:W-:Y:S01]  /*11010*/  FMNMX.FTZ R8, R24, R3, !PT ;  /* 0x0000000318087209 */ /* 0x000fe20007810000 */
[----:B------:R-:W-:Y:S01]  /*11020*/  UMOV UR51, UR7 ;  /* 0x0000000700337c82 */ /* 0x000fe20008000000 */
[C---:B------:R-:W-:Y:S02]  /*11030*/  ISETP.GT.AND P4, PT, R9.reuse, 0x1, P1 ;  /* 0x000000010900780c */ /* 0x040fe40000f84270 */
[C---:B------:R-:W-:Y:S02]  /*11040*/  ISETP.GT.AND P2, PT, R9.reuse, 0x8, P1 ;  /* 0x000000080900780c */ /* 0x040fe40000f44270 */
[----:B------:R-:W-:Y:S02]  /*11050*/  ISETP.GT.AND P3, PT, R9, 0x9, P1 ;  /* 0x000000090900780c */ /* 0x000fe40000f64270 */
[----:B------:R-:W-:Y:S02]  /*11060*/  FMNMX.FTZ R8, R25, R8, !PT ;  /* 0x0000000819087209 */ /* 0x000fe40007810000 */
[----:B------:R-:W-:-:S02]  /*11070*/  ISETP.LT.OR P4, PT, R12, 0x2, P4 ;  /* 0x000000020c00780c */ /* 0x000fc40002781670 */
[C---:B------:R-:W-:Y:S02]  /*11080*/  ISETP.LT.OR P2, PT, R12.reuse, 0x9, P2 ;  /* 0x000000090c00780c */ /* 0x040fe40001741670 */
[----:B------:R-:W-:Y:S02]  /*11090*/  ISETP.LT.OR P3, PT, R12, 0xa, P3 ;  /* 0x0000000a0c00780c */ /* 0x000fe40001f61670 */
[----:B------:R-:W-:Y:S02]  /*110a0*/  FMNMX.FTZ R8, R28, R8, !PT ;  /* 0x000000081c087209 */ /* 0x000fe40007810000 */
[----:B------:R-:W-:Y:S02]  /*110b0*/  FSEL R27, R27, -INF , !P4 ;  /* 0xff8000001b1b7808 */ /* 0x000fe40006000000 */
[----:B------:R-:W-:Y:S02]  /*110c0*/  FSEL R30, R30, -INF , !P2 ;  /* 0xff8000001e1e7808 */ /* 0x000fe40005000000 */
[----:B------:R-:W-:-:S02]  /*110d0*/  FSEL R31, R31, -INF , !P3 ;  /* 0xff8000001f1f7808 */ /* 0x000fc40005800000 */
[----:B------:R-:W-:Y:S02]  /*110e0*/  FMNMX.FTZ R8, R29, R8, !PT ;  /* 0x000000081d087209 */ /* 0x000fe40007810000 */
        /* <DEDUP_REMOVED lines=11> */
[C---:B------:R-:W-:Y:S02]  /*111a0*/  ISETP.GT.AND P4, PT, R9.reuse, 0x19, P1 ;  /* 0x000000190900780c */ /* 0x040fe40000f84270 */
[C---:B------:R-:W-:Y:S02]  /*111b0*/  ISETP.GT.AND P2, PT, R9.reuse, 0x20, P1 ;  /* 0x000000200900780c */ /* 0x040fe40000f44270 */
[----:B------:R-:W-:Y:S02]  /*111c0*/  ISETP.GT.AND P3, PT, R9, 0x21, P1 ;  /* 0x000000210900780c */ /* 0x000fe40000f64270 */
[----:B------:R-:W-:Y:S02]  /*111d0*/  FMNMX.FTZ R8, R36, R8, !PT ;  /* 0x0000000824087209 */ /* 0x000fe40007810000 */
[C---:B------:R-:W-:Y:S02]  /*111e0*/  ISETP.LT.OR P4, PT, R12.reuse, 0x1a, P4 ;  /* 0x0000001a0c00780c */ /* 0x040fe40002781670 */
[----:B------:R-:W-:-:S02]  /*111f0*/  ISETP.LT.OR P2, PT, R12, 0x21, P2 ;  /* 0x000000210c00780c */ /* 0x000fc40001741670 */
[----:B------:R-:W-:Y:S02]  /*11200*/  ISETP.LT.OR P3, PT, R12, 0x22, P3 ;  /* 0x000000220c00780c */ /* 0x000fe40001f61670 */
[----:B------:R-:W-:Y:S02]  /*11210*/  FMNMX.FTZ R8, R37, R8, !PT ;  /* 0x0000000825087209 */ /* 0x000fe40007810000 */
[----:B------:R-:W-:Y:S02]  /*11220*/  FSEL R39, R39, -INF , !P4 ;  /* 0xff80000027277808 */ /* 0x000fe40006000000 */
[----:B------:R-:W-:Y:S02]  /*11230*/  FSEL R42, R42, -INF , !P2 ;  /* 0xff8000002a2a7808 */ /* 0x000fe40005000000 */
[----:B------:R-:W-:Y:S02]  /*11240*/  FSEL R43, R43, -INF , !P3 ;  /* 0xff8000002b2b7808 */ /* 0x000fe40005800000 */
[----:B------:R-:W-:-:S02]  /*11250*/  ISETP.GT.AND P4, PT, R9, 0x28, P1 ;  /* 0x000000280900780c */ /* 0x000fc40000f84270 */
[C---:B------:R-:W-:Y:S02]  /*11260*/  ISETP.GT.AND P2, PT, R9.reuse, 0x29, P1 ;  /* 0x000000290900780c */ /* 0x040fe40000f44270 */
[----:B------:R-:W-:Y:S02]  /*11270*/  ISETP.GT.AND P3, PT, R9, 0x30, P1 ;  /* 0x000000300900780c */ /* 0x000fe40000f64270 */
[----:B------:R-:W-:Y:S02]  /*11280*/  FMNMX.FTZ R8, R40, R8, !PT ;  /* 0x0000000828087209 */ /* 0x000fe40007810000 */
[C---:B------:R-:W-:Y:S02]  /*11290*/  ISETP.LT.OR P4, PT, R12.reuse, 0x29, P4 ;  /* 0x000000290c00780c */ /* 0x040fe40002781670 */
[C---:B------:R-:W-:Y:S02]  /*112a0*/  ISETP.LT.OR P2, PT, R12.reuse, 0x2a, P2 ;  /* 0x0000002a0c00780c */ /* 0x040fe40001741670 */
[----:B------:R-:W-:-:S02]  /*112b0*/  ISETP.LT.OR P3, PT, R12, 0x31, P3 ;  /* 0x000000310c00780c */ /* 0x000fc40001f61670 */
[----:B------:R-:W-:Y:S02]  /*112c0*/  FMNMX.FTZ R8, R41, R8, !PT ;  /* 0x0000000829087209 */ /* 0x000fe40007810000 */
[----:B------:R-:W-:Y:S02]  /*112d0*/  FSEL R46, R46, -INF , !P4 ;  /* 0xff8000002e2e7808 */ /* 0x000fe40006000000 */
[----:B------:R-:W-:Y:S02]  /*112e0*/  FSEL R47, R47, -INF , !P2 ;  /* 0xff8000002f2f7808 */ /* 0x000fe40005000000 */
[----:B------:R-:W-:Y:S02]  /*112f0*/  FSEL R50, R50, -INF , !P3 ;  /* 0xff80000032327808 */ /* 0x000fe40005800000 */
[C---:B------:R-:W-:Y:S02]  /*11300*/  ISETP.GT.AND P4, PT, R9.reuse, 0x31, P1 ;  /* 0x000000310900780c */ /* 0x040fe40000f84270 */
[----:B------:R-:W-:-:S02]  /*11310*/  ISETP.GT.AND P2, PT, R9, 0x38, P1 ;  /* 0x000000380900780c */ /* 0x000fc40000f44270 */
[----:B------:R-:W-:Y:S02]  /*11320*/  ISETP.GT.AND P3, PT, R9, 0x39, P1 ;  /* 0x000000390900780c */ /* 0x000fe40000f64270 */
[----:B------:R-:W-:Y:S02]  /*11330*/  FMNMX.FTZ R8, R44, R8, !PT ;  /* 0x000000082c087209 */ /* 0x000fe40007810000 */
[C---:B------:R-:W-:Y:S02]  /*11340*/  ISETP.LT.OR P4, PT, R12.reuse, 0x32, P4 ;  /* 0x000000320c00780c */ /* 0x040fe40002781670 */
[C---:B------:R-:W-:Y:S02]  /*11350*/  ISETP.LT.OR P2, PT, R12.reuse, 0x39, P2 ;  /* 0x000000390c00780c */ /* 0x040fe40001741670 */
[----:B------:R-:W-:Y:S02]  /*11360*/  ISETP.LT.OR P3, PT, R12, 0x3a, P3 ;  /* 0x0000003a0c00780c */ /* 0x000fe40001f61670 */
[----:B------:R-:W-:-:S02]  /*11370*/  FMNMX.FTZ R8, R45, R8, !PT ;  /* 0x000000082d087209 */ /* 0x000fc40007810000 */
[----:B------:R-:W-:Y:S02]  /*11380*/  FSEL R51, R51, -INF , !P4 ;  /* 0xff80000033337808 */ /* 0x000fe40006000000 */
[----:B------:R-:W-:Y:S02]  /*11390*/  FSEL R54, R54, -INF , !P2 ;  /* 0xff80000036367808 */ /* 0x000fe40005000000 */
[----:B------:R-:W-:Y:S02]  /*113a0*/  FSEL R55, R55, -INF , !P3 ;  /* 0xff80000037377808 */ /* 0x000fe40005800000 */
[----:B------:R-:W-:Y:S02]  /*113b0*/  FMNMX.FTZ R8, R48, R8, !PT ;  /* 0x0000000830087209 */ /* 0x000fe40007810000 */
[----:B------:R-:W-:Y:S02]  /*113c0*/  LOP3.LUT R22, R22, 0xdfffffff, RZ, 0xc0, !PT ;  /* 0xdfffffff16167812 */ /* 0x000fe400078ec0ff */
[----:B------:R-:W-:-:S02]  /*113d0*/  ISETP.GT.AND P4, PT, R9, 0x40, P1 ;  /* 0x000000400900780c */ /* 0x000fc40000f84270 */
[C---:B------:R-:W-:Y:S02]  /*113e0*/  ISETP.GT.AND P2, PT, R9.reuse, 0x41, P1 ;  /* 0x000000410900780c */ /* 0x040fe40000f44270 */
[----:B------:R-:W-:Y:S02]  /*113f0*/  ISETP.GT.AND P3, PT, R9, 0x48, P1 ;  /* 0x000000480900780c */ /* 0x000fe40000f64270 */
[----:B------:R-:W-:Y:S02]  /*11400*/  FMNMX.FTZ R8, R49, R8, !PT ;  /* 0x0000000831087209 */ /* 0x000fe40007810000 */
[----:B------:R-:W-:Y:S02]  /*11410*/  @P0 LOP3.LUT R22, R22, 0x20000000, RZ, 0xfc, !PT ;  /* 0x2000000016160812 */ /* 0x000fe400078efcff */
[C---:B------:R-:W-:Y:S02]  /*11420*/  ISETP.LT.OR P4, PT, R12.reuse, 0x41, P4 ;  /* 0x000000410c00780c */ /* 0x040fe40002781670 */
[----:B------:R-:W-:-:S02]  /*11430*/  ISETP.LT.OR P2, PT, R12, 0x42, P2 ;  /* 0x000000420c00780c */ /* 0x000fc40001741670 */
[----:B------:R-:W-:Y:S02]  /*11440*/  ISETP.LT.OR P3, PT, R12, 0x49, P3 ;  /* 0x000000490c00780c */ /* 0x000fe40001f61670 */
[----:B------:R-:W-:Y:S02]  /*11450*/  ISETP.GT.AND P0, PT, R9, 0x61, P1 ;  /* 0x000000610900780c */ /* 0x000fe40000f04270 */
        /* <DEDUP_REMOVED lines=11> */
[----:B------:R-:W-:Y:S02]  /*11510*/  LOP3.LUT R22, R22, 0x7fffffff, RZ, 0xc0, !PT ;  /* 0x7fffffff16167812 */ /* 0x000fe400078ec0ff */
[----:B------:R-:W-:Y:S02]  /*11520*/  FMNMX.FTZ R8, R56, R8, !PT ;  /* 0x0000000838087209 */ /* 0x000fe40007810000 */
[----:B------:R-:W-:Y:S02]  /*11530*/  FSEL R63, R63, -INF , !P4 ;  /* 0xff8000003f3f7808 */ /* 0x000fe40006000000 */
[----:B------:R-:W-:Y:S02]  /*11540*/  FSEL R66, R66, -INF , !P2 ;  /* 0xff80000042427808 */ /* 0x000fe40005000000 */
[----:B------:R-:W-:-:S02]  /*11550*/  FSEL R67, R67, -INF , !P3 ;  /* 0xff80000043437808 */ /* 0x000fc40005800000 */
[C---:B------:R-:W-:Y:S02]  /*11560*/  ISETP.GT.AND P4, PT, R9.reuse, 0x58, P1 ;  /* 0x000000580900780c */ /* 0x040fe40000f84270 */
[C---:B------:R-:W-:Y:S02]  /*11570*/  ISETP.GT.AND P2, PT, R9.reuse, 0x59, P1 ;  /* 0x000000590900780c */ /* 0x040fe40000f44270 */
[C---:B------:R-:W-:Y:S02]  /*11580*/  ISETP.GT.AND P3, PT, R9.reuse, 0x60, P1 ;  /* 0x000000600900780c */ /* 0x040fe40000f64270 */
[----:B------:R-:W-:Y:S02]  /*11590*/  @P0 LOP3.LUT R22, R22, 0x80000000, RZ, 0xfc, !PT ;  /* 0x8000000016160812 */ /* 0x000fe400078efcff */
[----:B------:R-:W-:Y:S02]  /*115a0*/  ISETP.GT.AND P0, PT, R9, RZ, P1 ;  /* 0x000000ff0900720c */ /* 0x000fe40000f04270 */
[----:B------:R-:W-:-:S02]  /*115b0*/  FMNMX.FTZ R8, R57, R8, !PT ;  /* 0x0000000839087209 */ /* 0x000fc40007810000 */
[C---:B------:R-:W-:Y:S02]  /*115c0*/  ISETP.LT.OR P4, PT, R12.reuse, 0x59, P4 ;  /* 0x000000590c00780c */ /* 0x040fe40002781670 */
[C---:B------:R-:W-:Y:S02]  /*115d0*/  ISETP.LT.OR P2, PT, R12.reuse, 0x5a, P2 ;  /* 0x0000005a0c00780c */ /* 0x040fe40001741670 */
[----:B------:R-:W-:Y:S02]  /*115e0*/  ISETP.LT.OR P3, PT, R12, 0x61, P3 ;  /* 0x000000610c00780c */ /* 0x000fe40001f61670 */
[----:B------:R-:W-:Y:S02]  /*115f0*/  FMNMX.FTZ R8, R60, R8, !PT ;  /* 0x000000083c087209 */ /* 0x000fe40007810000 */
[----:B------:R-:W-:Y:S02]  /*11600*/  FSEL R70, R70, -INF , !P4 ;  /* 0xff80000046467808 */ /* 0x000fe40006000000 */
[----:B------:R-:W-:-:S02]  /*11610*/  FSEL R71, R71, -INF , !P2 ;  /* 0xff80000047477808 */ /* 0x000fc40005000000 */
[----:B------:R-:W-:Y:S02]  /*11620*/  FSEL R74, R74, -INF , !P3 ;  /* 0xff8000004a4a7808 */ /* 0x000fe40005800000 */
[C---:B------:R-:W-:Y:S02]  /*11630*/  ISETP.GT.AND P2, PT, R9.reuse, 0x68, P1 ;  /* 0x000000680900780c */ /* 0x040fe40000f44270 */
[C---:B------:R-:W-:Y:S02]  /*11640*/  ISETP.GT.AND P3, PT, R9.reuse, 0x69, P1 ;  /* 0x000000690900780c */ /* 0x040fe40000f64270 */
[C---:B------:R-:W-:Y:S02]  /*11650*/  ISETP.GT.AND P4, PT, R9.reuse, 0x70, P1 ;  /* 0x000000700900780c */ /* 0x040fe40000f84270 */
[C---:B------:R-:W-:Y:S02]  /*11660*/  ISETP.GT.AND P5, PT, R9.reuse, 0x71, P1 ;  /* 0x000000710900780c */ /* 0x040fe40000fa4270 */
[----:B------:R-:W-:-:S02]  /*11670*/  ISETP.GT.AND P6, PT, R9, 0x78, P1 ;  /* 0x000000780900780c */ /* 0x000fc40000fc4270 */
[----:B------:R-:W-:Y:S02]  /*11680*/  FMNMX.FTZ R8, R61, R8, !PT ;  /* 0x000000083d087209 */ /* 0x000fe40007810000 */
[----:B------:R-:W-:Y:S02]  /*11690*/  LOP3.LUT R22, R22, 0xfffffff7, RZ, 0xc0, !PT ;  /* 0xfffffff716167812 */ /* 0x000fe400078ec0ff */
[----:B------:R-:W-:Y:S02]  /*116a0*/  ISETP.GT.AND P1, PT, R9, 0x79, P1 ;  /* 0x000000790900780c */ /* 0x000fe40000f24270 */
[----:B------:R-:W-:Y:S02]  /*116b0*/  FMNMX.FTZ R8, R64, R8, !PT ;  /* 0x0000000840087209 */ /* 0x000fe40007810000 */
[----:B------:R-:W-:Y:S02]  /*116c0*/  @P0 LOP3.LUT R22, R22, 0x8, RZ, 0xfc, !PT ;  /* 0x0000000816160812 */ /* 0x000fe400078efcff */
[----:B------:R-:W-:-:S02]  /*116d0*/  FMNMX.FTZ R8, R65, R8, !PT ;  /* 0x0000000841087209 */ /* 0x000fc40007810000 */
[C---:B------:R-:W-:Y:S02]  /*116e0*/  LOP3.LUT P0, RZ, R22.reuse, 0x80000000, RZ, 0xc0, !PT ;  /* 0x8000000016ff7812 */ /* 0x040fe4000780c0ff */
[----:B------:R-:W-:Y:S02]  /*116f0*/  LOP3.LUT R22, R22, 0xfffffffd, RZ, 0xc0, !PT ;  /* 0xfffffffd16167812 */ /* 0x000fe400078ec0ff */
[----:B------:R-:W-:Y:S02]  /*11700*/  FMNMX.FTZ R8, R68, R8, !PT ;  /* 0x0000000844087209 */ /* 0x000fe40007810000 */
[----:B------:R-:W-:Y:S02]  /*11710*/  @P1 LOP3.LUT R22, R22, 0x2, RZ, 0xfc, !PT ;  /* 0x0000000216161812 */ /* 0x000fe400078efcff */
[----:B------:R-:W-:Y:S02]  /*11720*/  FMNMX.FTZ R8, R69, R8, !PT ;  /* 0x0000000845087209 */ /* 0x000fe40007810000 */
[----:B------:R-:W-:-:S02]  /*11730*/  LOP3.LUT P1, RZ, R22, 0x8, RZ, 0xc0, !PT ;  /* 0x0000000816ff7812 */ /* 0x000fc4000782c0ff */
[----:B------:R-:W-:Y:S02]  /*11740*/  FMNMX.FTZ R8, R72, R8, !PT ;  /* 0x0000000848087209 */ /* 0x000fe40007810000 */
[----:B------:R-:W-:Y:S02]  /*11750*/  ISETP.LT.OR P1, PT, R12, 0x1, P1 ;  /* 0x000000010c00780c */ /* 0x000fe40000f21670 */
[----:B------:R-:W-:Y:S02]  /*11760*/  FMNMX.FTZ R8, R73, R8, !PT ;  /* 0x0000000849087209 */ /* 0x000fe40007810000 */
[----:B------:R-:W-:Y:S02]  /*11770*/  FSEL R26, R26, -INF , !P1 ;  /* 0xff8000001a1a7808 */ /* 0x000fe40004800000 */
        /* <DEDUP_REMOVED lines=12> */
[----:B------:R-:W-:Y:S01]  /*11840*/  ISETP.LT.OR P0, PT, R12, 0x62, P0 ;  /* 0x000000620c00780c */ /* 0x000fe20000701670 */
[----:B------:R-:W0:Y:S01]  /*11850*/  SHFL.BFLY PT, R9, R8, 0x2, 0x1f ;  /* 0x0c401f0008097f89 */ /* 0x000e2200000e0000 */
[----:B------:R-:W-:-:S02]  /*11860*/  FMNMX.FTZ R10, R38, R10, !PT ;  /* 0x0000000a260a7209 */ /* 0x000fc40007810000 */
[----:B------:R-:W-:Y:S02]  /*11870*/  LOP3.LUT R22, R22, 0xffffffef, RZ, 0xc0, !PT ;  /* 0xffffffef16167812 */ /* 0x000fe400078ec0ff */
[----:B------:R-:W-:Y:S02]  /*11880*/  FMNMX.FTZ R10, R39, R10, !PT ;  /* 0x0000000a270a7209 */ /* 0x000fe40007810000 */
[----:B------:R-:W-:Y:S02]  /*11890*/  ISETP.LT.OR P4, PT, R12, 0x71, P4 ;  /* 0x000000710c00780c */ /* 0x000fe40002781670 */
[----:B------:R-:W-:Y:S02]  /*118a0*/  FMNMX.FTZ R10, R42, R10, !PT ;  /* 0x0000000a2a0a7209 */ /* 0x000fe40007810000 */
[----:B------:R-:W-:Y:S02]  /*118b0*/  ISETP.LT.OR P5, PT, R12, 0x72, P5 ;  /* 0x000000720c00780c */ /* 0x000fe40002fa1670 */
[----:B------:R-:W-:-:S02]  /*118c0*/  FMNMX.FTZ R10, R43, R10, !PT ;  /* 0x0000000a2b0a7209 */ /* 0x000fc40007810000 */
[----:B------:R-:W-:Y:S02]  /*118d0*/  @P0 LOP3.LUT R22, R22, 0x10, RZ, 0xfc, !PT ;  /* 0x0000001016160812 */ /* 0x000fe400078efcff */
[----:B------:R-:W-:Y:S02]  /*118e0*/  FMNMX.FTZ R10, R46, R10, !PT ;  /* 0x0000000a2e0a7209 */ /* 0x000fe40007810000 */
[----:B------:R-:W-:Y:S02]  /*118f0*/  ISETP.LT.OR P0, PT, R12, 0x69, P2 ;  /* 0x000000690c00780c */ /* 0x000fe40001701670 */
[----:B------:R-:W-:Y:S02]  /*11900*/  FMNMX.FTZ R10, R47, R10, !PT ;  /* 0x0000000a2f0a7209 */ /* 0x000fe40007810000 */
[----:B------:R-:W-:Y:S02]  /*11910*/  LOP3.LUT P2, RZ, R22, 0x2, RZ, 0xc0, !PT ;  /* 0x0000000216ff7812 */ /* 0x000fe4000784c0ff */
[----:B0-----:R-:W-:-:S02]  /*11920*/  FMNMX.FTZ R8, R8, R9, !PT ;  /* 0x0000000908087209 */ /* 0x001fc40007810000 */
[----:B------:R-:W-:Y:S02]  /*11930*/  FMNMX.FTZ R10, R50, R10, !PT ;  /* 0x0000000a320a7209 */ /* 0x000fe40007810000 */
[----:B------:R-:W-:Y:S01]  /*11940*/  LOP3.LUT R22, R22, 0xfffffffb, RZ, 0xc0, !PT ;  /* 0xfffffffb16167812 */ /* 0x000fe200078ec0ff */
[----:B------:R-:W0:Y:S01]  /*11950*/  SHFL.BFLY PT, R9, R8, 0x1, 0x1f ;  /* 0x0c201f0008097f89 */ /* 0x000e2200000e0000 */
[----:B------:R-:W-:Y:S02]  /*11960*/  FMNMX.FTZ R10, R51, R10, !PT ;  /* 0x0000000a330a7209 */ /* 0x000fe40007810000 */
[----:B------:R-:W-:Y:S02]  /*11970*/  @P0 LOP3.LUT R22, R22, 0x4, RZ, 0xfc, !PT ;  /* 0x0000000416160812 */ /* 0x000fe400078efcff */
[----:B------:R-:W-:Y:S02]  /*11980*/  FMNMX.FTZ R10, R54, R10, !PT ;  /* 0x0000000a360a7209 */ /* 0x000fe40007810000 */
[----:B------:R-:W-:-:S02]  /*11990*/  ISETP.LT.OR P0, PT, R12, 0x6a, P3 ;  /* 0x0000006a0c00780c */ /* 0x000fc40001f01670 */
[----:B------:R-:W-:Y:S02]  /*119a0*/  FMNMX.FTZ R10, R55, R10, !PT ;  /* 0x0000000a370a7209 */ /* 0x000fe40007810000 */
[----:B------:R-:W-:Y:S02]  /*119b0*/  LOP3.LUT R22, R22, 0xbfffffff, RZ, 0xc0, !PT ;  /* 0xbfffffff16167812 */ /* 0x000fe400078ec0ff */
[----:B------:R-:W-:Y:S02]  /*119c0*/  FMNMX.FTZ R10, R58, R10, !PT ;  /* 0x0000000a3a0a7209 */ /* 0x000fe40007810000 */
[----:B------:R-:W-:Y:S02]  /*119d0*/  FSEL R82, R82, -INF , !P4 ;  /* 0xff80000052527808 */ /* 0x000fe40006000000 */
[----:B------:R-:W-:Y:S02]  /*119e0*/  FMNMX.FTZ R10, R59, R10, !PT ;  /* 0x0000000a3b0a7209 */ /* 0x000fe40007810000 */
[----:B------:R-:W-:-:S02]  /*119f0*/  ISETP.LT.OR P6, PT, R12, 0x79, P6 ;  /* 0x000000790c00780c */ /* 0x000fc400037c1670 */
[----:B------:R-:W-:Y:S02]  /*11a00*/  FMNMX.FTZ R10, R62, R10, !PT ;  /* 0x0000000a3e0a7209 */ /* 0x000fe40007810000 */
[----:B------:R-:W-:Y:S02]  /*11a10*/  @P0 LOP3.LUT R22, R22, 0x40000000, RZ, 0xfc, !PT ;  /* 0x4000000016160812 */ /* 0x000fe400078efcff */
[----:B0-----:R-:W-:Y:S02]  /*11a20*/  FMNMX.FTZ R8, R8, R9, !PT ;  /* 0x0000000908087209 */ /* 0x001fe40007810000 */
[----:B------:R-:W-:Y:S02]  /*11a30*/  FMNMX.FTZ R10, R63, R10, !PT ;  /* 0x0000000a3f0a7209 */ /* 0x000fe40007810000 */
[----:B------:R-:W-:Y:S02]  /*11a40*/  FSETP.NEU.FTZ.AND P3, PT, R8, -INF , PT ;  /* 0xff8000000800780b */ /* 0x000fe40003f7d000 */
[----:B------:R-:W-:-:S02]  /*11a50*/  FMNMX.FTZ R10, R66, R10, !PT ;  /* 0x0000000a420a7209 */ /* 0x000fc40007810000 */
[----:B------:R-:W-:Y:S02]  /*11a60*/  FSEL R9, R8, RZ, P3 ;  /* 0x000000ff08097208 */ /* 0x000fe40001800000 */
[----:B------:R-:W-:Y:S02]  /*11a70*/  FMNMX.FTZ R10, R67, R10, !PT ;  /* 0x0000000a430a7209 */ /* 0x000fe40007810000 */
[----:B------:R-:W-:Y:S01]  /*11a80*/  LOP3.LUT P0, RZ, R22, 0x10, RZ, 0xc0, !PT ;  /* 0x0000001016ff7812 */ /* 0x000fe2000780c0ff */
[----:B------:R-:W-:Y:S01]  /*11a90*/  FADD.FTZ R3, -R9, R3 ;  /* 0x0000000309037221 */ /* 0x000fe20000010100 */
[----:B------:R-:W-:Y:S01]  /*11aa0*/  FMNMX.FTZ R10, R70, R10, !PT ;  /* 0x0000000a460a7209 */ /* 0x000fe20007810000 */
[----:B------:R-:W-:Y:S01]  /*11ab0*/  FMUL.FTZ R9, R8, UR51 ;  /* 0x0000003308097c20 */ /* 0x000fe20008410000 */
[----:B------:R-:W-:Y:S02]  /*11ac0*/  FSEL R75, R75, -INF , !P0 ;  /* 0xff8000004b4b7808 */ /* 0x000fe40004000000 */
[----:B------:R-:W-:-:S02]  /*11ad0*/  FMNMX.FTZ R10, R71, R10, !PT ;  /* 0x0000000a470a7209 */ /* 0x000fc40007810000 */
[----:B------:R-:W-:Y:S02]  /*11ae0*/  FSEL R9, R9, RZ, P3 ;  /* 0x000000ff09097208 */ /* 0x000fe40001800000 */
[----:B------:R-:W-:Y:S02]  /*11af0*/  LOP3.LUT P3, RZ, R22, 0x4, RZ, 0xc0, !PT ;  /* 0x0000000416ff7812 */ /* 0x000fe4000786c0ff */
[----:B------:R-:W-:Y:S01]  /*11b00*/  FMNMX.FTZ R10, R74, R10, !PT ;  /* 0x0000000a4a0a7209 */ /* 0x000fe20007810000 */
[--C-:B------:R-:W-:Y:S01]  /*11b10*/  FFMA.FTZ R24, R24, UR51, -R9.reuse ;  /* 0x0000003318187c23 */ /* 0x100fe20008010809 */
[----:B------:R-:W-:Y:S01]  /*11b20*/  LOP3.LUT P0, RZ, R22, 0x40000000, RZ, 0xc0, !PT ;  /* 0x4000000016ff7812 */ /* 0x000fe2000780c0ff */
[--C-:B------:R-:W-:Y:S01]  /*11b30*/  FFMA.FTZ R25, R25, UR51, -R9.reuse ;  /* 0x0000003319197c23 */ /* 0x100fe20008010809 */
[----:B------:R-:W-:Y:S01]  /*11b40*/  FSEL R78, R78, -INF , !P3 ;  /* 0xff8000004e4e7808 */ /* 0x000fe20005800000 */
[--C-:B------:R-:W-:Y:S01]  /*11b50*/  FFMA.FTZ R28, R28, UR51, -R9.reuse ;  /* 0x000000331c1c7c23 */ /* 0x100fe20008010809 */
[----:B------:R-:W-:Y:S01]  /*11b60*/  FMNMX.FTZ R10, R75, R10, !PT ;  /* 0x0000000a4b0a7209 */ /* 0x000fe20007810000 */
[----:B------:R-:W-:Y:S01]  /*11b70*/  MUFU.EX2 R24, R24 ;  /* 0x0000001800187308 */ /* 0x000fe20000000800 */
[----:B------:R-:W-:Y:S01]  /*11b80*/  FSEL R79, R79, -INF , !P0 ;  /* 0xff8000004f4f7808 */ /* 0x000fe20004000000 */
[--C-:B------:R-:W-:Y:S01]  /*11b90*/  FFMA.FTZ R29, R29, UR51, -R9.reuse ;  /* 0x000000331d1d7c23 */ /* 0x100fe20008010809 */
[----:B------:R-:W-:Y:S01]  /*11ba0*/  FMNMX.FTZ R10, R78, R10, !PT ;  /* 0x0000000a4e0a7209 */ /* 0x000fe20007810000 */
[--C-:B------:R-:W-:Y:S01]  /*11bb0*/  FFMA.FTZ R32, R32, UR51, -R9.reuse ;  /* 0x0000003320207c23 */ /* 0x100fe20008010809 */
[----:B------:R-:W-:Y:S01]  /*11bc0*/  FSEL R83, R83, -INF , !P5 ;  /* 0xff80000053537808 */ /* 0x000fe20006800000 */
[--C-:B------:R-:W-:Y:S01]  /*11bd0*/  FFMA.FTZ R33, R33, UR51, -R9.reuse ;  /* 0x0000003321217c23 */ /* 0x100fe20008010809 */
[----:B------:R-:W-:Y:S01]  /*11be0*/  FMNMX.FTZ R10, R79, R10, !PT ;  /* 0x0000000a4f0a7209 */ /* 0x000fe20007810000 */
[----:B------:R-:W-:Y:S01]  /*11bf0*/  MUFU.EX2 R25, R25 ;  /* 0x0000001900197308 */ /* 0x000fe20000000800 */
[----:B------:R-:W-:Y:S01]  /*11c00*/  ISETP.LT.OR P2, PT, R12, 0x7a, P2 ;  /* 0x0000007a0c00780c */ /* 0x000fe20001741670 */
[----:B------:R-:W-:Y:S01]  /*11c10*/  FMUL.FTZ R12, R3, UR51 ;  /* 0x00000033030c7c20 */ /* 0x000fe20008410000 */
[----:B------:R-:W-:Y:S01]  /*11c20*/  FMNMX.FTZ R10, R82, R10, !PT ;  /* 0x0000000a520a7209 */ /* 0x000fe20007810000 */
        /* <DEDUP_REMOVED lines=9> */
[--C-:B------:R-:W-:Y:S01]  /*11cc0*/  FFMA.FTZ R44, R44, UR51, -R9.reuse ;  /* 0x000000332c2c7c23 */ /* 0x100fe20008010809 */
[--C-:B------:R-:W-:Y:S01]  /*11cd0*/  FFMA.FTZ R45, R45, UR51, -R9.reuse ;  /* 0x000000332d2d7c23 */ /* 0x100fe20008010809 */
[----:B------:R-:W-:Y:S01]  /*11ce0*/  FMNMX.FTZ R10, R87, R10, !PT ;  /* 0x0000000a570a7209 */ /* 0x000fe20007810000 */
[----:B------:R-:W-:Y:S01]  /*11cf0*/  MUFU.EX2 R29, R29 ;  /* 0x0000001d001d7308 */ /* 0x000fe20000000800 */
[--C-:B------:R-:W-:Y:S01]  /*11d00*/  FFMA.FTZ R48, R48, UR51, -R9.reuse ;  /* 0x0000003330307c23 */ /* 0x100fe20008010809 */
[--C-:B------:R-:W-:Y:S01]  /*11d10*/  FFMA.FTZ R49, R49, UR51, -R9.reuse ;  /* 0x0000003331317c23 */ /* 0x100fe20008010809 */
[--C-:B------:R-:W-:Y:S01]  /*11d20*/  FFMA.FTZ R52, R52, UR51, -R9.reuse ;  /* 0x0000003334347c23 */ /* 0x100fe20008010809 */
[----:B------:R-:W0:Y:S01]  /*11d30*/  SHFL.BFLY PT, R11, R10, 0x2, 0x1f ;  /* 0x0c401f000a0b7f89 */ /* 0x000e2200000e0000 */
        /* <DEDUP_REMOVED lines=18> */
[----:B------:R-:W-:Y:S01]  /*11e60*/  FFMA.FTZ R9, R85, UR51, -R9 ;  /* 0x0000003355097c23 */ /* 0x000fe20008010809 */
[----:B------:R-:W-:Y:S01]  /*11e70*/  MUFU.EX2 R36, R36 ;  /* 0x0000002400247308 */ /* 0x000fe20000000800 */
[----:B------:R-:W-:-:S02]  /*11e80*/  LOP3.LUT P0, RZ, R22, 0x20000000, RZ, 0xc0, !PT ;  /* 0x2000000016ff7812 */ /* 0x000fc4000780c0ff */
[----:B0-----:R-:W-:-:S05]  /*11e90*/  FMNMX.FTZ R10, R10, R11, !PT ;  /* 0x0000000b0a0a7209 */ /* 0x001fca0007810000 */
[----:B------:R-:W-:Y:S01]  /*11ea0*/  MUFU.EX2 R37, R37 ;  /* 0x0000002500257308 */ /* 0x000fe20000000800 */
[----:B------:R-:W0:Y:S07]  /*11eb0*/  SHFL.BFLY PT, R11, R10, 0x1, 0x1f ;  /* 0x0c201f000a0b7f89 */ /* 0x000e2e00000e0000 */
[----:B------:R-:W-:Y:S08]  /*11ec0*/  MUFU.EX2 R40, R40 ;  /* 0x0000002800287308 */ /* 0x000ff00000000800 */
[----:B------:R-:W-:Y:S08]  /*11ed0*/  MUFU.EX2 R41, R41 ;  /* 0x0000002900297308 */ /* 0x000ff00000000800 */
[----:B------:R-:W-:Y:S01]  /*11ee0*/  MUFU.EX2 R44, R44 ;  /* 0x0000002c002c7308 */ /* 0x000fe20000000800 */
[----:B0-----:R-:W-:-:S04]  /*11ef0*/  FMNMX.FTZ R10, R10, R11, !PT ;  /* 0x0000000b0a0a7209 */ /* 0x001fc80007810000 */
[----:B------:R-:W-:-:S03]  /*11f00*/  FSETP.NEU.FTZ.AND P1, PT, R10, -INF , PT ;  /* 0xff8000000a00780b */ /* 0x000fc60003f3d000 */
[----:B------:R-:W-:Y:S01]  /*11f10*/  MUFU.EX2 R45, R45 ;  /* 0x0000002d002d7308 */ /* 0x000fe20000000800 */
[----:B------:R-:W-:-:S05]  /*11f20*/  FSEL R11, R10, RZ, P1 ;  /* 0x000000ff0a0b7208 */ /* 0x000fca0000800000 */
[----:B------:R-:W-:Y:S01]  /*11f30*/  FADD.FTZ R11, -R11, R0 ;  /* 0x000000000b0b7221 */ /* 0x000fe20000010100 */
[----:B------:R-:W-:Y:S01]  /*11f40*/  FMUL.FTZ R0, R10, UR51 ;  /* 0x000000330a007c20 */ /* 0x000fe20008410000 */
[----:B------:R-:W-:Y:S04]  /*11f50*/  MUFU.EX2 R48, R48 ;  /* 0x0000003000307308 */ /* 0x000fe80000000800 */
[----:B------:R-:W-:-:S04]  /*11f60*/  FSEL R3, R0, RZ, P1 ;  /* 0x000000ff00037208 */ /* 0x000fc80000800000 */
        /* <DEDUP_REMOVED lines=34> */
[----:B------:R-:W-:Y:S01]  /*12190*/  MUFU.EX2 R26, R26 ;  /* 0x0000001a001a7308 */ /* 0x000fe20000000800 */
[----:B0-----:R-:W-:-:S04]  /*121a0*/  FFMA.FTZ R139, R0, R139, R24 ;  /* 0x0000008b008b7223 */ /* 0x001fc80000010018 */
[----:B------:R-:W-:-:S03]  /*121b0*/  FADD.FTZ R139, R25, R139 ;  /* 0x0000008b198b7221 */ /* 0x000fc60000010000 */
[----:B------:R-:W0:Y:S08]  /*121c0*/  MUFU.EX2 R3, R3 ;  /* 0x0000000300037308 */ /* 0x000e300000000800 */
[----:B------:R-:W1:Y:S08]  /*121d0*/  MUFU.EX2 R14, R27 ;  /* 0x0000001b000e7308 */ /* 0x000e700000000800 */
[----:B------:R-:W2:Y:S01]  /*121e0*/  MUFU.EX2 R27, R30 ;  /* 0x0000001e001b7308 */ /* 0x000ea20000000800 */
[----:B0-----:R-:W-:-:S07]  /*121f0*/  FFMA.FTZ R5, R3, R5, R26 ;  /* 0x0000000503057223 */ /* 0x001fce000001001a */
        /* <DEDUP_REMOVED lines=22> */
[----:B------:R-:W-:-:S06]  /*12360*/  FADD.FTZ R5, R48, R5 ;  /* 0x0000000530057221 */ /* 0x000fcc0000010000 */
        /* <DEDUP_REMOVED lines=88> */
.L_x_1517:
[----:B------:R-:W2:Y:S04]  /*128f0*/  LDL R38, [R1+0x38] ;  /* 0x0000380001267983 */ /* 0x000ea80000100800 */
[----:B------:R-:W3:Y:S01]  /*12900*/  LDL R30, [R1+0x3c] ;  /* 0x00003c00011e7983 */ /* 0x000ee20000100800 */
[----:B------:R-:W-:Y:S01]  /*12910*/  F2FP.BF16.F32.PACK_AB R80, R81, R80 ;  /* 0x000000505150723e */ /* 0x000fe200000010ff */
[----:B------:R-:W-:Y:S01]  /*12920*/  IMAD R18, R18, 0x8, R2 ;  /* 0x0000000812127824 */ /* 0x000fe200078e0202 */
[----:B------:R-:W-:Y:S01]  /*12930*/  F2FP.BF16.F32.PACK_AB R81, R83, R82 ;  /* 0x000000525351723e */ /* 0x000fe200000010ff */
[----:B------:R-:W-:Y:S01]  /*12940*/  IMAD.U32 R23, RZ, RZ, UR38 ;  /* 0x00000026ff177e24 */ /* 0x000fe2000f8e00ff */
[----:B------:R-:W-:Y:S01]  /*12950*/  F2FP.BF16.F32.PACK_AB R82, R9, R84 ;  /* 0x000000540952723e */ /* 0x000fe200000010ff */
[----:B------:R-:W-:Y:S01]  /*12960*/  VIADD R18, R18, 0x2d860 ;  /* 0x0002d86012127836 */ /* 0x000fe20000000000 */
[----:B------:R-:W4:Y:S01]  /*12970*/  LDL R9, [R1+0x8] ;  /* 0x0000080001097983 */ /* 0x000f220000100800 */
[----:B------:R-:W-:-:S02]  /*12980*/  F2FP.BF16.F32.PACK_AB R24, R25, R24 ;  /* 0x000000181918723e */ /* 0x000fc400000010ff */
[----:B------:R-:W-:Y:S02]  /*12990*/  F2FP.BF16.F32.PACK_AB R25, R14, R26 ;  /* 0x0000001a0e19723e */ /* 0x000fe400000010ff */
[----:B------:R-:W-:Y:S02]  /*129a0*/  F2FP.BF16.F32.PACK_AB R32, R33, R32 ;  /* 0x000000202120723e */ /* 0x000fe400000010ff */
[----:B------:R-:W-:Y:S02]  /*129b0*/  PRMT R18, R23, 0x654, R18 ;  /* 0x0000065417127816 */ /* 0x000fe40000000012 */
[----:B------:R-:W-:Y:S02]  /*129c0*/  F2FP.BF16.F32.PACK_AB R26, R29, R28 ;  /* 0x0000001c1d1a723e */ /* 0x000fe400000010ff */
[----:B------:R-:W-:Y:S01]  /*129d0*/  F2FP.BF16.F32.PACK_AB R27, R31, R27 ;  /* 0x0000001b1f1b723e */ /* 0x000fe200000010ff */
[----:B------:R0:W-:Y:S01]  /*129e0*/  SYNCS.ARRIVE.TRANS64.RED.A1T0 RZ, [R18+URZ], RZ ;  /* 0x000000ff12ff79a7 */ /* 0x0001e2000810043f */
[----:B------:R-:W-:-:S02]  /*129f0*/  F2FP.BF16.F32.PACK_AB R33, R13, R34 ;  /* 0x000000220d21723e */ /* 0x000fc400000010ff */
[----:B------:R-:W-:Y:S01]  /*12a00*/  F2FP.BF16.F32.PACK_AB R40, R41, R40 ;  /* 0x000000282928723e */ /* 0x000fe200000010ff */
[----:B------:R1:W-:Y:S01]  /*12a10*/  STSM.16.M88.4 [R143+0x21800], R24 ;  /* 0x021800188f007844 */ /* 0x0003e20000000200 */
        /* <DEDUP_REMOVED lines=21> */
[----:B------:R-:W-:Y:S01]  /*12b70*/  F2FP.BF16.F32.PACK_AB R83, R87, R86 ;  /* 0x000000565753723e */ /* 0x000fe200000010ff */
        /* <DEDUP_REMOVED lines=49> */
[----:B------:R-:W-:Y:S02]  /*12e90*/  IMAD.MOV.U32 R3, RZ, RZ, R8 ;  /* 0x000000ffff037224 */ /* 0x000fe400078e0008 */
[----:B------:R-:W-:Y:S02]  /*12ea0*/  IMAD.MOV.U32 R23, RZ, RZ, R7 ;  /* 0x000000ffff177224 */ /* 0x000fe400078e0007 */
[----:B0-----:R-:W-:Y:S01]  /*12eb0*/  IMAD.MOV.U32 R18, RZ, RZ, R6 ;  /* 0x000000ffff127224 */ /* 0x001fe200078e0006 */
[----:B--2---:R1:W-:Y:S04]  /*12ec0*/  STSM.16.M88.4 [R38], R32 ;  /* 0x0000002026007844 */ /* 0x0043e80000000200 */
[----:B------:R1:W-:Y:S04]  /*12ed0*/  STSM.16.M88.4 [R145], R40 ;  /* 0x0000002891007844 */ /* 0x0003e80000000200 */
[----:B------:R1:W-:Y:S04]  /*12ee0*/  STSM.16.M88.4 [R144], R48 ;  /* 0x0000003090007844 */ /* 0x0003e80000000200 */
[----:B------:R1:W-:Y:S04]  /*12ef0*/  STSM.16.M88.4 [R143+0x27800], R56 ;  /* 0x027800388f007844 */ /* 0x0003e80000000200 */
[----:B---3--:R1:W-:Y:S04]  /*12f00*/  STSM.16.M88.4 [R30], R64 ;  /* 0x000000401e007844 */ /* 0x0083e80000000200 */
[----:B------:R1:W-:Y:S04]  /*12f10*/  STSM.16.M88.4 [R145+0x6000], R72 ;  /* 0x0060004891007844 */ /* 0x0003e80000000200 */
[----:B------:R1:W-:Y:S01]  /*12f20*/  STSM.16.M88.4 [R144+0x6000], R80 ;  /* 0x0060005090007844 */ /* 0x0003e20000000200 */
[----:B------:R-:W-:Y:S01]  /*12f30*/  @!PT LDS RZ, [RZ] ;  /* 0x00000000fffff984 */ /* 0x000fe20000000800 */
[----:B------:R-:W-:Y:S01]  /*12f40*/  @!PT LDS RZ, [RZ] ;  /* 0x00000000fffff984 */ /* 0x000fe20000000800 */
[----:B------:R-:W-:Y:S01]  /*12f50*/  @!PT LDS RZ, [RZ] ;  /* 0x00000000fffff984 */ /* 0x000fe20000000800 */
[----:B------:R-:W-:Y:S01]  /*12f60*/  @!PT LDS RZ, [RZ] ;  /* 0x00000000fffff984 */ /* 0x000fe20000000800 */
[----:B------:R0:W-:Y:S06]  /*12f70*/  MEMBAR.ALL.CTA ;  /* 0x0000000000007992 */ /* 0x0001ec0000008000 */
[----:B0-----:R-:W0:Y:S01]  /*12f80*/  FENCE.VIEW.ASYNC.S ;  /* 0x00000000000073c6 */ /* 0x001e220000000000 */
[C---:B----4-:R-:W-:Y:S01]  /*12f90*/  ISETP.GT.AND P1, PT, R4.reuse, R9, PT ;  /* 0x000000090400720c */ /* 0x050fe20003f24270 */
[----:B------:R-:W-:Y:S01]  /*12fa0*/  VIADD R4, R4, 0xffffffff ;  /* 0xffffffff04047836 */ /* 0x000fe20000000000 */
[----:B0-----:R-:W-:-:S11]  /*12fb0*/  NOP ;  /* 0x0000000000007918 */ /* 0x001fd60000000000 */
[----:B-1----:R-:W-:Y:S05]  /*12fc0*/  @P1 BRA `(.L_x_1518) ;  /* 0xffffffc800a01947 */ /* 0x002fea000383ffff */
[----:B------:R-:W-:Y:S02]  /*12fd0*/  IMAD.MOV.U32 R0, RZ, RZ, R10 ;  /* 0x000000ffff007224 */ /* 0x000fe400078e000a */
[----:B------:R-:W-:Y:S02]  /*12fe0*/  IMAD.MOV.U32 R3, RZ, RZ, R8 ;  /* 0x000000ffff037224 */ /* 0x000fe400078e0008 */
[----:B------:R-:W-:Y:S02]  /*12ff0*/  IMAD.MOV.U32 R18, RZ, RZ, R6 ;  /* 0x000000ffff127224 */ /* 0x000fe400078e0006 */
[----:B------:R-:W-:-:S07]  /*13000*/  IMAD.MOV.U32 R23, RZ, RZ, R7 ;  /* 0x000000ffff177224 */ /* 0x000fce00078e0007 */
.L_x_1498:
[----:B------:R-:W2:Y:S01]  /*13010*/  LDL R6, [R1+0x28] ;  /* 0x0000280001067983 */ /* 0x000ea20000100800 */
[----:B------:R-:W0:Y:S01]  /*13020*/  LDC R7, c[0x0][0x448] ;  /* 0x00011200ff077b82 */ /* 0x000e220000000800 */
[----:B------:R-:W-:Y:S02]  /*13030*/  LOP3.LUT R22, R22, 0xfffffffb, RZ, 0xc0, !PT ;  /* 0xfffffffb16167812 */ /* 0x000fe400078ec0ff */
[----:B------:R-:W-:-:S05]  /*13040*/  IADD3 R9, R141, 0x1, -R140 ;  /* 0x000000018d097810 */ /* 0x000fca0007ffe88c */
[----:B------:R-:W1:Y:S01]  /*13050*/  LDC R10, c[0x0][0x9e4] ;  /* 0x00027900ff0a7b82 */ /* 0x000e620000000800 */
[----:B0-----:R-:W-:-:S13]  /*13060*/  ISETP.NE.AND P1, PT, R7, 0x1, PT ;  /* 0x000000010700780c */ /* 0x001fda0003f25270 */
[----:B------:R-:W0:Y:S01]  /*13070*/  @P1 LDC R7, c[0x0][0x44c] ;  /* 0x00011300ff071b82 */ /* 0x000e220000000800 */
[----:B------:R-:W-:-:S04]  /*13080*/  @P1 LOP3.LUT R22, R22, 0x4, RZ, 0xfc, !PT ;  /* 0x0000000416161812 */ /* 0x000fc800078efcff */
[----:B------:R-:W-:-:S03]  /*13090*/  LOP3.LUT R22, R22, 0xfffffff7, RZ, 0xc0, !PT ;  /* 0xfffffff716167812 */ /* 0x000fc600078ec0ff */
[----:B------:R-:W3:Y:S01]  /*130a0*/  @P1 LDC R8, c[0x0][0x450] ;  /* 0x00011400ff081b82 */ /* 0x000ee20000000800 */
[----:B--2---:R-:W-:-:S04]  /*130b0*/  VIADD R6, R6, 0xbf ;  /* 0x000000bf06067836 */ /* 0x004fc80000000000 */
[----:B0-----:R-:W-:-:S05]  /*130c0*/  @P1 IMAD.HI.U32 R7, R6, R7, RZ ;  /* 0x0000000706071227 */ /* 0x001fca00078e00ff */
[----:B---3--:R-:W-:Y:S02]  /*130d0*/  @P1 SHF.R.U32.HI R6, RZ, R8, R7 ;  /* 0x00000008ff061219 */ /* 0x008fe40000011607 */
[----:B-1----:R-:W-:-:S03]  /*130e0*/  ISETP.GE.AND P1, PT, R10, 0x1, PT ;  /* 0x000000010a00780c */ /* 0x002fc60003f26270 */
[----:B------:R-:W-:-:S04]  /*130f0*/  IMAD.IADD R6, R9, 0x1, R6 ;  /* 0x0000000109067824 */ /* 0x000fc800078e0206 */
[----:B------:R-:W-:-:S06]  /*13100*/  VIADD R8, R6, -UR50 ;  /* 0x8000003206087c36 */ /* 0x000fcc0008000000 */
[----:B------:R-:W-:Y:S01]  /*13110*/  @P1 LOP3.LUT R22, R22, 0x8, RZ, 0xfc, !PT ;  /* 0x0000000816161812 */ /* 0x000fe200078efcff */
[----:B------:R-:W-:Y:S06]  /*13120*/  @!P1 BRA `(.L_x_1519) ;  /* 0x0000000000489947 */ /* 0x000fec0003800000 */
[----:B------:R-:W-:Y:S01]  /*13130*/  IMAD.MOV.U32 R9, RZ, RZ, R6 ;  /* 0x000000ffff097224 */ /* 0x000fe200078e0006 */
[----:B------:R-:W-:Y:S04]  /*13140*/  BSSY B0, `(.L_x_1520) ;  /* 0x000000e000007945 */ /* 0x000fe80003800000 */
[----:B------:R-:W-:-:S13]  /*13150*/  ISETP.GT.AND P1, PT, R9, -0x1, PT ;  /* 0xffffffff0900780c */ /* 0x000fda0003f24270 */
        /* <DEDUP_REMOVED lines=8> */
.L_x_1521:
[----:B------:R-:W-:-:S13]  /*131e0*/  ISETP.NE.AND P1, PT, R10, 0x1, PT ;  /* 0x000000010a00780c */ /* 0x000fda0003f25270 */
[----:B------:R-:W0:Y:S02]  /*131f0*/  @P1 LDC.64 R6, c[0x0][0x9e8] ;  /* 0x00027a00ff061b82 */ /* 0x000e240000000a00 */
[----:B0-----:R-:W-:-:S05]  /*13200*/  @P1 IMAD.HI.U32 R6, R9, R6, RZ ;  /* 0x0000000609061227 */ /* 0x001fca00078e00ff */
[----:B------:R-:W-:-:S07]  /*13210*/  @P1 SHF.R.U32.HI R9, RZ, R7, R6 ;  /* 0x00000007ff091219 */ /* 0x000fce0000011606 */
.L_x_1522:
[----:B------:R-:W-:Y:S05]  /*13220*/  BSYNC B0 ;  /* 0x0000000000007941 */ /* 0x000fea0003800000 */
.L_x_1520:
[----:B------:R-:W-:-:S05]  /*13230*/  IMAD R9, R9, R10, RZ ;  /* 0x0000000a09097224 */ /* 0x000fca00078e02ff */
[----:B------:R-:W-:-:S07]  /*13240*/  VIMNMX R8, R8, R9, !PT ;  /* 0x0000000908087248 */ /* 0x000fce0007fe0100 */
.L_x_1519:
[----:B------:R-:W2:Y:S01]  /*13250*/  LDL R6, [R1+0x68] ;  /* 0x0000680001067983 */ /* 0x000ea20000100800 */
[----:B------:R-:W-:-:S05]  /*13260*/  VIADD R8, R8, 0x7f ;  /* 0x0000007f08087836 */ /* 0x000fca0000000000 */
[----:B------:R-:W-:-:S04]  /*13270*/  SHF.R.S32.HI R7, RZ, 0x1f, R8 ;  /* 0x0000001fff077819 */ /* 0x000fc80000011408 */
[----:B------:R-:W-:-:S04]  /*13280*/  LEA.HI R7, R7, R8, RZ, 0x7 ;  /* 0x0000000807077211 */ /* 0x000fc800078f38ff */
[----:B------:R-:W-:-:S04]  /*13290*/  SHF.R.S32.HI R7, RZ, 0x7, R7 ;  /* 0x00000007ff077819 */ /* 0x000fc80000011407 */
[----:B--2---:R-:W-:-:S04]  /*132a0*/  VIMNMX R6, R6, R7, !PT ;  /* 0x0000000706067248 */ /* 0x004fc80007fe0100 */
[----:B------:R-:W-:Y:S01]  /*132b0*/  ISETP.GE.AND P1, PT, R4, R6, PT ;  /* 0x000000060400720c */ /* 0x000fe20003f26270 */
[----:B------:R0:W-:-:S12]  /*132c0*/  STL [R1+0x8], R6 ;  /* 0x0000080601007387 */ /* 0x0001d80000100800 */
[----:B0-----:R-:W-:Y:S05]  /*132d0*/  @!P1 BRA `(.L_x_1523) ;  /* 0x0000002400209947 */ /* 0x001fea0003800000 */
[----:B------:R-:W-:Y:S02]  /*132e0*/  IMAD.MOV.U32 R8, RZ, RZ, R0 ;  /* 0x000000ffff087224 */ /* 0x000fe400078e0000 */
[----:B------:R-:W-:Y:S02]  /*132f0*/  IMAD.MOV.U32 R9, RZ, RZ, R3 ;  /* 0x000000ffff097224 */ /* 0x000fe400078e0003 */
[----:B------:R-:W-:Y:S02]  /*13300*/  IMAD.MOV.U32 R7, RZ, RZ, R23 ;  /* 0x000000ffff077224 */ /* 0x000fe400078e0017 */
[----:B------:R-:W-:-:S07]  /*13310*/  IMAD.MOV.U32 R6, RZ, RZ, R18 ;  /* 0x000000ffff067224 */ /* 0x000fce00078e0012 */
.L_x_1535:
[----:B------:R-:W2:Y:S01]  /*13320*/  LDL R3, [R1+0xc] ;  /* 0x00000c0001037983 */ /* 0x000ea20000100800 */
[----:B------:R-:W-:Y:S01]  /*13330*/  ISETP.NE.AND P1, PT, R6, 0x1, PT ;  /* 0x000000010600780c */ /* 0x000fe20003f25270 */
[----:B------:R-:W-:Y:S05]  /*13340*/  YIELD ;  /* 0x0000000000007946 */ /* 0x000fea0003800000 */
[----:B------:R-:W-:-:S04]  /*13350*/  SEL R0, RZ, 0x1, P1 ;  /* 0x00000001ff007807 */ /* 0x000fc80000800000 */
[----:B------:R-:W-:Y:S02]  /*13360*/  LOP3.LUT R23, R7, R0, RZ, 0x3c, !PT ;  /* 0x0000000007177212 */ /* 0x000fe400078e3cff */
[----:B--2---:R-:W-:-:S13]  /*13370*/  ISETP.NE.AND P1, PT, R3, RZ, PT ;  /* 0x000000ff0300720c */ /* 0x004fda0003f25270 */
[----:B------:R-:W-:Y:S05]  /*13380*/  @P1 BRA `(.L_x_1524) ;  /* 0x00000000003c1947 */ /* 0x000fea0003800000 */
[----:B------:R-:W-:Y:S05]  /*13390*/  @!P0 BRA `(.L_x_1525) ;  /* 0x0000000000048947 */ /* 0x000fea0003800000 */
[----:B------:R-:W-:Y:S01]  /*133a0*/  BPT.TRAP 0x1 ;  /* 0x000000040000795c */ /* 0x000fe20000300000 */
.L_x_1525:
        /* <DEDUP_REMOVED lines=8> */
.L_x_1526:
[----:B------:R-:W-:Y:S04]  /*13430*/  BSSY B0, `(.L_x_1524) ;  /* 0x0000004000007945 */ /* 0x000fe80003800000 */
[----:B-1----:R-:W-:Y:S05]  /*13440*/  @P2 BRA `(.L_x_1527) ;  /* 0x0000000000082947 */ /* 0x002fea0003800000 */
[----:B------:R-:W1:Y:S02]  /*13450*/  SYNCS.PHASECHK.TRANS64.TRYWAIT P2, [R3+URZ+0x2d830], R0 ;  /* 0x02d83000030075a7 */ /* 0x000e64000804017f */
[----:B-1----:R-:W-:Y:S05]  /*13460*/  @!P2 BRA `(.L_x_1528) ;  /* 0x000001000090a947 */ /* 0x002fea0003800000 */
.L_x_1527:
[----:B------:R-:W-:Y:S05]  /*13470*/  BSYNC B0 ;  /* 0x0000000000007941 */ /* 0x000fea0003800000 */
.L_x_1524:
[----:B01----:R-:W2:Y:S01]  /*13480*/  LDL R3, [R1+0x10] ;  /* 0x0000100001037983 */ /* 0x003ea20000100800 */
[----:B------:R-:W0:Y:S01]  /*13490*/  S2R R0, SR_TID.X ;  /* 0x0000000000007919 */ /* 0x000e220000002100 */
[----:B------:R-:W-:Y:S01]  /*134a0*/  VIADD R18, R6, 0x1 ;  /* 0x0000000106127836 */ /* 0x000fe20000000000 */
[----:B------:R-:W-:Y:S05]  /*134b0*/  WARPSYNC.ALL ;  /* 0x0000000000007948 */ /* 0x000fea0003800000 */
[----:B------:R-:W-:-:S04]  /*134c0*/  ISETP.NE.AND P2, PT, R18, 0x2, PT ;  /* 0x000000021200780c */ /* 0x000fc80003f45270 */
[----:B------:R-:W-:Y:S02]  /*134d0*/  SEL R18, R18, RZ, P2 ;  /* 0x000000ff12127207 */ /* 0x000fe40001000000 */
[----:B0-----:R-:W-:-:S05]  /*134e0*/  SHF.R.U32.HI R0, RZ, 0x7, R0 ;  /* 0x00000007ff007819 */ /* 0x001fca0000011600 */
[----:B------:R-:W-:-:S05]  /*134f0*/  VIADD R0, R0, 0x8 ;  /* 0x0000000800007836 */ /* 0x000fca0000000000 */
[----:B------:R0:W-:Y:S01]  /*13500*/  BAR.SYNC.DEFER_BLOCKING R0, 0x100 ;  /* 0x000400000000751d */ /* 0x0001e20000010000 */
[----:B------:R-:W-:Y:S01]  /*13510*/  IMAD.MOV.U32 R11, RZ, RZ, -0x7fffffe0 ;  /* 0x80000020ff0b7424 */ /* 0x000fe200078e00ff */
        /* <DEDUP_REMOVED lines=54> */
.L_x_1530:
[----:B------:R-:W-:Y:S01]  /*13880*/  SHF.L.U32 R0, R7, 0x1f, RZ ;  /* 0x0000001f07007819 */ /* 0x000fe200000006ff */
[----:B------:R-:W-:-:S04]  /*13890*/  IMAD R3, R6, 0x8, R2 ;  /* 0x0000000806037824 */ /* 0x000fc800078e0202 */
[----:B------:R0:W1:Y:S01]  /*138a0*/  SYNCS.PHASECHK.TRANS64.TRYWAIT P1, [R3+URZ+0x2d850], R0 ;  /* 0x02d85000030075a7 */ /* 0x000062000802017f */
[----:B------:R-:W-:Y:S05]  /*138b0*/  @!P0 BRA `(.L_x_1531) ;  /* 0x0000000000048947 */ /* 0x000fea0003800000 */
[----:B------:R-:W-:Y:S01]  /*138c0*/  BPT.TRAP 0x1 ;  /* 0x000000040000795c */ /* 0x000fe20000300000 */
.L_x_1531:
[----:B-1----:R-:W-:Y:S05]  /*138d0*/  @P1 BRA `(.L_x_1529) ;  /* 0x0000000000081947 */ /* 0x002fea0003800000 */
[----:B------:R-:W1:Y:S02]  /*138e0*/  SYNCS.PHASECHK.TRANS64.TRYWAIT P1, [R3+URZ+0x2d850], R0 ;  /* 0x02d85000030075a7 */ /* 0x000e64000802017f */
[----:B-1----:R-:W-:Y:S05]  /*138f0*/  @!P1 BRA `(.L_x_1532) ;  /* 0x000000fc00809947 */ /* 0x002fea0003800000 */
.L_x_1529:
        /* <DEDUP_REMOVED lines=12> */
[C---:B------:R-:W-:Y:S01]  /*139c0*/  R2UR UR15, R13.reuse ;  /* 0x000000000d0f72ca */ /* 0x040fe200000e0000 */
        /* <DEDUP_REMOVED lines=51> */
[C---:B------:R-:W-:Y:S01]  /*13d00*/  VIADD R12, R10.reuse, 0x604 ;  /* 0x000006040a0c7836 */ /* 0x040fe20000000000 */
        /* <DEDUP_REMOVED lines=31> */
.L_x_1533:
        /* <DEDUP_REMOVED lines=125> */
[----:B------:R-:W-:Y:S01]  /*146d0*/  FFMA.FTZ R59, R59, UR51, -R10 ;  /* 0x000000333b3b7c23 */ /* 0x000fe2000801080a */
[--C-:B------:R-:W-:Y:S01]  /*146e0*/  FFMA.FTZ R60, R60, UR51, -R7.reuse ;  /* 0x000000333c3c7c23 */ /* 0x100fe20008010807 */
        /* <DEDUP_REMOVED lines=153> */
.L_x_1534:
[----:B------:R-:W2:Y:S01]  /*15080*/  LDL R46, [R1+0x38] ;  /* 0x00003800012e7983 */ /* 0x000ea20000100800 */
[----:B------:R-:W-:-:S03]  /*15090*/  IMAD R6, R6, 0x8, R2 ;  /* 0x0000000806067824 */ /* 0x000fc600078e0202 */
[----:B------:R-:W3:Y:S01]  /*150a0*/  LDL R38, [R1+0x3c] ;  /* 0x00003c0001267983 */ /* 0x000ee20000100800 */
[----:B------:R-:W-:Y:S01]  /*150b0*/  VIADD R6, R6, 0x2d860 ;  /* 0x0002d86006067836 */ /* 0x000fe20000000000 */
[----:B------:R-:W-:Y:S01]  /*150c0*/  F2FP.BF16.F32.PACK_AB R24, R25, R24 ;  /* 0x000000181918723e */ /* 0x000fe200000010ff */
[----:B------:R-:W-:Y:S01]  /*150d0*/  IMAD.U32 R30, RZ, RZ, UR38 ;  /* 0x00000026ff1e7e24 */ /* 0x000fe2000f8e00ff */
[----:B------:R-:W-:Y:S02]  /*150e0*/  F2FP.BF16.F32.PACK_AB R25, R21, R26 ;  /* 0x0000001a1519723e */ /* 0x000fe400000010ff */
[----:B------:R-:W-:Y:S02]  /*150f0*/  F2FP.BF16.F32.PACK_AB R32, R33, R32 ;  /* 0x000000202120723e */ /* 0x000fe400000010ff */
[----:B------:R-:W-:Y:S02]  /*15100*/  PRMT R6, R30, 0x654, R6 ;  /* 0x000006541e067816 */ /* 0x000fe40000000006 */
[----:B------:R-:W-:-:S02]  /*15110*/  F2FP.BF16.F32.PACK_AB R26, R29, R28 ;  /* 0x0000001c1d1a723e */ /* 0x000fc400000010ff */
[----:B------:R0:W-:Y:S01]  /*15120*/  SYNCS.ARRIVE.TRANS64.RED.A1T0 RZ, [R6+URZ], RZ ;  /* 0x000000ff06ff79a7 */ /* 0x0001e2000810043f */
[----:B------:R-:W-:Y:S02]  /*15130*/  F2FP.BF16.F32.PACK_AB R27, R31, R27 ;  /* 0x0000001b1f1b723e */ /* 0x000fe400000010ff */
[----:B------:R-:W-:Y:S02]  /*15140*/  F2FP.BF16.F32.PACK_AB R33, R20, R34 ;  /* 0x000000221421723e */ /* 0x000fe400000010ff */
[----:B------:R-:W-:Y:S01]  /*15150*/  F2FP.BF16.F32.PACK_AB R40, R41, R40 ;  /* 0x000000282928723e */ /* 0x000fe200000010ff */
[----:B------:R1:W-:Y:S01]  /*15160*/  STSM.16.M88.4 [R143+0x21800], R24 ;  /* 0x021800188f007844 */ /* 0x0003e20000000200 */
[----:B------:R-:W-:Y:S02]  /*15170*/  F2FP.BF16.F32.PACK_AB R34, R37, R36 ;  /* 0x000000242522723e */ /* 0x000fe400000010ff */
[----:B------:R-:W-:Y:S01]  /*15180*/  F2FP.BF16.F32.PACK_AB R35, R39, R35 ;  /* 0x000000232723723e */ /* 0x000fe200000010ff */
[----:B0-----:R-:W4:Y:S01]  /*15190*/  LDL R6, [R1+0x8] ;  /* 0x0000080001067983 */ /* 0x001f220000100800 */
        /* <DEDUP_REMOVED lines=73> */
[----:B------:R-:W-:Y:S01]  /*15630*/  IMAD.MOV.U32 R7, RZ, RZ, R23 ;  /* 0x000000ffff077224 */ /* 0x000fe200078e0017 */
        /* <DEDUP_REMOVED lines=14> */
[----:B------:R-:W-:-:S02]  /*15720*/  VIADD R4, R4, 0xffffffff ;  /* 0xffffffff04047836 */ /* 0x000fc40000000000 */
[----:B------:R-:W-:Y:S01]  /*15730*/  IMAD.MOV.U32 R6, RZ, RZ, R18 ;  /* 0x000000ffff067224 */ /* 0x000fe200078e0012 */
[----:B0-----:R-:W-:-:S09]  /*15740*/  NOP ;  /* 0x0000000000007918 */ /* 0x001fd20000000000 */
[----:B-1----:R-:W-:Y:S05]  /*15750*/  @P1 BRA `(.L_x_1535) ;  /* 0xffffffd800f01947 */ /* 0x002fea000383ffff */
.L_x_1523:
[----:B------:R-:W2:Y:S02]  /*15760*/  LDL R6, [R1+0x68] ;  /* 0x0000680001067983 */ /* 0x000ea40000100800 */
[----:B--2---:R-:W-:-:S13]  /*15770*/  ISETP.GE.AND P1, PT, R4, R6, PT ;  /* 0x000000060400720c */ /* 0x004fda0003f26270 */
[----:B------:R-:W-:Y:S05]  /*15780*/  @!P1 BRA `(.L_x_1536) ;  /* 0x00000034006c9947 */ /* 0x000fea0003800000 */
[----:B------:R-:W-:Y:S02]  /*15790*/  IMAD.MOV.U32 R6, RZ, RZ, R0 ;  /* 0x000000ffff067224 */ /* 0x000fe400078e0000 */
[----:B------:R-:W-:Y:S02]  /*157a0*/  IMAD.MOV.U32 R7, RZ, RZ, R3 ;  /* 0x000000ffff077224 */ /* 0x000fe400078e0003 */
[----:B------:R-:W-:Y:S02]  /*157b0*/  IMAD.MOV.U32 R9, RZ, RZ, R23 ;  /* 0x000000ffff097224 */ /* 0x000fe400078e0017 */
[----:B------:R-:W-:-:S07]  /*157c0*/  IMAD.MOV.U32 R8, RZ, RZ, R18 ;  /* 0x000000ffff087224 */ /* 0x000fce00078e0012 */
.L_x_1556:
        /* <DEDUP_REMOVED lines=9> */
.L_x_1538:
        /* <DEDUP_REMOVED lines=8> */
.L_x_1539:
[----:B------:R-:W-:Y:S04]  /*158e0*/  BSSY B0, `(.L_x_1537) ;  /* 0x0000004000007945 */ /* 0x000fe80003800000 */
[----:B-1----:R-:W-:Y:S05]  /*158f0*/  @P2 BRA `(.L_x_1540) ;  /* 0x0000000000082947 */ /* 0x002fea0003800000 */
[----:B------:R-:W1:Y:S02]  /*15900*/  SYNCS.PHASECHK.TRANS64.TRYWAIT P2, [R3+URZ+0x2d830], R0 ;  /* 0x02d83000030075a7 */ /* 0x000e64000804017f */
[----:B-1----:R-:W-:Y:S05]  /*15910*/  @!P2 BRA `(.L_x_1541) ;  /* 0x000000dc008ca947 */ /* 0x002fea0003800000 */
.L_x_1540:
[----:B------:R-:W-:Y:S05]  /*15920*/  BSYNC B0 ;  /* 0x0000000000007941 */ /* 0x000fea0003800000 */
.L_x_1537:
        /* <DEDUP_REMOVED lines=64> */
.L_x_1543:
[----:B------:R-:W-:Y:S01]  /*15d30*/  SHF.L.U32 R0, R9, 0x1f, RZ ;  /* 0x0000001f09007819 */ /* 0x000fe200000006ff */
[----:B------:R-:W-:-:S04]  /*15d40*/  IMAD R3, R8, 0x8, R2 ;  /* 0x0000000808037824 */ /* 0x000fc800078e0202 */
[----:B------:R0:W1:Y:S01]  /*15d50*/  SYNCS.PHASECHK.TRANS64.TRYWAIT P1, [R3+URZ+0x2d850], R0 ;  /* 0x02d85000030075a7 */ /* 0x000062000802017f */
[----:B------:R-:W-:Y:S05]  /*15d60*/  @!P0 BRA `(.L_x_1544) ;  /* 0x0000000000048947 */ /* 0x000fea0003800000 */
[----:B------:R-:W-:Y:S01]  /*15d70*/  BPT.TRAP 0x1 ;  /* 0x000000040000795c */ /* 0x000fe20000300000 */
.L_x_1544:
[----:B-1----:R-:W-:Y:S05]  /*15d80*/  @P1 BRA `(.L_x_1542) ;  /* 0x0000000000081947 */ /* 0x002fea0003800000 */
[----:B------:R-:W1:Y:S02]  /*15d90*/  SYNCS.PHASECHK.TRANS64.TRYWAIT P1, [R3+URZ+0x2d850], R0 ;  /* 0x02d85000030075a7 */ /* 0x000e64000802017f */
[----:B-1----:R-:W-:Y:S05]  /*15da0*/  @!P1 BRA `(.L_x_1545) ;  /* 0x000000d8007c9947 */ /* 0x002fea0003800000 */
.L_x_1542:
        /* <DEDUP_REMOVED lines=96> */
.L_x_1546:
[----:B------:R-:W2:Y:S01]  /*163b0*/  LDL R10, [R1+0x28] ;  /* 0x00002800010a7983 */ /* 0x000ea20000100800 */
[----:B0-----:R-:W0:Y:S03]  /*163c0*/  LDC R0, c[0x0][0x448] ;  /* 0x00011200ff007b82 */ /* 0x001e260000000800 */
[----:B------:R-:W2:Y:S01]  /*163d0*/  LDL R9, [R1+0x64] ;  /* 0x0000640001097983 */ /* 0x000ea20000100800 */
[----:B0-----:R-:W-:-:S13]  /*163e0*/  ISETP.NE.AND P1, PT, R0, 0x1, PT ;  /* 0x000000010000780c */ /* 0x001fda0003f25270 */
[----:B------:R-:W0:Y:S08]  /*163f0*/  @P1 LDC R3, c[0x0][0x44c] ;  /* 0x00011300ff031b82 */ /* 0x000e300000000800 */
[----:B------:R-:W1:Y:S01]  /*16400*/  @P1 LDC R0, c[0x0][0x450] ;  /* 0x00011400ff001b82 */ /* 0x000e620000000800 */
[----:B------:R-:W-:Y:S01]  /*16410*/  ULOP3.LUT UR8, URZ, UR48, URZ, 0x33, !UPT ;  /* 0x000000303f087292 */ /* 0x000fe2000f8e333f */
[----:B--2---:R-:W-:-:S06]  /*16420*/  IMAD.IADD R12, R9, 0x1, R10 ;  /* 0x00000001090c7824 */ /* 0x004fcc00078e020a */
[----:B------:R-:W2:Y:S01]  /*16430*/  LDC R9, c[0x0][0x9e4] ;  /* 0x00027900ff097b82 */ /* 0x000ea20000000800 */
        /* <DEDUP_REMOVED lines=10> */
[----:B--2---:R-:W-:-:S03]  /*164e0*/  ISETP.GE.AND P3, PT, R9, 0x1, PT ;  /* 0x000000010900780c */ /* 0x004fc60003f66270 */
[----:B------:R-:W-:-:S05]  /*164f0*/  IMAD R3, R142, -0x2, R3 ;  /* 0xfffffffe8e037824 */ /* 0x000fca00078e0203 */
[----:B------:R-:W-:-:S05]  /*16500*/  IADD3 R10, -R140, R3, R141 ;  /* 0x000000038c0a7210 */ /* 0x000fca0007ffe18d */
[C---:B------:R-:W-:Y:S02]  /*16510*/  VIADD R11, R10.reuse, UR43 ;  /* 0x0000002b0a0b7c36 */ /* 0x040fe40008000000 */
[----:B------:R-:W-:Y:S02]  /*16520*/  VIADD R10, R10, UR8 ;  /* 0x000000080a0a7c36 */ /* 0x000fe40008000000 */
[C---:B0-----:R-:W-:Y:S02]  /*16530*/  IMAD.IADD R9, R13.reuse, 0x1, R11 ;  /* 0x000000010d097824 */ /* 0x041fe400078e020b */
[----:B------:R-:W-:Y:S01]  /*16540*/  IMAD.IADD R3, R13, 0x1, R10 ;  /* 0x000000010d037824 */ /* 0x000fe200078e020a */
[----:B------:R-:W-:Y:S06]  /*16550*/  @!P3 BRA `(.L_x_1547) ;  /* 0x000000000058b947 */ /* 0x000fec0003800000 */
        /* <DEDUP_REMOVED lines=12> */
.L_x_1549:
[----:B------:R-:W-:-:S05]  /*16620*/  IMAD.U32 R20, RZ, RZ, UR5 ;  /* 0x00000005ff147e24 */ /* 0x000fca000f8e00ff */
[----:B------:R-:W-:-:S13]  /*16630*/  ISETP.NE.AND P1, PT, R20, 0x1, PT ;  /* 0x000000011400780c */ /* 0x000fda0003f25270 */
[----:B------:R-:W0:Y:S02]  /*16640*/  @P1 LDC.64 R14, c[0x0][0x9e8] ;  /* 0x00027a00ff0e1b82 */ /* 0x000e240000000a00 */
[----:B0-----:R-:W-:-:S05]  /*16650*/  @P1 IMAD.HI.U32 R14, R13, R14, RZ ;  /* 0x0000000e0d0e1227 */ /* 0x001fca00078e00ff */
[----:B------:R-:W-:-:S07]  /*16660*/  @P1 SHF.R.U32.HI R13, RZ, R15, R14 ;  /* 0x0000000fff0d1219 */ /* 0x000fce000001160e */
.L_x_1550:
[----:B------:R-:W-:Y:S05]  /*16670*/  BSYNC B0 ;  /* 0x0000000000007941 */ /* 0x000fea0003800000 */
.L_x_1548:
[----:B------:R-:W-:-:S04]  /*16680*/  IMAD R13, R13, R20, -R0 ;  /* 0x000000140d0d7224 */ /* 0x000fc800078e0a00 */
[----:B------:R-:W-:-:S05]  /*16690*/  IMAD R13, R142, -0x2, R13 ;  /* 0xfffffffe8e0d7824 */ /* 0x000fca00078e020d */
[----:B------:R-:W-:Y:S02]  /*166a0*/  VIMNMX R3, R3, R13, !PT ;  /* 0x0000000d03037248 */ /* 0x000fe40007fe0100 */
[----:B------:R-:W-:-:S07]  /*166b0*/  VIADDMNMX R9, R13, R20, R9, PT ;  /* 0x000000140d097246 */ /* 0x000fce0003800109 */
.L_x_1547:
[----:B------:R-:W-:Y:S01]  /*166c0*/  ISETP.GT.AND P5, PT, R4, -0x1, PT ;  /* 0xffffffff0400780c */ /* 0x000fe20003fa4270 */
[----:B------:R-:W0:Y:S03]  /*166d0*/  SHFL.IDX PT, R12, R12, 0x1, 0x1c1f ;  /* 0x003c1f000c0c7f89 */ /* 0x000e2600000e0000 */
[C---:B------:R-:W-:Y:S02]  /*166e0*/  ISETP.GT.AND P2, PT, R3.reuse, RZ, P5 ;  /* 0x000000ff0300720c */ /* 0x040fe40002f44270 */
[----:B------:R-:W-:Y:S02]  /*166f0*/  ISETP.GT.AND P1, PT, R3, 0x1, P5 ;  /* 0x000000010300780c */ /* 0x000fe40002f24270 */
[C---:B------:R-:W-:Y:S02]  /*16700*/  ISETP.LT.OR P2, PT, R9.reuse, 0x1, P2 ;  /* 0x000000010900780c */ /* 0x040fe40001741670 */
[----:B------:R-:W-:-:S02]  /*16710*/  ISETP.LT.OR P1, PT, R9, 0x2, P1 ;  /* 0x000000020900780c */ /* 0x000fc40000f21670 */
[----:B------:R-:W-:Y:S02]  /*16720*/  FSEL R24, R24, -INF , !P2 ;  /* 0xff80000018187808 */ /* 0x000fe40005000000 */
[----:B------:R-:W-:Y:S02]  /*16730*/  FSEL R25, R25, -INF , !P1 ;  /* 0xff80000019197808 */ /* 0x000fe40004800000 */
[C---:B------:R-:W-:Y:S02]  /*16740*/  ISETP.GT.AND P2, PT, R3.reuse, 0x8, P5 ;  /* 0x000000080300780c */ /* 0x040fe40002f44270 */
        /* <DEDUP_REMOVED lines=84> */
[----:B------:R-:W-:Y:S01]  /*16c90*/  ISETP.GT.AND P1, PT, R3, 0x79, P5 ;  /* 0x000000790300780c */ /* 0x000fe20002f24270 */
[--C-:B0-----:R-:W-:Y:S01]  /*16ca0*/  IMAD.IADD R3, R11, 0x1, R12.reuse ;  /* 0x000000010b037824 */ /* 0x101fe200078e020c */
[C---:B------:R-:W-:Y:S02]  /*16cb0*/  ISETP.LT.OR P2, PT, R9.reuse, 0x79, P2 ;  /* 0x000000790900780c */ /* 0x040fe40001741670 */
[----:B------:R-:W-:Y:S01]  /*16cc0*/  ISETP.LT.OR P1, PT, R9, 0x7a, P1 ;  /* 0x0000007a0900780c */ /* 0x000fe20000f21670 */
[----:B------:R-:W-:Y:S01]  /*16cd0*/  IMAD.IADD R9, R10, 0x1, R12 ;  /* 0x000000010a097824 */ /* 0x000fe200078e020c */
[----:B------:R-:W-:-:S02]  /*16ce0*/  FSEL R84, R84, -INF , !P2 ;  /* 0xff80000054547808 */ /* 0x000fc40005000000 */
[----:B------:R-:W-:Y:S01]  /*16cf0*/  FSEL R85, R85, -INF , !P1 ;  /* 0xff80000055557808 */ /* 0x000fe20004800000 */
[----:B------:R-:W-:Y:S08]  /*16d00*/  @!P3 BRA `(.L_x_1551) ;  /* 0x000000000058b947 */ /* 0x000ff00003800000 */
        /* <DEDUP_REMOVED lines=12> */
.L_x_1553:
[----:B------:R-:W-:-:S05]  /*16dd0*/  IMAD.U32 R13, RZ, RZ, UR5 ;  /* 0x00000005ff0d7e24 */ /* 0x000fca000f8e00ff */
[----:B------:R-:W-:-:S13]  /*16de0*/  ISETP.NE.AND P1, PT, R13, 0x1, PT ;  /* 0x000000010d00780c */ /* 0x000fda0003f25270 */
[----:B------:R-:W0:Y:S02]  /*16df0*/  @P1 LDC.64 R10, c[0x0][0x9e8] ;  /* 0x00027a00ff0a1b82 */ /* 0x000e240000000a00 */
[----:B0-----:R-:W-:-:S05]  /*16e00*/  @P1 IMAD.HI.U32 R10, R12, R10, RZ ;  /* 0x0000000a0c0a1227 */ /* 0x001fca00078e00ff */
[----:B------:R-:W-:-:S07]  /*16e10*/  @P1 SHF.R.U32.HI R12, RZ, R11, R10 ;  /* 0x0000000bff0c1219 */ /* 0x000fce000001160a */
.L_x_1554:
[----:B------:R-:W-:Y:S05]  /*16e20*/  BSYNC B0 ;  /* 0x0000000000007941 */ /* 0x000fea0003800000 */
.L_x_1552:
[----:B------:R-:W-:-:S04]  /*16e30*/  IMAD R0, R12, R13, -R0 ;  /* 0x0000000d0c007224 */ /* 0x000fc800078e0a00 */
[----:B------:R-:W-:-:S05]  /*16e40*/  IMAD R0, R142, -0x2, R0 ;  /* 0xfffffffe8e007824 */ /* 0x000fca00078e0200 */
[----:B------:R-:W-:Y:S02]  /*16e50*/  VIMNMX R9, R9, R0, !PT ;  /* 0x0000000009097248 */ /* 0x000fe40007fe0100 */
[----:B------:R-:W-:-:S07]  /*16e60*/  VIADDMNMX R3, R0, R13, R3, PT ;  /* 0x0000000d00037246 */ /* 0x000fce0003800103 */
.L_x_1551:
[----:B------:R-:W-:Y:S01]  /*16e70*/  FMNMX.FTZ R0, R24, R7, !PT ;  /* 0x0000000718007209 */ /* 0x000fe20007810000 */
[----:B------:R-:W-:Y:S01]  /*16e80*/  UMOV UR51, UR4 ;  /* 0x0000000400337c82 */ /* 0x000fe20008000000 */
[----:B------:R-:W-:Y:S02]  /*16e90*/  ISETP.GT.AND P1, PT, R9, 0x1, P5 ;  /* 0x000000010900780c */ /* 0x000fe40002f24270 */
[----:B------:R-:W-:Y:S02]  /*16ea0*/  FMNMX.FTZ R0, R25, R0, !PT ;  /* 0x0000000019007209 */ /* 0x000fe40007810000 */
[----:B------:R-:W-:Y:S02]  /*16eb0*/  ISETP.LT.OR P1, PT, R3, 0x2, P1 ;  /* 0x000000020300780c */ /* 0x000fe40000f21670 */
[----:B------:R-:W-:Y:S02]  /*16ec0*/  FMNMX.FTZ R0, R28, R0, !PT ;  /* 0x000000001c007209 */ /* 0x000fe40007810000 */
[----:B------:R-:W-:-:S02]  /*16ed0*/  FSEL R27, R27, -INF , !P1 ;  /* 0xff8000001b1b7808 */ /* 0x000fc40004800000 */
[----:B------:R-:W-:Y:S02]  /*16ee0*/  FMNMX.FTZ R0, R29, R0, !PT ;  /* 0x000000001d007209 */ /* 0x000fe40007810000 */
[C---:B------:R-:W-:Y:S02]  /*16ef0*/  ISETP.GT.AND P2, PT, R9.reuse, 0x8, P5 ;  /* 0x000000080900780c */ /* 0x040fe40002f44270 */
[----:B------:R-:W-:Y:S02]  /*16f00*/  ISETP.GT.AND P1, PT, R9, 0x9, P5 ;  /* 0x000000090900780c */ /* 0x000fe40002f24270 */
[----:B------:R-:W-:Y:S02]  /*16f10*/  FMNMX.FTZ R0, R32, R0, !PT ;  /* 0x0000000020007209 */ /* 0x000fe40007810000 */
[C---:B------:R-:W-:Y:S02]  /*16f20*/  ISETP.LT.OR P2, PT, R3.reuse, 0x9, P2 ;  /* 0x000000090300780c */ /* 0x040fe40001741670 */
[----:B------:R-:W-:-:S02]  /*16f30*/  ISETP.LT.OR P1, PT, R3, 0xa, P1 ;  /* 0x0000000a0300780c */ /* 0x000fc40000f21670 */
[----:B------:R-:W-:Y:S02]  /*16f40*/  FMNMX.FTZ R0, R33, R0, !PT ;  /* 0x0000000021007209 */ /* 0x000fe40007810000 */
[----:B------:R-:W-:Y:S02]  /*16f50*/  FSEL R30, R30, -INF , !P2 ;  /* 0xff8000001e1e7808 */ /* 0x000fe40005000000 */
[----:B------:R-:W-:Y:S02]  /*16f60*/  FSEL R31, R31, -INF , !P1 ;  /* 0xff8000001f1f7808 */ /* 0x000fe40004800000 */
[C---:B------:R-:W-:Y:S02]  /*16f70*/  ISETP.GT.AND P2, PT, R9.reuse, 0x10, P5 ;  /* 0x000000100900780c */ /* 0x040fe40002f44270 */
[----:B------:R-:W-:Y:S02]  /*16f80*/  ISETP.GT.AND P1, PT, R9, 0x11, P5 ;  /* 0x000000110900780c */ /* 0x000fe40002f24270 */
[----:B------:R-:W-:-:S02]  /*16f90*/  FMNMX.FTZ R0, R36, R0, !PT ;  /* 0x0000000024007209 */ /* 0x000fc40007810000 */
[C---:B------:R-:W-:Y:S02]  /*16fa0*/  ISETP.LT.OR P2, PT, R3.reuse, 0x11, P2 ;  /* 0x000000110300780c */ /* 0x040fe40001741670 */
[----:B------:R-:W-:Y:S02]  /*16fb0*/  ISETP.LT.OR P1, PT, R3, 0x12, P1 ;  /* 0x000000120300780c */ /* 0x000fe40000f21670 */
[----:B------:R-:W-:Y:S02]  /*16fc0*/  FMNMX.FTZ R0, R37, R0, !PT ;  /* 0x0000000025007209 */ /* 0x000fe40007810000 */
[----:B------:R-:W-:Y:S02]  /*16fd0*/  FSEL R34, R34, -INF , !P2 ;  /* 0xff80000022227808 */ /* 0x000fe40005000000 */
[----:B------:R-:W-:Y:S02]  /*16fe0*/  FSEL R35, R35, -INF , !P1 ;  /* 0xff80000023237808 */ /* 0x000fe40004800000 */
[----:B------:R-:W-:-:S02]  /*16ff0*/  FMNMX.FTZ R0, R40, R0, !PT ;  /* 0x0000000028007209 */ /* 0x000fc40007810000 */
[C---:B------:R-:W-:Y:S02]  /*17000*/  ISETP.GT.AND P2, PT, R9.reuse, 0x18, P5 ;  /* 0x000000180900780c */ /* 0x040fe40002f44270 */
[----:B------:R-:W-:Y:S02]  /*17010*/  ISETP.GT.AND P1, PT, R9, 0x19, P5 ;  /* 0x000000190900780c */ /* 0x000fe40002f24270 */
[----:B------:R-:W-:Y:S02]  /*17020*/  FMNMX.FTZ R0, R41, R0, !PT ;  /* 0x0000000029007209 */ /* 0x000fe40007810000 */
[C---:B------:R-:W-:Y:S02]  /*17030*/  ISETP.LT.OR P2, PT, R3.reuse, 0x19, P2 ;  /* 0x000000190300780c */ /* 0x040fe40001741670 */
[----:B------:R-:W-:Y:S02]  /*17040*/  ISETP.LT.OR P1, PT, R3, 0x1a, P1 ;  /* 0x0000001a0300780c */ /* 0x000fe40000f21670 */
[----:B------:R-:W-:-:S02]  /*17050*/  FMNMX.FTZ R0, R44, R0, !PT ;  /* 0x000000002c007209 */ /* 0x000fc40007810000 */
[----:B------:R-:W-:Y:S02]  /*17060*/  FSEL R38, R38, -INF , !P2 ;  /* 0xff80000026267808 */ /* 0x000fe40005000000 */
[----:B------:R-:W-:Y:S02]  /*17070*/  FSEL R39, R39, -INF , !P1 ;  /* 0xff80000027277808 */ /* 0x000fe40004800000 */
[C---:B------:R-:W-:Y:S02]  /*17080*/  ISETP.GT.AND P2, PT, R9.reuse, 0x20, P5 ;  /* 0x000000200900780c */ /* 0x040fe40002f44270 */
[----:B------:R-:W-:Y:S02]  /*17090*/  ISETP.GT.AND P1, PT, R9, 0x21, P5 ;  /* 0x000000210900780c */ /* 0x000fe40002f24270 */
[----:B------:R-:W-:Y:S02]  /*170a0*/  FMNMX.FTZ R0, R45, R0, !PT ;  /* 0x000000002d007209 */ /* 0x000fe40007810000 */
[----:B------:R-:W-:-:S02]  /*170b0*/  ISETP.LT.OR P2, PT, R3, 0x21, P2 ;  /* 0x000000210300780c */ /* 0x000fc40001741670 */
[----:B------:R-:W-:Y:S02]  /*170c0*/  ISETP.LT.OR P1, PT, R3, 0x22, P1 ;  /* 0x000000220300780c */ /* 0x000fe40000f21670 */
[----:B------:R-:W-:Y:S02]  /*170d0*/  FMNMX.FTZ R0, R48, R0, !PT ;  /* 0x0000000030007209 */ /* 0x000fe40007810000 */
[----:B------:R-:W-:Y:S02]  /*170e0*/  FSEL R42, R42, -INF , !P2 ;  /* 0xff8000002a2a7808 */ /* 0x000fe40005000000 */
[----:B------:R-:W-:Y:S02]  /*170f0*/  FSEL R43, R43, -INF , !P1 ;  /* 0xff8000002b2b7808 */ /* 0x000fe40004800000 */
[C---:B------:R-:W-:Y:S02]  /*17100*/  ISETP.GT.AND P2, PT, R9.reuse, 0x28, P5 ;  /* 0x000000280900780c */ /* 0x040fe40002f44270 */
[----:B------:R-:W-:-:S02]  /*17110*/  ISETP.GT.AND P1, PT, R9, 0x29, P5 ;  /* 0x000000290900780c */ /* 0x000fc40002f24270 */
[----:B------:R-:W-:Y:S02]  /*17120*/  FMNMX.FTZ R0, R49, R0, !PT ;  /* 0x0000000031007209 */ /* 0x000fe40007810000 */
[C---:B------:R-:W-:Y:S02]  /*17130*/  ISETP.LT.OR P2, PT, R3.reuse, 0x29, P2 ;  /* 0x000000290300780c */ /* 0x040fe40001741670 */
[----:B------:R-:W-:Y:S02]  /*17140*/  ISETP.LT.OR P1, PT, R3, 0x2a, P1 ;  /* 0x0000002a0300780c */ /* 0x000fe40000f21670 */
[----:B------:R-:W-:Y:S02]  /*17150*/  FMNMX.FTZ R0, R52, R0, !PT ;  /* 0x0000000034007209 */ /* 0x000fe40007810000 */
[----:B------:R-:W-:Y:S02]  /*17160*/  FSEL R46, R46, -INF , !P2 ;  /* 0xff8000002e2e7808 */ /* 0x000fe40005000000 */
[----:B------:R-:W-:-:S02]  /*17170*/  FSEL R47, R47, -INF , !P1 ;  /* 0xff8000002f2f7808 */ /* 0x000fc40004800000 */
        /* <DEDUP_REMOVED lines=8> */
[----:B------:R-:W-:Y:S02]  /*17200*/  FMNMX.FTZ R0, R57, R0, !PT ;  /* 0x0000000039007209 */ /* 0x000fe40007810000 */
        /* <DEDUP_REMOVED lines=8> */
[----:B------:R-:W-:-:S02]  /*17290*/  ISETP.GT.AND P2, PT, R9, 0x40, P5 ;  /* 0x000000400900780c */ /* 0x000fc40002f44270 */
[----:B------:R-:W-:Y:S02]  /*172a0*/  ISETP.GT.AND P1, PT, R9, 0x41, P5 ;  /* 0x000000410900780c */ /* 0x000fe40002f24270 */
[----:B------:R-:W-:Y:S02]  /*172b0*/  FMNMX.FTZ R0, R64, R0, !PT ;  /* 0x0000000040007209 */ /* 0x000fe40007810000 */
[C---:B------:R-:W-:Y:S02]  /*172c0*/  ISETP.LT.OR P2, PT, R3.reuse, 0x41, P2 ;  /* 0x000000410300780c */ /* 0x040fe40001741670 */
[----:B------:R-:W-:Y:S02]  /*172d0*/  ISETP.LT.OR P1, PT, R3, 0x42, P1 ;  /* 0x000000420300780c */ /* 0x000fe40000f21670 */
[----:B------:R-:W-:Y:S02]  /*172e0*/  FMNMX.FTZ R0, R65, R0, !PT ;  /* 0x0000000041007209 */ /* 0x000fe40007810000 */
[----:B------:R-:W-:-:S02]  /*172f0*/  FSEL R58, R58, -INF , !P2 ;  /* 0xff8000003a3a7808 */ /* 0x000fc40005000000 */
[----:B------:R-:W-:Y:S02]  /*17300*/  FSEL R59, R59, -INF , !P1 ;  /* 0xff8000003b3b7808 */ /* 0x000fe40004800000 */
        /* <DEDUP_REMOVED lines=22> */
[----:B------:R-:W-:-:S02]  /*17470*/  ISETP.GT.AND P4, PT, R9, 0x68, P5 ;  /* 0x000000680900780c */ /* 0x000fc40002f84270 */
[----:B------:R-:W-:Y:S02]  /*17480*/  FMNMX.FTZ R0, R80, R0, !PT ;  /* 0x0000000050007209 */ /* 0x000fe40007810000 */
[----:B------:R-:W-:Y:S02]  /*17490*/  FSEL R70, R70, -INF , !P2 ;  /* 0xff80000046467808 */ /* 0x000fe40005000000 */
[----:B------:R-:W-:Y:S02]  /*174a0*/  FSEL R71, R71, -INF , !P1 ;  /* 0xff80000047477808 */ /* 0x000fe40004800000 */
[C---:B------:R-:W-:Y:S02]  /*174b0*/  ISETP.GT.AND P2, PT, R9.reuse, 0x60, P5 ;  /* 0x000000600900780c */ /* 0x040fe40002f44270 */
[----:B------:R-:W-:Y:S02]  /*174c0*/  ISETP.GT.AND P1, PT, R9, 0x61, P5 ;  /* 0x000000610900780c */ /* 0x000fe40002f24270 */
[----:B------:R-:W-:-:S02]  /*174d0*/  ISETP.LT.OR P4, PT, R3, 0x69, P4 ;  /* 0x000000690300780c */ /* 0x000fc40002781670 */
[----:B------:R-:W-:Y:S02]  /*174e0*/  LOP3.LUT R22, R22, 0xdfffffff, RZ, 0xc0, !PT ;  /* 0xdfffffff16167812 */ /* 0x000fe400078ec0ff */
[----:B------:R-:W-:Y:S02]  /*174f0*/  FMNMX.FTZ R0, R81, R0, !PT ;  /* 0x0000000051007209 */ /* 0x000fe40007810000 */
[C---:B------:R-:W-:Y:S02]  /*17500*/  ISETP.LT.OR P2, PT, R3.reuse, 0x61, P2 ;  /* 0x000000610300780c */ /* 0x040fe40001741670 */
[----:B------:R-:W-:Y:S02]  /*17510*/  ISETP.LT.OR P1, PT, R3, 0x62, P1 ;  /* 0x000000620300780c */ /* 0x000fe40000f21670 */
[----:B------:R-:W-:Y:S02]  /*17520*/  @P0 LOP3.LUT R22, R22, 0x20000000, RZ, 0xfc, !PT ;  /* 0x2000000016160812 */ /* 0x000fe400078efcff */
[----:B------:R-:W-:-:S02]  /*17530*/  FMNMX.FTZ R0, R84, R0, !PT ;  /* 0x0000000054007209 */ /* 0x000fc40007810000 */
[----:B------:R-:W-:Y:S02]  /*17540*/  FSEL R74, R74, -INF , !P2 ;  /* 0xff8000004a4a7808 */ /* 0x000fe40005000000 */
[----:B------:R-:W-:Y:S02]  /*17550*/  FSEL R75, R75, -INF , !P1 ;  /* 0xff8000004b4b7808 */ /* 0x000fe40004800000 */
[C---:B------:R-:W-:Y:S02]  /*17560*/  ISETP.GT.AND P6, PT, R9.reuse, 0x69, P5 ;  /* 0x000000690900780c */ /* 0x040fe40002fc4270 */
[C---:B------:R-:W-:Y:S02]  /*17570*/  ISETP.GT.AND P3, PT, R9.reuse, 0x70, P5 ;  /* 0x000000700900780c */ /* 0x040fe40002f64270 */
[C---:B------:R-:W-:Y:S02]  /*17580*/  ISETP.GT.AND P2, PT, R9.reuse, 0x71, P5 ;  /* 0x000000710900780c */ /* 0x040fe40002f44270 */
[----:B------:R-:W-:-:S02]  /*17590*/  ISETP.GT.AND P1, PT, R9, 0x78, P5 ;  /* 0x000000780900780c */ /* 0x000fc40002f24270 */
[C---:B------:R-:W-:Y:S02]  /*175a0*/  ISETP.GT.AND P0, PT, R9.reuse, RZ, P5 ;  /* 0x000000ff0900720c */ /* 0x040fe40002f04270 */
[----:B------:R-:W-:Y:S02]  /*175b0*/  LOP3.LUT R22, R22, 0xfffffffd, RZ, 0xc0, !PT ;  /* 0xfffffffd16167812 */ /* 0x000fe400078ec0ff */
[----:B------:R-:W-:Y:S02]  /*175c0*/  ISETP.GT.AND P5, PT, R9, 0x79, P5 ;  /* 0x000000790900780c */ /* 0x000fe40002fa4270 */
[----:B------:R-:W-:Y:S02]  /*175d0*/  FMNMX.FTZ R0, R85, R0, !PT ;  /* 0x0000000055007209 */ /* 0x000fe40007810000 */
[----:B------:R-:W-:Y:S02]  /*175e0*/  @P4 LOP3.LUT R22, R22, 0x2, RZ, 0xfc, !PT ;  /* 0x0000000216164812 */ /* 0x000fe400078efcff */
[----:B------:R-:W-:-:S02]  /*175f0*/  ISETP.LT.OR P4, PT, R3, 0x6a, P6 ;  /* 0x0000006a0300780c */ /* 0x000fc40003781670 */
[C---:B------:R-:W-:Y:S02]  /*17600*/  ISETP.LT.OR P3, PT, R3.reuse, 0x71, P3 ;  /* 0x000000710300780c */ /* 0x040fe40001f61670 */
[C---:B------:R-:W-:Y:S02]  /*17610*/  ISETP.LT.OR P2, PT, R3.reuse, 0x72, P2 ;  /* 0x000000720300780c */ /* 0x040fe40001741670 */
[C---:B------:R-:W-:Y:S02]  /*17620*/  ISETP.LT.OR P1, PT, R3.reuse, 0x79, P1 ;  /* 0x000000790300780c */ /* 0x040fe40000f21670 */
[C---:B------:R-:W-:Y:S02]  /*17630*/  ISETP.LT.OR P0, PT, R3.reuse, 0x1, P0 ;  /* 0x000000010300780c */ /* 0x040fe40000701670 */
[----:B------:R-:W-:Y:S02]  /*17640*/  ISETP.LT.OR P5, PT, R3, 0x7a, P5 ;  /* 0x0000007a0300780c */ /* 0x000fe40002fa1670 */
[----:B------:R-:W0:Y:S01]  /*17650*/  SHFL.BFLY PT, R3, R0, 0x2, 0x1f ;  /* 0x0c401f0000037f89 */ /* 0x000e2200000e0000 */
[----:B------:R-:W-:-:S02]  /*17660*/  FSEL R26, R26, -INF , !P0 ;  /* 0xff8000001a1a7808 */ /* 0x000fc40004000000 */
[----:B------:R-:W-:Y:S02]  /*17670*/  FSEL R79, R79, -INF , !P4 ;  /* 0xff8000004f4f7808 */ /* 0x000fe40006000000 */
[----:B------:R-:W-:Y:S02]  /*17680*/  FSEL R82, R82, -INF , !P3 ;  /* 0xff80000052527808 */ /* 0x000fe40005800000 */
[----:B------:R-:W-:Y:S02]  /*17690*/  FSEL R83, R83, -INF , !P2 ;  /* 0xff80000053537808 */ /* 0x000fe40005000000 */
[----:B------:R-:W-:Y:S02]  /*176a0*/  FSEL R86, R86, -INF , !P1 ;  /* 0xff80000056567808 */ /* 0x000fe40004800000 */
[----:B------:R-:W-:Y:S02]  /*176b0*/  FSEL R87, R87, -INF , !P5 ;  /* 0xff80000057577808 */ /* 0x000fe40006800000 */
[----:B------:R-:W-:-:S02]  /*176c0*/  LOP3.LUT P0, RZ, R22, 0x20000000, RZ, 0xc0, !PT ;  /* 0x2000000016ff7812 */ /* 0x000fc4000780c0ff */
[----:B0-----:R-:W-:-:S05]  /*176d0*/  FMNMX.FTZ R3, R0, R3, !PT ;  /* 0x0000000300037209 */ /* 0x001fca0007810000 */
[----:B------:R-:W0:Y:S02]  /*176e0*/  SHFL.BFLY PT, R0, R3, 0x1, 0x1f ;  /* 0x0c201f0003007f89 */ /* 0x000e2400000e0000 */
[----:B0-----:R-:W-:-:S04]  /*176f0*/  FMNMX.FTZ R3, R3, R0, !PT ;  /* 0x0000000003037209 */ /* 0x001fc80007810000 */
[----:B------:R-:W-:-:S04]  /*17700*/  FSETP.NEU.FTZ.AND P6, PT, R3, -INF , PT ;  /* 0xff8000000300780b */ /* 0x000fc80003fdd000 */
[----:B------:R-:W-:-:S05]  /*17710*/  FSEL R0, R3, RZ, P6 ;  /* 0x000000ff03007208 */ /* 0x000fca0003000000 */
[----:B------:R-:W-:Y:S01]  /*17720*/  FADD.FTZ R7, -R0, R7 ;  /* 0x0000000700077221 */ /* 0x000fe20000010100 */
[----:B------:R-:W-:-:S03]  /*17730*/  FMUL.FTZ R0, R3, UR51 ;  /* 0x0000003303007c20 */ /* 0x000fc60008410000 */
[----:B------:R-:W-:Y:S02]  /*17740*/  FMUL.FTZ R10, R7, UR51 ;  /* 0x00000033070a7c20 */ /* 0x000fe40008410000 */
[----:B------:R-:W-:Y:S02]  /*17750*/  FSEL R0, R0, RZ, P6 ;  /* 0x000000ff00007208 */ /* 0x000fe40003000000 */
[----:B------:R-:W-:-:S03]  /*17760*/  LOP3.LUT P6, RZ, R22, 0x2, RZ, 0xc0, !PT ;  /* 0x0000000216ff7812 */ /* 0x000fc600078cc0ff */
        /* <DEDUP_REMOVED lines=32> */
[----:B------:R-:W-:Y:S01]  /*17970*/  FMNMX.FTZ R0, R26, R6, !PT ;  /* 0x000000061a007209 */ /* 0x000fe20007810000 */
[----:B------:R-:W-:Y:S01]  /*17980*/  MUFU.EX2 R24, R24 ;  /* 0x0000001800187308 */ /* 0x000fe20000000800 */
[----:B------:R-:W-:-:S02]  /*17990*/  FSEL R78, R78, -INF , !P6 ;  /* 0xff8000004e4e7808 */ /* 0x000fc40007000000 */
[----:B------:R-:W-:-:S04]  /*179a0*/  FMNMX.FTZ R0, R27, R0, !PT ;  /* 0x000000001b007209 */ /* 0x000fc80007810000 */
[----:B------:R-:W-:Y:S01]  /*179b0*/  FMNMX.FTZ R0, R30, R0, !PT ;  /* 0x000000001e007209 */ /* 0x000fe20007810000 */
[----:B------:R-:W-:Y:S03]  /*179c0*/  MUFU.EX2 R25, R25 ;  /* 0x0000001900197308 */ /* 0x000fe60000000800 */
        /* <DEDUP_REMOVED lines=42> */
[----:B------:R-:W-:-:S05]  /*17c70*/  FMNMX.FTZ R0, R87, R0, !PT ;  /* 0x0000000057007209 */ /* 0x000fca0007810000 */
[----:B------:R-:W0:Y:S01]  /*17c80*/  SHFL.BFLY PT, R9, R0, 0x2, 0x1f ;  /* 0x0c401f0000097f89 */ /* 0x000e2200000e0000 */
[----:B------:R-:W-:Y:S08]  /*17c90*/  MUFU.EX2 R56, R56 ;  /* 0x0000003800387308 */ /* 0x000ff00000000800 */
[----:B------:R-:W-:Y:S08]  /*17ca0*/  MUFU.EX2 R57, R57 ;  /* 0x0000003900397308 */ /* 0x000ff00000000800 */
        /* <DEDUP_REMOVED lines=155> */
.L_x_1555:
        /* <DEDUP_REMOVED lines=110> */
.L_x_1536:
[----:B------:R-:W-:Y:S05]  /*18d40*/  WARPSYNC.ALL ;  /* 0x0000000000007948 */ /* 0x000fea0003800000 */
[----:B------:R-:W-:Y:S06]  /*18d50*/  BAR.ARV 0x8, 0x200 ;  /* 0x0208000000007b1d */ /* 0x000fec0000002000 */
[----:B------:R-:W-:Y:S05]  /*18d60*/  @!P0 BRA `(.L_x_1557) ;  /* 0x0000000000048947 */ /* 0x000fea0003800000 */
[----:B------:R-:W-:Y:S01]  /*18d70*/  BPT.TRAP 0x1 ;  /* 0x000000040000795c */ /* 0x000fe20000300000 */
.L_x_1557:
[----:B------:R-:W-:Y:S01]  /*18d80*/  IMAD R11, R18, 0x8, R2 ;  /* 0x00000008120b7824 */ /* 0x000fe200078e0202 */
[----:B------:R-:W-:-:S04]  /*18d90*/  SHF.L.U32 R4, R23, 0x1f, RZ ;  /* 0x0000001f17047819 */ /* 0x000fc800000006ff */
[----:B------:R0:W1:Y:S01]  /*18da0*/  SYNCS.PHASECHK.TRANS64.TRYWAIT P1, [R11+URZ+0x2d850], R4 ;  /* 0x02d850040b0075a7 */ /* 0x000062000802017f */
[----:B------:R-:W-:Y:S05]  /*18db0*/  @!P0 BRA `(.L_x_1558) ;  /* 0x0000000000048947 */ /* 0x000fea0003800000 */
[----:B------:R-:W-:Y:S01]  /*18dc0*/  BPT.TRAP 0x1 ;  /* 0x000000040000795c */ /* 0x000fe20000300000 */
.L_x_1558:
[----:B------:R-:W2:Y:S01]  /*18dd0*/  LDL.LU R6, [R1+0x54] ;  /* 0x0000540001067983 */ /* 0x000ea20000300800 */
[----:B------:R-:W-:Y:S02]  /*18de0*/  VIADD R2, R2, 0x400 ;  /* 0x0000040002027836 */ /* 0x000fe40000000000 */
[----:B------:R-:W-:-:S03]  /*18df0*/  IMAD.MOV.U32 R7, RZ, RZ, 0x40000040 ;  /* 0x40000040ff077424 */ /* 0x000fc600078e00ff */
[----:B------:R-:W-:-:S04]  /*18e00*/  SHF.R.U32.HI R2, RZ, 0x4, R2 ;  /* 0x00000004ff027819 */ /* 0x000fc80000011602 */
[----:B------:R-:W-:-:S04]  /*18e10*/  LOP3.LUT R2, R2, 0x3fff, RZ, 0xc0, !PT ;  /* 0x00003fff02027812 */ /* 0x000fc800078ec0ff */
[----:B------:R-:W-:Y:S02]  /*18e20*/  LOP3.LUT R9, R2, 0x2000000, RZ, 0xfc, !PT ;  /* 0x0200000002097812 */ /* 0x000fe400078efcff */
[----:B--2---:R-:W-:Y:S01]  /*18e30*/  LOP3.LUT R6, R6, 0x10000, RZ, 0xfc, !PT ;  /* 0x0001000006067812 */ /* 0x004fe200078efcff */
[----:B-1----:R-:W-:Y:S06]  /*18e40*/  @P1 BRA `(.L_x_1559) ;  /* 0x0000000000081947 */ /* 0x002fec0003800000 */
[----:B------:R-:W1:Y:S02]  /*18e50*/  SYNCS.PHASECHK.TRANS64.TRYWAIT P1, [R11+URZ+0x2d850], R4 ;  /* 0x02d850040b0075a7 */ /* 0x000e64000802017f */
[----:B-1----:R-:W-:Y:S05]  /*18e60*/  @!P1 BRA `(.L_x_1560) ;  /* 0x000000a800609947 */ /* 0x002fea0003800000 */
.L_x_1559:
[----:B------:R-:W-:Y:S01]  /*18e70*/  IMAD R8, R18, 0x600, R9 ;  /* 0x0000060012087824 */ /* 0x000fe200078e0209 */
[----:B------:R-:W-:Y:S05]  /*18e80*/  WARPSYNC.ALL ;  /* 0x0000000000007948 */ /* 0x000fea0003800000 */
[----:B------:R-:W-:Y:S01]  /*18e90*/  IMAD.MOV.U32 R9, RZ, RZ, -0x7fffffe0 ;  /* 0x80000020ff097424 */ /* 0x000fe200078e00ff */
        /* <DEDUP_REMOVED lines=8> */
[----:B------:R-:W0:Y:S01]  /*18f20*/  SHFL.BFLY PT, R2, R139, 0x2, 0x1f ;  /* 0x0c401f008b027f89 */ /* 0x000e2200000e0000 */
[----:B------:R-:W-:-:S02]  /*18f30*/  IMAD.MOV.U32 R13, RZ, RZ, -0x7fffffe0 ;  /* 0x80000020ff0d7424 */ /* 0x000fc400078e00ff */
[----:B------:R-:W-:Y:S02]  /*18f40*/  IMAD.MOV.U32 R7, RZ, RZ, 0x40000040 ;  /* 0x40000040ff077424 */ /* 0x000fe400078e00ff */
[----:B------:R-:W-:Y:S02]  /*18f50*/  IMAD.MOV.U32 R9, RZ, RZ, -0x7fffffe0 ;  /* 0x80000020ff097424 */ /* 0x000fe400078e00ff */
[----:B------:R-:W-:Y:S02]  /*18f60*/  IMAD.MOV.U32 R20, RZ, RZ, -0x800000 ;  /* 0xff800000ff147424 */ /* 0x000fe400078e00ff */
[----:B------:R-:W-:Y:S02]  /*18f70*/  IMAD.MOV.U32 R21, RZ, RZ, -0x800000 ;  /* 0xff800000ff157424 */ /* 0x000fe400078e00ff */
        /* <DEDUP_REMOVED lines=9> */
[----:B01----:R-:W-:Y:S01]  /*19010*/  FADD.FTZ R4, R2, R139 ;  /* 0x0000008b02047221 */ /* 0x003fe20000010000 */
[----:B------:R-:W-:Y:S01]  /*19020*/  IMAD.MOV.U32 R2, RZ, RZ, RZ ;  /* 0x000000ffff027224 */ /* 0x000fe200078e00ff */
[----:B------:R-:W-:Y:S02]  /*19030*/  WARPGROUP.DEPBAR.LE gsb0, 0x0 ;  /* 0x00008000000079c5 */ /* 0x000fe40000010000 */
[----:B------:R-:W-:-:S06]  /*19040*/  WARPGROUP.ARRIVE ;  /* 0x00000000000079c5 */ /* 0x000fcc0000000000 */
        /* <DEDUP_REMOVED lines=51> */
[----:B------:R-:W-:Y:S02]  /*19380*/  WARPGROUP.DEPBAR.LE gsb0, 0x0 ;  /* 0x00008000000079c5 */ /* 0x000fe40000010000 */
[----:B------:R-:W-:-:S10]  /*19390*/  WARPGROUP.ARRIVE ;  /* 0x00000000000079c5 */ /* 0x000fd40000000000 */
[----:B------:R-:W-:Y:S01]  /*193a0*/  HGMMA.64x96x16.F32.BF16 R88, gdesc[UR4].tnspB, R88, gsb0 ;  /* 0x41600000045879f0 */ /* 0x000fe20008001858 */
[----:B------:R-:W-:Y:S02]  /*193b0*/  R2UR UR4, R6 ;  /* 0x00000000060472ca */ /* 0x000fe400000e0000 */
[----:B------:R-:W-:Y:S01]  /*193c0*/  R2UR UR5, R7 ;  /* 0x00000000070572ca */ /* 0x000fe200000e0000 */
[----:B------:R-:W0:Y:S01]  /*193d0*/  SHFL.BFLY PT, R6, R5, 0x2, 0x1f ;  /* 0x0c401f0005067f89 */ /* 0x000e2200000e0000 */
[----:B------:R-:W-:Y:S02]  /*193e0*/  R2UR UR6, R8 ;  /* 0x00000000080672ca */ /* 0x000fe400000e0000 */
[----:B------:R-:W-:Y:S01]  /*193f0*/  R2UR UR7, R9 ;  /* 0x00000000090772ca */ /* 0x000fe200000e0000 */
[----:B------:R-:W1:Y:S01]  /*19400*/  SHFL.BFLY PT, R7, R4, 0x1, 0x1f ;  /* 0x0c201f0004077f89 */ /* 0x000e6200000e0000 */
[----:B0-----:R-:W-:Y:S01]  /*19410*/  FADD.FTZ R6, R6, R5 ;  /* 0x0000000506067221 */ /* 0x001fe20000010000 */
[----:B------:R-:W-:-:S02]  /*19420*/  IMAD.MOV.U32 R5, RZ, RZ, RZ ;  /* 0x000000ffff057224 */ /* 0x000fc400078e00ff */
[----:B-1----:R-:W-:Y:S02]  /*19430*/  FADD.FTZ R10, R4, R7 ;  /* 0x00000007040a7221 */ /* 0x002fe40000010000 */
[----:B------:R-:W0:Y:S01]  /*19440*/  SHFL.BFLY PT, R9, R6, 0x1, 0x1f ;  /* 0x0c201f0006097f89 */ /* 0x000e2200000e0000 */
[----:B------:R-:W-:Y:S02]  /*19450*/  IMAD.U32 R4, RZ, RZ, UR51 ;  /* 0x00000033ff047e24 */ /* 0x000fe4000f8e00ff */
[----:B------:R-:W-:-:S13]  /*19460*/  FSETP.NE.FTZ.AND P1, PT, R10, RZ, PT ;  /* 0x000000ff0a00720b */ /* 0x000fda0003f35000 */
[----:B------:R-:W1:Y:S01]  /*19470*/  @P1 MUFU.LG2 R7, R10 ;  /* 0x0000000a00071308 */ /* 0x000e620000000c00 */
[----:B------:R-:W-:Y:S01]  /*19480*/  @P1 FMUL.FTZ R4, R4, 0.69314718246459960938 ;  /* 0x3f31721804041820 */ /* 0x000fe20000410000 */
[----:B0-----:R-:W-:-:S06]  /*19490*/  FADD.FTZ R12, R6, R9 ;  /* 0x00000009060c7221 */ /* 0x001fcc0000010000 */
[----:B------:R-:W-:Y:S01]  /*194a0*/  @P1 MUFU.RCP R5, R10 ;  /* 0x0000000a00051308 */ /* 0x000fe20000001000 */
[----:B------:R-:W-:Y:S01]  /*194b0*/  IMAD.U32 R6, RZ, RZ, UR51 ;  /* 0x00000033ff067e24 */ /* 0x000fe2000f8e00ff */
[----:B------:R-:W-:Y:S01]  /*194c0*/  FSETP.NE.FTZ.AND P2, PT, R12, RZ, PT ;  /* 0x000000ff0c00720b */ /* 0x000fe20003f55000 */
[----:B-1----:R-:W-:-:S04]  /*194d0*/  @P1 FMUL.FTZ R7, R7, 0.69314718246459960938 ;  /* 0x3f31721807071820 */ /* 0x002fc80000410000 */
[----:B------:R-:W-:-:S08]  /*194e0*/  @P1 FFMA.FTZ R20, R4, R3, R7 ;  /* 0x0000000304141223 */ /* 0x000fd00000010007 */
        /* <DEDUP_REMOVED lines=11> */
.L_x_1561:
        /* <DEDUP_REMOVED lines=59> */
.L_x_1444:
[----:B------:R-:W0:Y:S01]  /*19950*/  S2R R2, SR_TID.X ;  /* 0x0000000000027919 */ /* 0x000e220000002100 */
[----:B------:R-:W-:Y:S05]  /*19960*/  WARPSYNC.ALL ;  /* 0x0000000000007948 */ /* 0x000fea0003800000 */
[----:B0-----:R-:W-:-:S05]  /*19970*/  VIADD R54, R2, 0xffffff80 ;  /* 0xffffff8002367836 */ /* 0x001fca0000000000 */
[----:B------:R-:W-:-:S04]  /*19980*/  SHF.R.S32.HI R4, RZ, 0x1f, R54 ;  /* 0x0000001fff047819 */ /* 0x000fc80000011436 */
[----:B------:R-:W-:-:S04]  /*19990*/  LEA.HI R36, R4, R54, RZ, 0x2 ;  /* 0x0000003604247211 */ /* 0x000fc800078f10ff */
[----:B------:R-:W-:-:S05]  /*199a0*/  LOP3.LUT R3, R36, 0xfffffffc, RZ, 0xc0, !PT ;  /* 0xfffffffc24037812 */ /* 0x000fca00078ec0ff */
[----:B------:R-:W-:-:S04]  /*199b0*/  IMAD.IADD R3, R54, 0x1, -R3 ;  /* 0x0000000136037824 */ /* 0x000fc800078e0a03 */
[----:B-1----:R-:W-:-:S04]  /*199c0*/  IMAD.SHL.U32 R40, R3, 0x8, RZ ;  /* 0x0000000803287824 */ /* 0x002fc800078e00ff */
[----:B--2---:R-:W-:Y:S01]  /*199d0*/  VIADD R41, R40, 0x40 ;  /* 0x0000004028297836 */ /* 0x004fe20000000000 */
        /* <DEDUP_REMOVED lines=9> */
[----:B------:R-:W2:Y:S01]  /*19a70*/  LDL R46, [R1+0x74] ;  /* 0x00007400012e7983 */ /* 0x000ea20000100800 */
[----:B------:R-:W3:Y:S01]  /*19a80*/  S2R R5, SR_SWINHI ;  /* 0x0000000000057919 */ /* 0x000ee20000002f00 */
[-C--:B------:R-:W-:Y:S02]  /*19a90*/  LEA.HI R8, R4, R54.reuse, RZ, 0x4 ;  /* 0x0000003604087211 */ /* 0x080fe400078f20ff */
[----:B------:R-:W4:Y:S02]  /*19aa0*/  LDL R55, [R1+0x70] ;  /* 0x0000700001377983 */ /* 0x000f240000100800 */
[----:B------:R-:W-:Y:S01]  /*19ab0*/  SHF.R.S32.HI R9, RZ, 0x4, R8 ;  /* 0x00000004ff097819 */ /* 0x000fe20000011408 */
[----:B------:R-:W-:Y:S05]  /*19ac0*/  WARPSYNC.ALL ;  /* 0x0000000000007948 */ /* 0x000fea0003800000 */
[----:B------:R-:W-:Y:S01]  /*19ad0*/  LEA.HI R10, R8, R9, RZ, 0x1 ;  /* 0x00000009080a7211 */ /* 0x000fe200078f08ff */
[----:B------:R-:W-:Y:S01]  /*19ae0*/  ULDC.64 UR4, c[0x0][0xc00] ;  /* 0x0003000000047ab9 */ /* 0x000fe20000000a00 */
[----:B------:R-:W-:-:S02]  /*19af0*/  LEA.HI R4, R4, R54, RZ, 0x5 ;  /* 0x0000003604047211 */ /* 0x000fc400078f28ff */
[----:B------:R-:W-:Y:S02]  /*19b00*/  LOP3.LUT R8, R8, 0xfffffff0, RZ, 0xc0, !PT ;  /* 0xfffffff008087812 */ /* 0x000fe400078ec0ff */
[----:B------:R-:W-:Y:S02]  /*19b10*/  LOP3.LUT R10, R10, 0x1ffffffe, RZ, 0xc0, !PT ;  /* 0x1ffffffe0a0a7812 */ /* 0x000fe400078ec0ff */
[----:B------:R-:W-:Y:S01]  /*19b20*/  SHF.R.S32.HI R11, RZ, 0x5, R4 ;  /* 0x00000005ff0b7819 */ /* 0x000fe20000011404 */
[----:B------:R-:W-:Y:S01]  /*19b30*/  IMAD.IADD R8, R54, 0x1, -R8 ;  /* 0x0000000136087824 */ /* 0x000fe200078e0a08 */
[----:B------:R-:W-:Y:S01]  /*19b40*/  F2FP.BF16.F32.PACK_AB R6, R93, R6 ;  /* 0x000000065d06723e */ /* 0x000fe200000010ff */
[----:B------:R-:W-:Y:S01]  /*19b50*/  IMAD.IADD R10, R9, 0x1, -R10 ;  /* 0x00000001090a7824 */ /* 0x000fe200078e0a0a */
[----:B------:R-:W-:Y:S01]  /*19b60*/  F2FP.BF16.F32.PACK_AB R7, R42, R7 ;  /* 0x000000072a07723e */ /* 0x000fe200000010ff */
[----:B------:R-:W-:Y:S01]  /*19b70*/  IMAD R11, R11, 0x10, R8 ;  /* 0x000000100b0b7824 */ /* 0x000fe200078e0208 */
[----:B------:R-:W-:Y:S01]  /*19b80*/  F2FP.BF16.F32.PACK_AB R26, R109, R26 ;  /* 0x0000001a6d1a723e */ /* 0x000fe200000010ff */
[----:B------:R-:W-:Y:S01]  /*19b90*/  IMAD.SHL.U32 R10, R10, 0x8, RZ ;  /* 0x000000080a0a7824 */ /* 0x000fe200078e00ff */
[----:B------:R-:W-:-:S02]  /*19ba0*/  F2FP.BF16.F32.PACK_AB R27, R38, R27 ;  /* 0x0000001b261b723e */ /* 0x000fc400000010ff */
[----:B------:R-:W-:Y:S02]  /*19bb0*/  MOV R28, R2 ;  /* 0x00000002001c7202 */ /* 0x000fe40000000f00 */
[----:B---3--:R-:W-:Y:S01]  /*19bc0*/  MOV R29, R5 ;  /* 0x00000005001d7202 */ /* 0x008fe20000000f00 */
[----:B------:R-:W-:-:S04]  /*19bd0*/  IMAD.U32 R5, R11, 0x20, R10 ;  /* 0x000000200b057824 */ /* 0x000fc800078e000a */
[----:B------:R-:W-:-:S03]  /*19be0*/  IMAD.WIDE R4, R5, 0x2, R28 ;  /* 0x0000000205047825 */ /* 0x000fc600078e021c */
[C---:B------:R-:W-:Y:S01]  /*19bf0*/  LOP3.LUT R9, R4.reuse, 0x180, RZ, 0xc0, !PT ;  /* 0x0000018004097812 */ /* 0x040fe200078ec0ff */
[----:B------:R-:W-:Y:S01]  /*19c00*/  BAR.SYNC.DEFER_BLOCKING 0x1, 0x180 ;  /* 0x0046000000007b1d */ /* 0x000fe20000010000 */
[C---:B------:R-:W-:Y:S02]  /*19c10*/  IADD3 R37, P4, R4.reuse, 0x20, RZ ;  /* 0x0000002004257810 */ /* 0x040fe40007f9e0ff */
[C---:B------:R-:W-:Y:S02]  /*19c20*/  IADD3 R47, P0, R4.reuse, 0x6020, RZ ;  /* 0x00006020042f7810 */ /* 0x040fe40007f1e0ff */
[----:B------:R-:W-:Y:S01]  /*19c30*/  SHF.R.U64 R9, R9, 0x3, RZ ;  /* 0x0000000309097819 */ /* 0x000fe200000012ff */
[----:B------:R-:W-:Y:S01]  /*19c40*/  IMAD.X R11, RZ, RZ, R5, P4 ;  /* 0x000000ffff0b7224 */ /* 0x000fe200020e0605 */
[----:B------:R-:W-:Y:S02]  /*19c50*/  LOP3.LUT R8, R37, 0x180, RZ, 0xc0, !PT ;  /* 0x0000018025087812 */ /* 0x000fe400078ec0ff */
[----:B------:R-:W-:-:S02]  /*19c60*/  IADD3 R39, P3, R4, 0x3000, RZ ;  /* 0x0000300004277810 */ /* 0x000fc40007f7e0ff */
[C---:B------:R-:W-:Y:S02]  /*19c70*/  IADD3 R43, P2, R4.reuse, 0x3020, RZ ;  /* 0x00003020042b7810 */ /* 0x040fe40007f5e0ff */
[----:B------:R-:W-:Y:S01]  /*19c80*/  IADD3 R45, P1, R4, 0x6000, RZ ;  /* 0x00006000042d7810 */ /* 0x000fe20007f3e0ff */
[--C-:B------:R-:W-:Y:S01]  /*19c90*/  IMAD.X R13, RZ, RZ, R5.reuse, P3 ;  /* 0x000000ffff0d7224 */ /* 0x100fe200018e0605 */
[----:B------:R-:W-:Y:S01]  /*19ca0*/  LOP3.LUT R4, R9, R4, RZ, 0x3c, !PT ;  /* 0x0000000409047212 */ /* 0x000fe200078e3cff */
[--C-:B------:R-:W-:Y:S01]  /*19cb0*/  IMAD.X R9, RZ, RZ, R5.reuse, P0 ;  /* 0x000000ffff097224 */ /* 0x100fe200000e0605 */
[----:B------:R-:W-:Y:S01]  /*19cc0*/  SHF.R.U64 R8, R8, 0x3, RZ ;  /* 0x0000000308087819 */ /* 0x000fe200000012ff */
[--C-:B------:R-:W-:Y:S01]  /*19cd0*/  IMAD.X R15, RZ, RZ, R5.reuse, P2 ;  /* 0x000000ffff0f7224 */ /* 0x100fe200010e0605 */
[----:B------:R-:W-:Y:S01]  /*19ce0*/  ISETP.NE.U32.AND P0, PT, RZ, UR4, PT ;  /* 0x00000004ff007c0c */ /* 0x000fe2000bf05070 */
[----:B------:R-:W-:Y:S01]  /*19cf0*/  IMAD.X R25, RZ, RZ, R5, P1 ;  /* 0x000000ffff197224 */ /* 0x000fe200008e0605 */
[----:B------:R-:W-:-:S02]  /*19d00*/  LOP3.LUT R10, R8, R37, RZ, 0x3c, !PT ;  /* 0x00000025080a7212 */ /* 0x000fc400078e3cff */
[----:B------:R-:W-:Y:S02]  /*19d10*/  LOP3.LUT R8, R39, 0x180, RZ, 0xc0, !PT ;  /* 0x0000018027087812 */ /* 0x000fe400078ec0ff */
[----:B------:R-:W-:Y:S02]  /*19d20*/  LOP3.LUT R14, R43, 0x180, RZ, 0xc0, !PT ;  /* 0x000001802b0e7812 */ /* 0x000fe400078ec0ff */
[----:B------:R-:W-:Y:S01]  /*19d30*/  ISETP.NE.AND.EX P0, PT, RZ, UR5, PT, P0 ;  /* 0x00000005ff007c0c */ /* 0x000fe2000bf05300 */
[----:B------:R-:W-:Y:S01]  /*19d40*/  ULDC.64 UR4, c[0x0][0xc08] ;  /* 0x0003020000047ab9 */ /* 0x000fe20000000a00 */
[----:B------:R-:W-:Y:S02]  /*19d50*/  LOP3.LUT R24, R45, 0x180, RZ, 0xc0, !PT ;  /* 0x000001802d187812 */ /* 0x000fe400078ec0ff */
[----:B-1----:R-:W-:Y:S02]  /*19d60*/  LOP3.LUT R32, R47, 0x180, RZ, 0xc0, !PT ;  /* 0x000001802f207812 */ /* 0x002fe400078ec0ff */
[----:B------:R-:W-:-:S02]  /*19d70*/  ISETP.NE.U32.AND P2, PT, RZ, UR4, PT ;  /* 0x00000004ff007c0c */ /* 0x000fc4000bf45070 */
[----:B------:R-:W-:Y:S02]  /*19d80*/  SHF.R.U64 R8, R8, 0x3, RZ ;  /* 0x0000000308087819 */ /* 0x000fe400000012ff */
[----:B------:R-:W-:Y:S02]  /*19d90*/  SHF.R.U64 R14, R14, 0x3, RZ ;  /* 0x000000030e0e7819 */ /* 0x000fe400000012ff */
[----:B------:R-:W-:Y:S02]  /*19da0*/  SHF.R.U64 R24, R24, 0x3, RZ ;  /* 0x0000000318187819 */ /* 0x000fe400000012ff */
[----:B------:R-:W-:Y:S02]  /*19db0*/  SHF.R.U64 R32, R32, 0x3, RZ ;  /* 0x0000000320207819 */ /* 0x000fe400000012ff */
[----:B------:R-:W-:Y:S02]  /*19dc0*/  ISETP.NE.AND.EX P2, PT, RZ, UR5, PT, P2 ;  /* 0x00000005ff007c0c */ /* 0x000fe4000bf45320 */
[----:B------:R-:W-:-:S02]  /*19dd0*/  LOP3.LUT R12, R8, R39, RZ, 0x3c, !PT ;  /* 0x00000027080c7212 */ /* 0x000fc400078e3cff */
[----:B------:R-:W-:Y:S02]  /*19de0*/  LOP3.LUT R14, R14, R43, RZ, 0x3c, !PT ;  /* 0x0000002b0e0e7212 */ /* 0x000fe400078e3cff */
[----:B------:R-:W-:Y:S02]  /*19df0*/  LOP3.LUT R24, R24, R45, RZ, 0x3c, !PT ;  /* 0x0000002d18187212 */ /* 0x000fe400078e3cff */
[----:B------:R-:W-:Y:S02]  /*19e00*/  LOP3.LUT R8, R32, R47, RZ, 0x3c, !PT ;  /* 0x0000002f20087212 */ /* 0x000fe400078e3cff */
[----:B------:R-:W-:Y:S02]  /*19e10*/  MOV R32, R4 ;  /* 0x0000000400207202 */ /* 0x000fe40000000f00 */
[----:B------:R-:W-:Y:S02]  /*19e20*/  F2FP.BF16.F32.PACK_AB R4, R89, R0 ;  /* 0x000000005904723e */ /* 0x000fe400000010ff */
[----:B------:R-:W-:-:S02]  /*19e30*/  F2FP.BF16.F32.PACK_AB R5, R91, R90 ;  /* 0x0000005a5b05723e */ /* 0x000fc400000010ff */
[----:B------:R-:W-:Y:S02]  /*19e40*/  MOV R0, R12 ;  /* 0x0000000c00007202 */ /* 0x000fe40000000f00 */
[----:B------:R-:W-:Y:S01]  /*19e50*/  MOV R39, R14 ;  /* 0x0000000e00277202 */ /* 0x000fe20000000f00 */
[----:B------:R1:W-:Y:S01]  /*19e60*/  STSM.16.M88.4 [R32], R4 ;  /* 0x0000000420007844 */ /* 0x0003e20000000200 */
[----:B------:R-:W-:Y:S02]  /*19e70*/  MOV R42, R10 ;  /* 0x0000000a002a7202 */ /* 0x000fe40000000f00 */
[----:B------:R-:W-:Y:S02]  /*19e80*/  MOV R37, R24 ;  /* 0x0000001800257202 */ /* 0x000fe40000000f00 */
[----:B------:R-:W-:Y:S02]  /*19e90*/  F2FP.BF16.F32.PACK_AB R12, R97, R96 ;  /* 0x00000060610c723e */ /* 0x000fe400000010ff */
[----:B------:R-:W-:-:S02]  /*19ea0*/  F2FP.BF16.F32.PACK_AB R13, R99, R30 ;  /* 0x0000001e630d723e */ /* 0x000fc400000010ff */
[----:B------:R-:W-:Y:S02]  /*19eb0*/  F2FP.BF16.F32.PACK_AB R14, R101, R100 ;  /* 0x00000064650e723e */ /* 0x000fe400000010ff */
[----:B------:R-:W-:Y:S02]  /*19ec0*/  F2FP.BF16.F32.PACK_AB R15, R31, R102 ;  /* 0x000000661f0f723e */ /* 0x000fe400000010ff */
[----:B------:R-:W-:Y:S01]  /*19ed0*/  F2FP.BF16.F32.PACK_AB R24, R105, R104 ;  /* 0x000000686918723e */ /* 0x000fe200000010ff */
[----:B------:R-:W2:Y:S01]  /*19ee0*/  LDC.64 R30, c[0x0][0xc00] ;  /* 0x00030000ff1e7b82 */ /* 0x000ea20000000a00 */
[----:B------:R-:W-:Y:S01]  /*19ef0*/  F2FP.BF16.F32.PACK_AB R25, R107, R106 ;  /* 0x0000006a6b19723e */ /* 0x000fe200000010ff */
[----:B------:R3:W-:Y:S01]  /*19f00*/  STSM.16.M88.4 [R42], R12 ;  /* 0x0000000c2a007844 */ /* 0x0007e20000000200 */
[----:B-1----:R-:W-:Y:S02]  /*19f10*/  MOV R32, R8 ;  /* 0x0000000800207202 */ /* 0x002fe40000000f00 */
[----:B------:R-:W-:Y:S01]  /*19f20*/  F2FP.BF16.F32.PACK_AB R4, R113, R112 ;  /* 0x000000707104723e */ /* 0x000fe200000010ff */
[----:B------:R1:W-:Y:S01]  /*19f30*/  STSM.16.M88.4 [R0], R24 ;  /* 0x0000001800007844 */ /* 0x0003e20000000200 */
[----:B------:R-:W-:-:S02]  /*19f40*/  F2FP.BF16.F32.PACK_AB R5, R115, R114 ;  /* 0x000000727305723e */ /* 0x000fc400000010ff */
[----:B------:R-:W-:Y:S02]  /*19f50*/  F2FP.BF16.F32.PACK_AB R6, R117, R116 ;  /* 0x000000747506723e */ /* 0x000fe400000010ff */
[----:B------:R-:W-:Y:S02]  /*19f60*/  F2FP.BF16.F32.PACK_AB R7, R119, R118 ;  /* 0x000000767707723e */ /* 0x000fe400000010ff */
[----:B------:R-:W-:Y:S02]  /*19f70*/  F2FP.BF16.F32.PACK_AB R8, R121, R120 ;  /* 0x000000787908723e */ /* 0x000fe400000010ff */
[----:B------:R-:W-:Y:S01]  /*19f80*/  F2FP.BF16.F32.PACK_AB R9, R123, R122 ;  /* 0x0000007a7b09723e */ /* 0x000fe200000010ff */
[----:B------:R0:W-:Y:S01]  /*19f90*/  STSM.16.M88.4 [R39], R4 ;  /* 0x0000000427007844 */ /* 0x0001e20000000200 */
[----:B------:R-:W-:Y:S01]  /*19fa0*/  F2FP.BF16.F32.PACK_AB R10, R125, R124 ;  /* 0x0000007c7d0a723e */ /* 0x000fe200000010ff */
[----:B------:R-:W-:Y:S01]  /*19fb0*/  ULDC UR4, c[0x0][0xa88] ;  /* 0x0002a20000047ab9 */ /* 0x000fe20000000800 */
[----:B------:R-:W-:Y:S01]  /*19fc0*/  F2FP.BF16.F32.PACK_AB R11, R127, R126 ;  /* 0x0000007e7f0b723e */ /* 0x000fe200000010ff */
[----:B---3--:R-:W-:Y:S01]  /*19fd0*/  IMAD.MOV.U32 R42, RZ, RZ, RZ ;  /* 0x000000ffff2a7224 */ /* 0x008fe200078e00ff */
[----:B------:R-:W-:Y:S01]  /*19fe0*/  F2FP.BF16.F32.PACK_AB R12, R129, R128 ;  /* 0x00000080810c723e */ /* 0x000fe200000010ff */
[----:B-1----:R-:W0:Y:S01]  /*19ff0*/  @P2 LDC.64 R24, c[0x0][0xc08] ;  /* 0x00030200ff182b82 */ /* 0x002e220000000a00 */
[----:B------:R-:W-:Y:S01]  /*1a000*/  F2FP.BF16.F32.PACK_AB R13, R131, R130 ;  /* 0x00000082830d723e */ /* 0x000fe200000010ff */
[----:B------:R1:W-:Y:S01]  /*1a010*/  STSM.16.M88.4 [R37], R8 ;  /* 0x0000000825007844 */ /* 0x0003e20000000200 */
[----:B------:R-:W-:-:S02]  /*1a020*/  F2FP.BF16.F32.PACK_AB R14, R133, R132 ;  /* 0x00000084850e723e */ /* 0x000fc400000010ff */
[----:B------:R-:W-:-:S03]  /*1a030*/  F2FP.BF16.F32.PACK_AB R15, R135, R134 ;  /* 0x00000086870f723e */ /* 0x000fc600000010ff */
[----:B------:R-:W3:Y:S02]  /*1a040*/  LDC R0, c[0x0][0xbe8] ;  /* 0x0002fa00ff007b82 */ /* 0x000ee40000000800 */
[----:B------:R0:W-:Y:S01]  /*1a050*/  STSM.16.M88.4 [R32], R12 ;  /* 0x0000000c20007844 */ /* 0x0001e20000000200 */
[----:B------:R-:W-:Y:S02]  /*1a060*/  IMAD.U32 R47, RZ, RZ, UR4 ;  /* 0x00000004ff2f7e24 */ /* 0x000fe4000f8e00ff */
[----:B--2---:R-:W-:-:S03]  /*1a070*/  IMAD.WIDE R30, R46, 0x4, R30 ;  /* 0x000000042e1e7825 */ /* 0x004fc600078e021e */
[----:B------:R-:W-:Y:S01]  /*1a080*/  BAR.SYNC.DEFER_BLOCKING 0x1, 0x180 ;  /* 0x0046000000007b1d */ /* 0x000fe20000010000 */
[----:B0-----:R-:W-:-:S05]  /*1a090*/  @P2 IMAD.WIDE R4, R46, 0x4, R24 ;  /* 0x000000042e042825 */ /* 0x001fca00078e0218 */
[----:B------:R0:W5:Y:S01]  /*1a0a0*/  @P0 LDG.E R42, desc[UR52][R30.64] ;  /* 0x000000341e2a0981 */ /* 0x000162000c1e1900 */
[----:B---3--:R-:W-:Y:S02]  /*1a0b0*/  ISETP.NE.AND P1, PT, R0, 0x1, PT ;  /* 0x000000010000780c */ /* 0x008fe40003f25270 */
[----:B----4-:R-:W-:Y:S01]  /*1a0c0*/  SHF.R.S32.HI R44, RZ, 0x1f, R55 ;  /* 0x0000001fff2c7819 */ /* 0x010fe20000011437 */
[----:B------:R0:W5:Y:S10]  /*1a0d0*/  @P2 LDG.E R47, desc[UR52][R4.64] ;  /* 0x00000034042f2981 */ /* 0x000174000c1e1900 */
[----:B------:R-:W2:Y:S08]  /*1a0e0*/  @P1 LDC R6, c[0x0][0xbec] ;  /* 0x0002fb00ff061b82 */ /* 0x000eb00000000800 */
[----:B-1----:R-:W1:Y:S01]  /*1a0f0*/  @P1 LDC R9, c[0x0][0xbf0] ;  /* 0x0002fc00ff091b82 */ /* 0x002e620000000800 */
[----:B0-----:R-:W-:Y:S05]  /*1a100*/  @P2 BRA `(.L_x_1564) ;  /* 0x0000000000102947 */ /* 0x001fea0003800000 */
[----:B------:R-:W-:Y:S05]  /*1a110*/  @!P0 BRA `(.L_x_1564) ;  /* 0x00000000000c8947 */ /* 0x000fea0003800000 */
[----:B------:R-:W3:Y:S04]  /*1a120*/  LDG.E R4, desc[UR52][R30.64] ;  /* 0x000000341e047981 */ /* 0x000ee8000c1e1900 */
[----:B-----5:R-:W3:Y:S02]  /*1a130*/  LDG.E R47, desc[UR52][R30.64+0x4] ;  /* 0x000004341e2f7981 */ /* 0x020ee4000c1e1900 */
[----:B---3--:R-:W-:-:S07]  /*1a140*/  IMAD.IADD R47, R47, 0x1, -R4 ;  /* 0x000000012f2f7824 */ /* 0x008fce00078e0a04 */
.L_x_1564:
[----:B------:R-:W3:Y:S01]  /*1a150*/  LDL R5, [R1+0x64] ;  /* 0x0000640001057983 */ /* 0x000ee20000100800 */
[----:B------:R-:W-:Y:S01]  /*1a160*/  ULDC.64 UR4, c[0x0][0xb90] ;  /* 0x0002e40000047ab9 */ /* 0x000fe20000000a00 */
[----:B------:R-:W0:Y:S01]  /*1a170*/  S2R R10, SR_TID.X ;  /* 0x00000000000a7919 */ /* 0x000e220000002100 */
[----:B-----5:R-:W-:Y:S02]  /*1a180*/  SHF.R.S32.HI R43, RZ, 0x1f, R42 ;  /* 0x0000001fff2b7819 */ /* 0x020fe4000001142a */
[----:B------:R-:W-:Y:S01]  /*1a190*/  SHF.R.S32.HI R32, RZ, 0x2, R36 ;  /* 0x00000002ff207819 */ /* 0x000fe20000011424 */
[----:B------:R-:W3:Y:S01]  /*1a1a0*/  LDL.LU R52, [R1+0x28] ;  /* 0x0000280001347983 */ /* 0x000ee20000300800 */
[----:B------:R-:W-:Y:S01]  /*1a1b0*/  IMAD R4, R44, UR4, RZ ;  /* 0x000000042c047c24 */ /* 0x000fe2000f8e02ff */
[----:B------:R-:W-:Y:S01]  /*1a1c0*/  SHF.R.S32.HI R45, RZ, 0x1f, R46 ;  /* 0x0000001fff2d7819 */ /* 0x000fe2000001142e */
[----:B------:R-:W-:Y:S01]  /*1a1d0*/  IMAD R47, R47, R0, RZ ;  /* 0x000000002f2f7224 */ /* 0x000fe200078e02ff */
[----:B------:R-:W4:Y:S01]  /*1a1e0*/  LDL R14, [R1+0x78] ;  /* 0x00007800010e7983 */ /* 0x000f220000100800 */
[----:B------:R-:W-:Y:S01]  /*1a1f0*/  IMAD R11, R55, UR5, R4 ;  /* 0x00000005370b7c24 */ /* 0x000fe2000f8e0204 */
[----:B------:R-:W-:Y:S01]  /*1a200*/  SEL R45, R45, RZ, !P0 ;  /* 0x000000ff2d2d7207 */ /* 0x000fe20004000000 */
[----:B------:R-:W4:Y:S01]  /*1a210*/  @P1 LDC R53, c[0x0][0xbec] ;  /* 0x0002fb00ff351b82 */ /* 0x000f220000000800 */
[----:B------:R-:W-:Y:S01]  /*1a220*/  SEL R46, R46, RZ, !P0 ;  /* 0x000000ff2e2e7207 */ /* 0x000fe20004000000 */
[----:B0-----:R-:W-:-:S05]  /*1a230*/  VIADD R10, R10, 0xffffff80 ;  /* 0xffffff800a0a7836 */ /* 0x001fca0000000000 */
[----:B------:R-:W-:-:S04]  /*1a240*/  SHF.R.S32.HI R26, RZ, 0x1f, R10 ;  /* 0x0000001fff1a7819 */ /* 0x000fc8000001140a */
[----:B------:R-:W-:-:S04]  /*1a250*/  LEA.HI R26, R26, R10, RZ, 0x7 ;  /* 0x0000000a1a1a7211 */ /* 0x000fc800078f38ff */
[----:B------:R-:W-:-:S05]  /*1a260*/  LOP3.LUT R26, R26, 0xffffff80, RZ, 0xc0, !PT ;  /* 0xffffff801a1a7812 */ /* 0x000fca00078ec0ff */
[----:B------:R-:W-:Y:S02]  /*1a270*/  IMAD.IADD R26, R10, 0x1, -R26 ;  /* 0x000000010a1a7824 */ /* 0x000fe400078e0a1a */
[----:B------:R-:W-:Y:S01]  /*1a280*/  IMAD R3, R3, 0x60, R32 ;  /* 0x0000006003037824 */ /* 0x000fe200078e0220 */
[----:B------:R-:W-:Y:S01]  /*1a290*/  BSSY B1, `(.L_x_1565) ;  /* 0x000008b000017945 */ /* 0x000fe20003800000 */
[----:B---3--:R-:W-:Y:S02]  /*1a2a0*/  IMAD.IADD R15, R5, 0x1, R52 ;  /* 0x00000001050f7824 */ /* 0x008fe400078e0234 */
[----:B------:R-:W-:Y:S01]  /*1a2b0*/  IMAD.WIDE.U32 R4, R55, UR4, R42 ;  /* 0x0000000437047c25 */ /* 0x000fe2000f8e002a */
[----:B------:R-:W-:-:S03]  /*1a2c0*/  ULDC.64 UR4, c[0x0][0xb98] ;  /* 0x0002e60000047ab9 */ /* 0x000fc60000000a00 */
[----:B--2---:R-:W-:-:S04]  /*1a2d0*/  @P1 IMAD.HI.U32 R6, R15, R6, RZ ;  /* 0x000000060f061227 */ /* 0x004fc800078e00ff */
[----:B------:R-:W-:Y:S01]  /*1a2e0*/  IMAD.MOV.U32 R7, RZ, RZ, R15 ;  /* 0x000000ffff077224 */ /* 0x000fe200078e000f */
[----:B-1----:R-:W-:Y:S01]  /*1a2f0*/  @P1 SHF.R.U32.HI R7, RZ, R9, R6 ;  /* 0x00000009ff071219 */ /* 0x002fe20000011606 */
[----:B------:R-:W-:Y:S02]  /*1a300*/  IMAD R9, R32, 0x20, R40 ;  /* 0x0000002020097824 */ /* 0x000fe400078e0228 */
[----:B------:R-:W-:Y:S02]  /*1a310*/  IMAD.IADD R5, R5, 0x1, R11 ;  /* 0x0000000105057824 */ /* 0x000fe400078e020b */
        /* <DEDUP_REMOVED lines=18> */
[----:B------:R-:W-:Y:S01]  /*1a440*/  SHFL.IDX PT, R48, R6, RZ, 0x1c1f ;  /* 0x001c1fff06307589 */ /* 0x000fe200000e0000 */
[----:B------:R-:W-:Y:S01]  /*1a450*/  IADD3 R7, P2, R28, 0x1800, RZ ;  /* 0x000018001c077810 */ /* 0x000fe20007f5e0ff */
[----:B----4-:R-:W-:Y:S01]  /*1a460*/  IMAD.IADD R4, R14, 0x1, R52 ;  /* 0x000000010e047824 */ /* 0x010fe200078e0234 */
[----:B------:R-:W-:Y:S01]  /*1a470*/  IADD3 R13, P3, R28, 0x3000, RZ ;  /* 0x000030001c0d7810 */ /* 0x000fe20007f7e0ff */
[----:B------:R-:W0:Y:S01]  /*1a480*/  SHFL.IDX PT, R49, R10, RZ, 0x1c1f ;  /* 0x001c1fff0a317589 */ /* 0x000e2200000e0000 */
[----:B------:R-:W-:Y:S01]  /*1a490*/  LOP3.LUT P0, RZ, R26, 0x3, RZ, 0xc0, !PT ;  /* 0x000000031aff7812 */ /* 0x000fe2000780c0ff */
[----:B------:R-:W-:Y:S01]  /*1a4a0*/  IMAD.X R9, RZ, RZ, R29, P2 ;  /* 0x000000ffff097224 */ /* 0x000fe200010e061d */
[----:B------:R-:W-:Y:S01]  /*1a4b0*/  ULDC.64 UR4, c[0x0][0xaa0] ;  /* 0x0002a80000047ab9 */ /* 0x000fe20000000a00 */
[----:B------:R-:W-:Y:S01]  /*1a4c0*/  SHFL.IDX PT, R50, R6, 0x1, 0x1c1f ;  /* 0x003c1f0006327f89 */ /* 0x000fe200000e0000 */
[----:B------:R-:W-:-:S03]  /*1a4d0*/  ISETP.GE.OR P2, PT, R4, R47, P0 ;  /* 0x0000002f0400720c */ /* 0x000fc60000746670 */
[----:B------:R-:W1:Y:S01]  /*1a4e0*/  SHFL.IDX PT, R51, R10, 0x1, 0x1c1f ;  /* 0x003c1f000a337f89 */ /* 0x000e6200000e0000 */
[----:B------:R-:W-:-:S05]  /*1a4f0*/  VIADD R4, R4, 0x8 ;  /* 0x0000000804047836 */ /* 0x000fca0000000000 */
[----:B------:R-:W-:Y:S01]  /*1a500*/  ISETP.GE.OR P0, PT, R4, R47, P0 ;  /* 0x0000002f0400720c */ /* 0x000fe20000706670 */
[----:B------:R-:W-:-:S03]  /*1a510*/  IMAD R43, R43, UR4, RZ ;  /* 0x000000042b2b7c24 */ /* 0x000fc6000f8e02ff */
[----:B0-----:R0:W-:Y:S01]  /*1a520*/  @!P2 ST.E desc[UR52][R48.64], R20 ;  /* 0x000000143000a985 */ /* 0x0011e2000c101934 */
[----:B------:R-:W-:Y:S01]  /*1a530*/  LOP3.LUT R12, R13, 0x180, RZ, 0xc0, !PT ;  /* 0x000001800d0c7812 */ /* 0x000fe200078ec0ff */
[----:B------:R-:W-:Y:S01]  /*1a540*/  IMAD R43, R42, UR5, R43 ;  /* 0x000000052a2b7c24 */ /* 0x000fe2000f8e022b */
[----:B------:R-:W-:Y:S01]  /*1a550*/  LOP3.LUT R8, R7, 0x180, RZ, 0xc0, !PT ;  /* 0x0000018007087812 */ /* 0x000fe200078ec0ff */
[----:B0-----:R-:W0:Y:S05]  /*1a560*/  @P1 LDC R49, c[0x0][0xbf0] ;  /* 0x0002fc00ff311b82 */ /* 0x001e2a0000000800 */
[----:B-1----:R1:W-:Y:S01]  /*1a570*/  @!P0 ST.E desc[UR52][R50.64], R21 ;  /* 0x0000001532008985 */ /* 0x0023e2000c101934 */
[----:B------:R-:W-:-:S02]  /*1a580*/  SHF.R.U64 R12, R12, 0x3, RZ ;  /* 0x000000030c0c7819 */ /* 0x000fc400000012ff */
[----:B------:R-:W-:Y:S01]  /*1a590*/  SHF.R.U64 R8, R8, 0x3, RZ ;  /* 0x0000000308087819 */ /* 0x000fe200000012ff */
[----:B------:R-:W-:Y:S01]  /*1a5a0*/  IMAD.IADD R48, R52, 0x1, R3 ;  /* 0x0000000134307824 */ /* 0x000fe200078e0203 */
[----:B------:R-:W-:Y:S01]  /*1a5b0*/  LOP3.LUT R12, R12, R13, RZ, 0x3c, !PT ;  /* 0x0000000d0c0c7212 */ /* 0x000fe200078e3cff */
[----:B-1----:R-:W-:Y:S01]  /*1a5c0*/  IMAD.WIDE.U32 R20, R42, UR4, RZ ;  /* 0x000000042a147c25 */ /* 0x002fe2000f8e00ff */
[----:B------:R-:W-:-:S03]  /*1a5d0*/  ULDC.64 UR4, c[0x0][0xae8] ;  /* 0x0002ba0000047ab9 */ /* 0x000fc60000000a00 */
[----:B------:R-:W-:Y:S02]  /*1a5e0*/  IMAD.IADD R21, R21, 0x1, R43 ;  /* 0x0000000115157824 */ /* 0x000fe400078e022b */
[----:B------:R-:W-:Y:S01]  /*1a5f0*/  IMAD R44, R44, UR4, RZ ;  /* 0x000000042c2c7c24 */ /* 0x000fe2000f8e02ff */
[----:B------:R-:W-:Y:S01]  /*1a600*/  IADD3 R25, P5, R28, 0x4800, RZ ;  /* 0x000048001c197810 */ /* 0x000fe20007fbe0ff */
[----:B------:R-:W-:Y:S01]  /*1a610*/  IMAD.X R13, RZ, RZ, R29, P3 ;  /* 0x000000ffff0d7224 */ /* 0x000fe200018e061d */
[----:B------:R-:W-:Y:S01]  /*1a620*/  LOP3.LUT R8, R8, R7, RZ, 0x3c, !PT ;  /* 0x0000000708087212 */ /* 0x000fe200078e3cff */
[C---:B------:R-:W-:Y:S01]  /*1a630*/  IMAD R3, R55.reuse, UR5, R44 ;  /* 0x0000000537037c24 */ /* 0x040fe2000f8e022c */
[C---:B------:R-:W-:Y:S01]  /*1a640*/  IADD3 R31, P4, R28.reuse, 0x6000, RZ ;  /* 0x000060001c1f7810 */ /* 0x040fe20007f9e0ff */
[----:B------:R-:W-:Y:S01]  /*1a650*/  IMAD.WIDE.U32 R20, R55, UR4, R20 ;  /* 0x0000000437147c25 */ /* 0x000fe2000f8e0014 */
[----:B------:R-:W-:Y:S01]  /*1a660*/  IADD3 R7, P3, R28, 0x7800, RZ ;  /* 0x000078001c077810 */ /* 0x000fe20007f7e0ff */
[----:B------:R-:W-:-:S02]  /*1a670*/  ULDC.64 UR4, c[0x0][0xaf0] ;  /* 0x0002bc0000047ab9 */ /* 0x000fc40000000a00 */
[----:B------:R-:W-:Y:S01]  /*1a680*/  @P1 IMAD.HI.U32 R42, R48, R53, RZ ;  /* 0x00000035302a1227 */ /* 0x000fe200078e00ff */
[----:B------:R-:W-:Y:S01]  /*1a690*/  LOP3.LUT R24, R25, 0x180, RZ, 0xc0, !PT ;  /* 0x0000018019187812 */ /* 0x000fe200078ec0ff */
[----:B------:R-:W5:Y:S01]  /*1a6a0*/  LD.E.128 R8, desc[UR52][R8.64] ;  /* 0x0000003408087980 */ /* 0x000f62000c101d00 */
[----:B------:R-:W-:Y:S01]  /*1a6b0*/  LOP3.LUT R30, R31, 0x180, RZ, 0xc0, !PT ;  /* 0x000001801f1e7812 */ /* 0x000fe200078ec0ff */
[----:B------:R-:W-:Y:S01]  /*1a6c0*/  IMAD.IADD R21, R21, 0x1, R3 ;  /* 0x0000000115157824 */ /* 0x000fe200078e0203 */
[----:B------:R-:W-:Y:S01]  /*1a6d0*/  LOP3.LUT R5, R28, 0x180, RZ, 0xc0, !PT ;  /* 0x000001801c057812 */ /* 0x000fe200078ec0ff */
[----:B------:R-:W-:Y:S01]  /*1a6e0*/  IMAD.MOV.U32 R3, RZ, RZ, R48 ;  /* 0x000000ffff037224 */ /* 0x000fe200078e0030 */
[----:B------:R-:W-:Y:S01]  /*1a6f0*/  LOP3.LUT R6, R7, 0x180, RZ, 0xc0, !PT ;  /* 0x0000018007067812 */ /* 0x000fe200078ec0ff */
[----:B------:R-:W5:Y:S01]  /*1a700*/  LD.E.128 R12, desc[UR52][R12.64] ;  /* 0x000000340c0c7980 */ /* 0x000f62000c101d00 */
[----:B0-----:R-:W-:Y:S02]  /*1a710*/  @P1 SHF.R.U32.HI R3, RZ, R49, R42 ;  /* 0x00000031ff031219 */ /* 0x001fe4000001162a */
[----:B------:R-:W-:-:S02]  /*1a720*/  SHF.R.U64 R24, R24, 0x3, RZ ;  /* 0x0000000318187819 */ /* 0x000fc400000012ff */
[----:B------:R-:W-:Y:S02]  /*1a730*/  SHF.R.U64 R30, R30, 0x3, RZ ;  /* 0x000000031e1e7819 */ /* 0x000fe400000012ff */
[----:B------:R-:W-:Y:S01]  /*1a740*/  SHF.R.U64 R5, R5, 0x3, RZ ;  /* 0x0000000305057819 */ /* 0x000fe200000012ff */
[----:B------:R-:W-:Y:S01]  /*1a750*/  IMAD R45, R45, UR4, RZ ;  /* 0x000000042d2d7c24 */ /* 0x000fe2000f8e02ff */
[----:B------:R-:W-:Y:S01]  /*1a760*/  SHF.R.U64 R6, R6, 0x3, RZ ;  /* 0x0000000306067819 */ /* 0x000fe200000012ff */
[----:B------:R-:W-:Y:S01]  /*1a770*/  IMAD.MOV R43, RZ, RZ, -R3 ;  /* 0x000000ffff2b7224 */ /* 0x000fe200078e0a03 */
[----:B------:R-:W-:Y:S01]  /*1a780*/  LOP3.LUT R24, R24, R25, RZ, 0x3c, !PT ;  /* 0x0000001918187212 */ /* 0x000fe200078e3cff */
[--C-:B------:R-:W-:Y:S01]  /*1a790*/  IMAD.X R25, RZ, RZ, R29.reuse, P5 ;  /* 0x000000ffff197224 */ /* 0x100fe200028e061d */
[----:B------:R-:W-:Y:S01]  /*1a7a0*/  LOP3.LUT R30, R30, R31, RZ, 0x3c, !PT ;  /* 0x0000001f1e1e7212 */ /* 0x000fe200078e3cff */
[--C-:B------:R-:W-:Y:S01]  /*1a7b0*/  IMAD.X R31, RZ, RZ, R29.reuse, P4 ;  /* 0x000000ffff1f7224 */ /* 0x100fe200020e061d */
[----:B------:R-:W-:Y:S01]  /*1a7c0*/  LOP3.LUT R4, R5, R28, RZ, 0x3c, !PT ;  /* 0x0000001c05047212 */ /* 0x000fe200078e3cff */
[--C-:B------:R-:W-:Y:S01]  /*1a7d0*/  IMAD.X R37, RZ, RZ, R29.reuse, P3 ;  /* 0x000000ffff257224 */ /* 0x100fe200018e061d */
[----:B------:R-:W-:Y:S01]  /*1a7e0*/  LOP3.LUT R36, R6, R7, RZ, 0x3c, !PT ;  /* 0x0000000706247212 */ /* 0x000fe200078e3cff */
[----:B------:R-:W-:Y:S01]  /*1a7f0*/  IMAD.MOV.U32 R5, RZ, RZ, R29 ;  /* 0x000000ffff057224 */ /* 0x000fe200078e001d */
[----:B------:R-:W-:Y:S01]  /*1a800*/  SHF.R.S32.HI R42, RZ, 0x1f, R3 ;  /* 0x0000001fff2a7819 */ /* 0x000fe20000011403 */
[C---:B------:R-:W-:Y:S01]  /*1a810*/  IMAD R45, R46.reuse, UR5, R45 ;  /* 0x000000052e2d7c24 */ /* 0x040fe2000f8e022d */
[----:B------:R-:W5:Y:S01]  /*1a820*/  LD.E.128 R24, desc[UR52][R24.64] ;  /* 0x0000003418187980 */ /* 0x000f62000c101d00 */
[----:B------:R-:W-:Y:S01]  /*1a830*/  IMAD.WIDE.U32 R20, R46, UR4, R20 ;  /* 0x000000042e147c25 */ /* 0x000fe2000f8e0014 */
[----:B------:R-:W-:-:S02]  /*1a840*/  ULDC.64 UR4, c[0x0][0xae0] ;  /* 0x0002b80000047ab9 */ /* 0x000fc40000000a00 */
[----:B------:R-:W5:Y:S01]  /*1a850*/  LD.E.128 R4, desc[UR52][R4.64] ;  /* 0x0000003404047980 */ /* 0x000f62000c101d00 */
[----:B------:R-:W-:Y:S02]  /*1a860*/  IMAD R43, R0, R43, R48 ;  /* 0x0000002b002b7224 */ /* 0x000fe400078e0230 */
[----:B------:R-:W-:Y:S01]  /*1a870*/  IMAD.IADD R21, R21, 0x1, R45 ;  /* 0x0000000115157824 */ /* 0x000fe200078e022d */
[----:B------:R-:W5:Y:S01]  /*1a880*/  LD.E.128 R28, desc[UR52][R30.64] ;  /* 0x000000341e1c7980 */ /* 0x000f62000c101d00 */
[----:B------:R-:W-:Y:S01]  /*1a890*/  IMAD R42, R42, UR4, RZ ;  /* 0x000000042a2a7c24 */ /* 0x000fe2000f8e02ff */
[----:B------:R-:W-:Y:S02]  /*1a8a0*/  SHF.R.S32.HI R0, RZ, 0x1f, R43 ;  /* 0x0000001fff007819 */ /* 0x000fe4000001142b */
[----:B------:R-:W5:Y:S01]  /*1a8b0*/  LD.E.128 R36, desc[UR52][R36.64] ;  /* 0x0000003424247980 */ /* 0x000f62000c101d00 */
[C---:B------:R-:W-:Y:S01]  /*1a8c0*/  IMAD R45, R3.reuse, UR5, R42 ;  /* 0x00000005032d7c24 */ /* 0x040fe2000f8e022a */
[----:B------:R-:W-:Y:S01]  /*1a8d0*/  @!PT LDS RZ, [RZ] ;  /* 0x00000000fffff984 */ /* 0x000fe20000000800 */
[----:B------:R-:W-:Y:S01]  /*1a8e0*/  @!PT LDS RZ, [RZ] ;  /* 0x00000000fffff984 */ /* 0x000fe20000000800 */
[----:B------:R-:W-:Y:S01]  /*1a8f0*/  @!PT LDS RZ, [RZ] ;  /* 0x00000000fffff984 */ /* 0x000fe20000000800 */
[----:B------:R-:W-:Y:S01]  /*1a900*/  @!PT LDS RZ, [RZ] ;  /* 0x00000000fffff984 */ /* 0x000fe20000000800 */
[----:B------:R0:W-:Y:S06]  /*1a910*/  MEMBAR.ALL.CTA ;  /* 0x0000000000007992 */ /* 0x0001ec0000008000 */
[----:B0-----:R-:W0:Y:S01]  /*1a920*/  FENCE.VIEW.ASYNC.S ;  /* 0x00000000000073c6 */ /* 0x001e220000000000 */
[----:B------:R-:W-:Y:S01]  /*1a930*/  IMAD.WIDE.U32 R20, R3, UR4, R20 ;  /* 0x0000000403147c25 */ /* 0x000fe2000f8e0014 */
[----:B------:R-:W-:-:S03]  /*1a940*/  ULDC.64 UR4, c[0x0][0xad8] ;  /* 0x0002b60000047ab9 */ /* 0x000fc60000000a00 */
[----:B------:R-:W-:Y:S02]  /*1a950*/  IMAD.IADD R21, R21, 0x1, R45 ;  /* 0x0000000115157824 */ /* 0x000fe400078e022d */
[----:B------:R-:W-:Y:S02]  /*1a960*/  IMAD R0, R0, UR4, RZ ;  /* 0x0000000400007c24 */ /* 0x000fe4000f8e02ff */
[----:B------:R-:W-:Y:S02]  /*1a970*/  IMAD.IADD R46, R32, 0x1, R52 ;  /* 0x00000001202e7824 */ /* 0x000fe400078e0234 */
[C---:B------:R-:W-:Y:S02]  /*1a980*/  IMAD R3, R43.reuse, UR5, R0 ;  /* 0x000000052b037c24 */ /* 0x040fe4000f8e0200 */
[----:B------:R-:W-:Y:S01]  /*1a990*/  IMAD.WIDE.U32 R20, R43, UR4, R20 ;  /* 0x000000042b147c25 */ /* 0x000fe2000f8e0014 */
[----:B------:R-:W-:Y:S01]  /*1a9a0*/  ISETP.GE.AND P0, PT, R46, R47, PT ;  /* 0x0000002f2e00720c */ /* 0x000fe20003f06270 */
[----:B------:R-:W-:-:S02]  /*1a9b0*/  ULDC.64 UR4, c[0x0][0xa80] ;  /* 0x0002a00000047ab9 */ /* 0x000fc40000000a00 */
[----:B------:R-:W-:Y:S01]  /*1a9c0*/  IMAD.IADD R3, R21, 0x1, R3 ;  /* 0x0000000115037824 */ /* 0x000fe200078e0203 */
[----:B------:R-:W-:Y:S01]  /*1a9d0*/  LEA R32, P1, R20, UR4, 0x1 ;  /* 0x0000000414207c11 */ /* 0x000fe2000f8208ff */
[----:B------:R-:W-:-:S03]  /*1a9e0*/  VIADD R0, R2, 0x2d820 ;  /* 0x0002d82002007836 */ /* 0x000fc60000000000 */
[----:B------:R-:W-:Y:S02]  /*1a9f0*/  LEA.HI.X R3, R20, UR5, R3, 0x1, P1 ;  /* 0x0000000514037c11 */ /* 0x000fe400088f0c03 */
[----:B------:R-:W-:Y:S01]  /*1aa00*/  PRMT R0, RZ, 0x654, R0 ;  /* 0x00000654ff007816 */ /* 0x000fe20000000000 */
[----:B------:R-:W-:Y:S01]  /*1aa10*/  VIADD R51, R40, 0x20 ;  /* 0x0000002028337836 */ /* 0x000fe20000000000 */
[----:B0-----:R0:W1:Y:S02]  /*1aa20*/  SHFL.IDX PT, R42, R32, RZ, 0x1c1f ;  /* 0x001c1fff202a7589 */ /* 0x00106400000e0000 */
        /* <DEDUP_REMOVED lines=17> */
.L_x_1566:
[----:B------:R-:W-:Y:S05]  /*1ab40*/  BSYNC B1 ;  /* 0x0000000000017941 */ /* 0x000fea0003800000 */
.L_x_1565:
        /* <DEDUP_REMOVED lines=19> */
.L_x_1563:
[----:B------:R-:W2:Y:S01]  /*1ac80*/  LDL R10, [R1+0x74] ;  /* 0x00007400010a7983 */ /* 0x000ea20000100800 */
[----:B------:R-:W-:Y:S01]  /*1ac90*/  ULDC.64 UR4, c[0x0][0xc00] ;  /* 0x0003000000047ab9 */ /* 0x000fe20000000a00 */
[----:B------:R-:W2:Y:S01]  /*1aca0*/  LDC.64 R4, c[0x0][0xc00] ;  /* 0x00030000ff047b82 */ /* 0x000ea20000000a00 */
[----:B------:R-:W-:Y:S01]  /*1acb0*/  ISETP.NE.U32.AND P0, PT, RZ, UR4, PT ;  /* 0x00000004ff007c0c */ /* 0x000fe2000bf05070 */
[----:B------:R-:W-:-:S03]  /*1acc0*/  IMAD.MOV.U32 R0, RZ, RZ, RZ ;  /* 0x000000ffff007224 */ /* 0x000fc600078e00ff */
[----:B------:R-:W-:Y:S01]  /*1acd0*/  ISETP.NE.AND.EX P0, PT, RZ, UR5, PT, P0 ;  /* 0x00000005ff007c0c */ /* 0x000fe2000bf05300 */
[----:B------:R-:W-:Y:S02]  /*1ace0*/  ULDC.64 UR4, c[0x0][0xc08] ;  /* 0x0003020000047ab9 */ /* 0x000fe40000000a00 */
[----:B------:R-:W-:Y:S01]  /*1acf0*/  ISETP.NE.U32.AND P1, PT, RZ, UR4, PT ;  /* 0x00000004ff007c0c */ /* 0x000fe2000bf25070 */
[----:B------:R-:W3:Y:S03]  /*1ad00*/  LDC R27, c[0x0][0xbe8] ;  /* 0x0002fa00ff1b7b82 */ /* 0x000ee60000000800 */
[----:B------:R-:W-:-:S13]  /*1ad10*/  ISETP.NE.AND.EX P1, PT, RZ, UR5, PT, P1 ;  /* 0x00000005ff007c0c */ /* 0x000fda000bf25310 */
[----:B------:R-:W4:Y:S01]  /*1ad20*/  @P1 LDC.64 R6, c[0x0][0xc08] ;  /* 0x00030200ff061b82 */ /* 0x000f220000000a00 */
[----:B------:R-:W-:Y:S02]  /*1ad30*/  ULDC UR4, c[0x0][0xa88] ;  /* 0x0002a20000047ab9 */ /* 0x000fe40000000800 */
[----:B------:R-:W-:Y:S02]  /*1ad40*/  IMAD.U32 R8, RZ, RZ, UR4 ;  /* 0x00000004ff087e24 */ /* 0x000fe4000f8e00ff */
[----:B--2---:R-:W-:-:S04]  /*1ad50*/  IMAD.WIDE R4, R10, 0x4, R4 ;  /* 0x000000040a047825 */ /* 0x004fc800078e0204 */
[----:B----4-:R-:W-:Y:S01]  /*1ad60*/  @P1 IMAD.WIDE R6, R10, 0x4, R6 ;  /* 0x000000040a061825 */ /* 0x010fe200078e0206 */
[----:B------:R2:W5:Y:S04]  /*1ad70*/  @P0 LDG.E R0, desc[UR52][R4.64] ;  /* 0x0000003404000981 */ /* 0x000568000c1e1900 */
[----:B------:R2:W5:Y:S01]  /*1ad80*/  @P1 LDG.E R8, desc[UR52][R6.64] ;  /* 0x0000003406081981 */ /* 0x000562000c1e1900 */
[----:B---3--:R-:W-:Y:S02]  /*1ad90*/  ISETP.NE.AND P2, PT, R27, 0x1, PT ;  /* 0x000000011b00780c */ /* 0x008fe40003f45270 */
[----:B------:R-:W-:Y:S02]  /*1ada0*/  ISETP.GE.AND P3, PT, R54, 0xc0, PT ;  /* 0x000000c03600780c */ /* 0x000fe40003f66270 */
[----:B------:R-:W-:-:S09]  /*1adb0*/  SHF.R.S32.HI R9, RZ, 0x1f, R10 ;  /* 0x0000001fff097819 */ /* 0x000fd2000001140a */
[----:B------:R-:W3:Y:S08]  /*1adc0*/  @P2 LDC R20, c[0x0][0xbec] ;  /* 0x0002fb00ff142b82 */ /* 0x000ef00000000800 */
[----:B------:R-:W4:Y:S01]  /*1add0*/  @P2 LDC R29, c[0x0][0xbf0] ;  /* 0x0002fc00ff1d2b82 */ /* 0x000f220000000800 */
[----:B--2---:R-:W-:Y:S05]  /*1ade0*/  @P1 BRA `(.L_x_1568) ;  /* 0x0000000000101947 */ /* 0x004fea0003800000 */
[----:B------:R-:W-:Y:S05]  /*1adf0*/  @!P0 BRA `(.L_x_1568) ;  /* 0x00000000000c8947 */ /* 0x000fea0003800000 */
[----:B------:R-:W2:Y:S04]  /*1ae00*/  LDG.E R7, desc[UR52][R4.64] ;  /* 0x0000003404077981 */ /* 0x000ea8000c1e1900 */
[----:B-----5:R-:W2:Y:S02]  /*1ae10*/  LDG.E R8, desc[UR52][R4.64+0x4] ;  /* 0x0000043404087981 */ /* 0x020ea4000c1e1900 */
[----:B--2---:R-:W-:-:S07]  /*1ae20*/  IMAD.IADD R8, R8, 0x1, -R7 ;  /* 0x0000000108087824 */ /* 0x004fce00078e0a07 */
.L_x_1568:
[----:B------:R-:W2:Y:S04]  /*1ae30*/  LDL R26, [R1+0x70] ;  /* 0x00007000011a7983 */ /* 0x000ea80000100800 */
[----:B------:R0:W5:Y:S01]  /*1ae40*/  LDL R24, [R1+0x28] ;  /* 0x0000280001187983 */ /* 0x0001620000100800 */
[----:B------:R-:W-:Y:S01]  /*1ae50*/  BSSY B1, `(.L_x_1569) ;  /* 0x000002d000017945 */ /* 0x000fe20003800000 */
[----:B------:R-:W-:Y:S02]  /*1ae60*/  SEL R15, R10, RZ, !P0 ;  /* 0x000000ff0a0f7207 */ /* 0x000fe40004000000 */
[----:B------:R-:W-:Y:S02]  /*1ae70*/  SEL R14, R9, RZ, !P0 ;  /* 0x000000ff090e7207 */ /* 0x000fe40004000000 */
[----:B-----5:R-:W-:-:S02]  /*1ae80*/  SHF.R.S32.HI R13, RZ, 0x1f, R0 ;  /* 0x0000001fff0d7819 */ /* 0x020fc40000011400 */
[----:B--2---:R-:W-:Y:S01]  /*1ae90*/  SHF.R.S32.HI R12, RZ, 0x1f, R26 ;  /* 0x0000001fff0c7819 */ /* 0x004fe2000001141a */
[----:B0-----:R-:W-:Y:S06]  /*1aea0*/  @P3 BRA `(.L_x_1570) ;  /* 0x00000000009c3947 */ /* 0x001fec0003800000 */
[----:B------:R-:W0:Y:S01]  /*1aeb0*/  S2R R5, SR_TID.X ;  /* 0x0000000000057919 */ /* 0x000e220000002100 */
[----:B------:R-:W2:Y:S02]  /*1aec0*/  LDC R11, c[0x0][0xbe8] ;  /* 0x0002fa00ff0b7b82 */ /* 0x000ea40000000800 */
[----:B--2---:R-:W-:Y:S01]  /*1aed0*/  IMAD R4, R8, R11, RZ ;  /* 0x0000000b08047224 */ /* 0x004fe200078e02ff */
[----:B0-----:R-:W-:-:S04]  /*1aee0*/  IADD3 R10, R24, -0x80, R5 ;  /* 0xffffff80180a7810 */ /* 0x001fc80007ffe005 */
        /* <DEDUP_REMOVED lines=35> */
.L_x_1570:
[----:B------:R-:W-:Y:S05]  /*1b120*/  BSYNC B1 ;  /* 0x0000000000017941 */ /* 0x000fea0003800000 */
.L_x_1569:
[----:B------:R-:W-:Y:S01]  /*1b130*/  ULDC.64 UR4, c[0x0][0xaa0] ;  /* 0x0002a80000047ab9 */ /* 0x000fe20000000a00 */
[----:B------:R-:W-:Y:S01]  /*1b140*/  SHF.R.S32.HI R36, RZ, 0x2, R36 ;  /* 0x00000002ff247819 */ /* 0x000fe20000011424 */
[----:B0-----:R-:W-:Y:S01]  /*1b150*/  IMAD R5, R13, UR4, RZ ;  /* 0x000000040d057c24 */ /* 0x001fe2000f8e02ff */
[----:B------:R-:W-:-:S03]  /*1b160*/  SHF.R.S32.HI R10, RZ, 0x1f, R41 ;  /* 0x0000001fff0a7819 */ /* 0x000fc60000011429 */
[C---:B------:R-:W-:Y:S02]  /*1b170*/  IMAD R7, R0.reuse, UR5, R5 ;  /* 0x0000000500077c24 */ /* 0x040fe4000f8e0205 */
[----:B------:R-:W-:Y:S02]  /*1b180*/  IMAD R3, R3, 0x60, R36 ;  /* 0x0000006003037824 */ /* 0x000fe400078e0224 */
[----:B------:R-:W-:Y:S01]  /*1b190*/  IMAD.WIDE.U32 R4, R0, UR4, RZ ;  /* 0x0000000400047c25 */ /* 0x000fe2000f8e00ff */
[----:B------:R-:W-:-:S03]  /*1b1a0*/  ULDC.64 UR4, c[0x0][0xae8] ;  /* 0x0002ba0000047ab9 */ /* 0x000fc60000000a00 */
[----:B------:R-:W-:Y:S02]  /*1b1b0*/  IMAD.IADD R9, R24, 0x1, R3 ;  /* 0x0000000118097824 */ /* 0x000fe400078e0203 */
[----:B------:R-:W-:Y:S02]  /*1b1c0*/  IMAD.IADD R5, R5, 0x1, R7 ;  /* 0x0000000105057824 */ /* 0x000fe400078e0207 */
[----:B------:R-:W-:Y:S02]  /*1b1d0*/  IMAD R6, R12, UR4, RZ ;  /* 0x000000040c067c24 */ /* 0x000fe4000f8e02ff */
[----:B---3--:R-:W-:-:S04]  /*1b1e0*/  @P2 IMAD.HI.U32 R0, R9, R20, RZ ;  /* 0x0000001409002227 */ /* 0x008fc800078e00ff */
[C---:B------:R-:W-:Y:S02]  /*1b1f0*/  IMAD R7, R26.reuse, UR5, R6 ;  /* 0x000000051a077c24 */ /* 0x040fe4000f8e0206 */
[----:B------:R-:W-:Y:S01]  /*1b200*/  IMAD.WIDE.U32 R4, R26, UR4, R4 ;  /* 0x000000041a047c25 */ /* 0x000fe2000f8e0004 */
[----:B------:R-:W-:-:S03]  /*1b210*/  ULDC.64 UR4, c[0x0][0xaf0] ;  /* 0x0002bc0000047ab9 */ /* 0x000fc60000000a00 */
[----:B------:R-:W-:Y:S01]  /*1b220*/  IMAD.MOV.U32 R3, RZ, RZ, R9 ;  /* 0x000000ffff037224 */ /* 0x000fe200078e0009 */
[----:B----4-:R-:W-:Y:S01]  /*1b230*/  @P2 SHF.R.U32.HI R3, RZ, R29, R0 ;  /* 0x0000001dff032219 */ /* 0x010fe20000011600 */
        /* <DEDUP_REMOVED lines=19> */
[----:B------:R-:W-:Y:S01]  /*1b370*/  VIADD R7, R40, 0x20 ;  /* 0x0000002028077836 */ /* 0x000fe20000000000 */
[C---:B------:R-:W-:Y:S01]  /*1b380*/  LEA R0, P0, R4.reuse, UR4, 0x1 ;  /* 0x0000000404007c11 */ /* 0x040fe2000f8008ff */
[----:B------:R-:W-:Y:S01]  /*1b390*/  IMAD.IADD R3, R5, 0x1, R3 ;  /* 0x0000000105037824 */ /* 0x000fe200078e0203 */
[----:B------:R-:W-:Y:S02]  /*1b3a0*/  UMOV UR4, 0xffffffff ;  /* 0xffffffff00047882 */ /* 0x000fe40000000000 */
[----:B------:R-:W-:Y:S02]  /*1b3b0*/  SHF.R.S32.HI R20, RZ, 0x1f, R7 ;  /* 0x0000001fff147819 */ /* 0x000fe40000011407 */
[----:B------:R-:W-:Y:S01]  /*1b3c0*/  LEA.HI.X R4, R4, UR5, R3, 0x1, P0 ;  /* 0x0000000504047c11 */ /* 0x000fe200080f0c03 */
[----:B------:R-:W-:Y:S06]  /*1b3d0*/  BRA.DIV UR4, `(.L_x_1571) ;  /* 0x0000008604187947 */ /* 0x000fec000b800000 */
[----:B------:R0:W2:Y:S04]  /*1b3e0*/  SHFL.IDX PT, R3, R4, RZ, 0x1c1f ;  /* 0x001c1fff04037589 */ /* 0x0000a800000e0000 */
[----:B------:R0:W3:Y:S02]  /*1b3f0*/  SHFL.IDX PT, R14, R0, RZ, 0x1c1f ;  /* 0x001c1fff000e7589 */ /* 0x0000e400000e0000 */
.L_x_1749:
[----:B------:R-:W-:Y:S01]  /*1b400*/  IMAD R27, R8, R27, RZ ;  /* 0x0000001b081b7224 */ /* 0x000fe200078e02ff */
[----:B------:R-:W-:Y:S01]  /*1b410*/  BSSY B1, `(.L_x_1572) ;  /* 0x0000011000017945 */ /* 0x000fe20003800000 */
[----:B------:R-:W-:-:S05]  /*1b420*/  IMAD.IADD R6, R36, 0x1, R24 ;  /* 0x0000000124067824 */ /* 0x000fca00078e0218 */
        /* <DEDUP_REMOVED lines=8> */
[----:B------:R-:W-:Y:S01]  /*1b4b0*/  @!P4 LEA R24, P1, R41, R14, 0x1 ;  /* 0x0000000e2918c211 */ /* 0x000fe200078208ff */
[----:B------:R-:W-:Y:S01]  /*1b4c0*/  @!P2 IMAD.WIDE R8, R40, 0x2, R14 ;  /* 0x000000022808a825 */ /* 0x000fe200078e020e */
[-C--:B------:R-:W-:Y:S02]  /*1b4d0*/  @!P3 LEA.HI.X R13, R7, R3.reuse, R20, 0x1, P0 ;  /* 0x00000003070db211 */ /* 0x080fe400000f0c14 */
[----:B------:R-:W-:Y:S02]  /*1b4e0*/  @!P4 LEA.HI.X R25, R41, R3, R10, 0x1, P1 ;  /* 0x000000032919c211 */ /* 0x000fe400008f0c0a */
[----:B------:R4:W-:Y:S04]  /*1b4f0*/  @!P2 ST.E.128 desc[UR52][R8.64], RZ ;  /* 0x000000ff0800a985 */ /* 0x0009e8000c101d34 */
[----:B------:R4:W-:Y:S04]  /*1b500*/  @!P3 ST.E.128 desc[UR52][R12.64], RZ ;  /* 0x000000ff0c00b985 */ /* 0x0009e8000c101d34 */
[----:B------:R4:W-:Y:S02]  /*1b510*/  @!P4 ST.E.128 desc[UR52][R24.64], RZ ;  /* 0x000000ff1800c985 */ /* 0x0009e4000c101d34 */
.L_x_1573:
[----:B------:R-:W-:Y:S05]  /*1b520*/  BSYNC B1 ;  /* 0x0000000000017941 */ /* 0x000fea0003800000 */
.L_x_1572:
[----:B------:R-:W-:-:S03]  /*1b530*/  UMOV UR4, 0xffffffff ;  /* 0xffffffff00047882 */ /* 0x000fc60000000000 */
[----:B------:R-:W-:Y:S05]  /*1b540*/  BRA.DIV UR4, `(.L_x_1574) ;  /* 0x0000008204f07947 */ /* 0x000fea000b800000 */
[----:B--2---:R2:W0:Y:S04]  /*1b550*/  SHFL.IDX PT, R3, R4, 0x1, 0x1c1f ;  /* 0x003c1f0004037f89 */ /* 0x00442800000e0000 */
[----:B---3--:R2:W3:Y:S02]  /*1b560*/  SHFL.IDX PT, R14, R0, 0x1, 0x1c1f ;  /* 0x003c1f00000e7f89 */ /* 0x0084e400000e0000 */
.L_x_1753:
        /* <DEDUP_REMOVED lines=9> */
[----:B----4-:R-:W-:Y:S01]  /*1b600*/  @!P4 LEA R8, P1, R41, R14, 0x1 ;  /* 0x0000000e2908c211 */ /* 0x010fe200078208ff */
[----:B------:R-:W-:Y:S01]  /*1b610*/  @!P2 IMAD.WIDE R4, R40, 0x2, R14 ;  /* 0x000000022804a825 */ /* 0x000fe200078e020e */
[-C--:B------:R-:W-:Y:S02]  /*1b620*/  @!P3 LEA.HI.X R7, R7, R3.reuse, R20, 0x1, P0 ;  /* 0x000000030707b211 */ /* 0x080fe400000f0c14 */
[----:B------:R-:W-:Y:S02]  /*1b630*/  @!P4 LEA.HI.X R9, R41, R3, R10, 0x1, P1 ;  /* 0x000000032909c211 */ /* 0x000fe400008f0c0a */
[----:B------:R0:W-:Y:S04]  /*1b640*/  @!P2 ST.E.128 desc[UR52][R4.64], RZ ;  /* 0x000000ff0400a985 */ /* 0x0001e8000c101d34 */
[----:B------:R0:W-:Y:S04]  /*1b650*/  @!P3 ST.E.128 desc[UR52][R6.64], RZ ;  /* 0x000000ff0600b985 */ /* 0x0001e8000c101d34 */
[----:B------:R0:W-:Y:S02]  /*1b660*/  @!P4 ST.E.128 desc[UR52][R8.64], RZ ;  /* 0x000000ff0800c985 */ /* 0x0001e4000c101d34 */
.L_x_1567:
[----:B------:R-:W-:Y:S05]  /*1b670*/  BSYNC B0 ;  /* 0x0000000000007941 */ /* 0x000fea0003800000 */
.L_x_1562:
[----:B------:R-:W-:Y:S02]  /*1b680*/  ULDC UR4, c[0x0][0xc3c] ;  /* 0x00030f0000047ab9 */ /* 0x000fe40000000800 */
[----:B-1----:R-:W-:-:S13]  /*1b690*/  ISETP.GE.AND P0, PT, R35, UR4, PT ;  /* 0x0000000423007c0c */ /* 0x002fda000bf06270 */
[----:B------:R-:W-:Y:S05]  /*1b6a0*/  @!P0 BRA `(.L_x_1575) ;  /* 0xfffffe5c00148947 */ /* 0x000fea000383ffff */
[----:B------:R-:W-:Y:S05]  /*1b6b0*/  BRA `(.L_x_1359) ;  /* 0x0000007400447947 */ /* 0x000fea0003800000 */
.L_x_1357:
        /* <DEDUP_REMOVED lines=16> */
.L_x_1576:
        /* <DEDUP_REMOVED lines=42> */
.L_x_1582:
        /* <DEDUP_REMOVED lines=12> */
.L_x_1581:
[----:B------:R-:W-:Y:S05]  /*1bb20*/  BSYNC B0 ;  /* 0x0000000000007941 */ /* 0x000fea0003800000 */
.L_x_1580:
        /* <DEDUP_REMOVED lines=21> */
.L_x_1578:
        /* <DEDUP_REMOVED lines=16> */
[----:B------:R-:W0:Y:S02]  /*1bd80*/  F2I.FTZ.U32.TRUNC.NTZ R3, R11 ;  /* 0x0000000b00037305 */ /* 0x000e24000021f000 */
[----:B0-----:R-:W-:Y:S01]  /*1bd90*/  IMAD.MOV R11, RZ, RZ, -R3 ;  /* 0x000000ffff0b7224 */ /* 0x001fe200078e0a03 */
[----:B------:R-:W-:Y:S06]  /*1bda0*/  @!P0 BRA `(.L_x_1583) ;  /* 0x0000000000088947 */ /* 0x000fec0003800000 */
[----:B------:R-:W-:-:S05]  /*1bdb0*/  VIADD R9, R15, 0xffffffff ;  /* 0xffffffff0f097836 */ /* 0x000fca0000000000 */
[----:B------:R0:W1:Y:S02]  /*1bdc0*/  SHFL.IDX PT, R16, R6, R9, 0x1f ;  /* 0x00001f0906107589 */ /* 0x00006400000e0000 */
.L_x_1583:
[----:B-1----:R-:W-:Y:S01]  /*1bdd0*/  IMAD R16, R16, UR5, R13 ;  /* 0x0000000510107c24 */ /* 0x002fe2000f8e020d */
[----:B------:R-:W-:Y:S01]  /*1bde0*/  IABS R10, R4 ;  /* 0x00000004000a7213 */ /* 0x000fe20000000000 */
[----:B------:R-:W-:Y:S02]  /*1bdf0*/  IMAD R11, R11, R8, RZ ;  /* 0x000000080b0b7224 */ /* 0x000fe400078e02ff */
[----:B------:R-:W-:Y:S01]  /*1be00*/  IMAD.MOV.U32 R2, RZ, RZ, RZ ;  /* 0x000000ffff027224 */ /* 0x000fe200078e00ff */
[----:B0-----:R-:W-:Y:S01]  /*1be10*/  IADD3 R9, -R16, UR6, RZ ;  /* 0x0000000610097c10 */ /* 0x001fe2000fffe1ff */
[----:B------:R-:W-:Y:S02]  /*1be20*/  IMAD.MOV R10, RZ, RZ, -R10 ;  /* 0x000000ffff0a7224 */ /* 0x000fe400078e0a0a */
[----:B------:R-:W-:Y:S01]  /*1be30*/  IMAD.HI.U32 R2, R3, R11, R2 ;  /* 0x0000000b03027227 */ /* 0x000fe200078e0002 */
[----:B------:R-:W-:-:S05]  /*1be40*/  IABS R6, R9 ;  /* 0x0000000900067213 */ /* 0x000fca0000000000 */
        /* <DEDUP_REMOVED lines=27> */
[----:B------:R-:W-:Y:S01]  /*1c000*/  IMAD R9, R11, R8, RZ ;  /* 0x000000080b097224 */ /* 0x000fe200078e02ff */
[----:B------:R-:W-:-:S03]  /*1c010*/  IABS R11, R4 ;  /* 0x00000004000b7213 */ /* 0x000fc60000000000 */
[----:B------:R-:W-:-:S04]  /*1c020*/  IMAD.HI.U32 R2, R3, R9, R2 ;  /* 0x0000000903027227 */ /* 0x000fc800078e0002 */
[----:B------:R-:W-:Y:S02]  /*1c030*/  IMAD.MOV.U32 R9, RZ, RZ, R11 ;  /* 0x000000ffff097224 */ /* 0x000fe400078e000b */
        /* <DEDUP_REMOVED lines=19> */
.L_x_1579:
[----:B------:R-:W-:Y:S02]  /*1c170*/  IMAD.MOV.U32 R17, RZ, RZ, RZ ;  /* 0x000000ffff117224 */ /* 0x000fe400078e00ff */
[----:B------:R-:W-:Y:S02]  /*1c180*/  IMAD.U32 R16, RZ, RZ, UR6 ;  /* 0x00000006ff107e24 */ /* 0x000fe4000f8e00ff */
[----:B------:R-:W-:-:S07]  /*1c190*/  IMAD.MOV.U32 R18, RZ, RZ, RZ ;  /* 0x000000ffff127224 */ /* 0x000fce00078e00ff */
.L_x_1584:
[----:B------:R-:W-:-:S13]  /*1c1a0*/  ISETP.NE.AND P0, PT, R5, RZ, PT ;  /* 0x000000ff0500720c */ /* 0x000fda0003f05270 */
[----:B------:R-:W0:Y:S01]  /*1c1b0*/  @!P0 S2R R3, SR_CgaCtaId ;  /* 0x0000000000038919 */ /* 0x000e220000008800 */
[----:B------:R-:W-:-:S04]  /*1c1c0*/  @!P0 MOV R0, 0x400 ;  /* 0x0000040000008802 */ /* 0x000fc80000000f00 */
[----:B0-----:R-:W-:-:S05]  /*1c1d0*/  @!P0 LEA R0, R3, R0, 0x18 ;  /* 0x0000000003008211 */ /* 0x001fca00078ec0ff */
[----:B------:R1:W-:Y:S01]  /*1c1e0*/  @!P0 STS.128 [R0+0x2d8d0], R16 ;  /* 0x02d8d01000008388 */ /* 0x0003e20000000c00 */
[----:B------:R-:W-:Y:S06]  /*1c1f0*/  BAR.ARV 0x5, 0x200 ;  /* 0x0148000000007b1d */ /* 0x000fec0000002000 */
.L_x_1577:
[----:B-1----:R-:W-:Y:S01]  /*1c200*/  IMAD.MOV.U32 R0, RZ, RZ, 0x1 ;  /* 0x00000001ff007424 */ /* 0x002fe200078e00ff */
[----:B------:R-:W-:Y:S01]  /*1c210*/  ULDC UR4, c[0x0][0xc3c] ;  /* 0x00030f0000047ab9 */ /* 0x000fe20000000800 */
[----:B------:R-:W-:Y:S01]  /*1c220*/  IMAD.MOV.U32 R25, RZ, RZ, RZ ;  /* 0x000000ffff197224 */ /* 0x000fe200078e00ff */
[----:B0-----:R-:W-:Y:S02]  /*1c230*/  ISETP.GE.AND P0, PT, R19, UR4, PT ;  /* 0x0000000413007c0c */ /* 0x001fe4000bf06270 */
[----:B------:R0:W-:Y:S04]  /*1c240*/  STL [R1], R0 ;  /* 0x0000000001007387 */ /* 0x0001e80000100800 */
[----:B------:R0:W-:Y:S07]  /*1c250*/  STL [R1+0x4c], RZ ;  /* 0x00004cff01007387 */ /* 0x0001ee0000100800 */
[----:B------:R-:W-:Y:S05]  /*1c260*/  @P0 BRA `(.L_x_1585) ;  /* 0x0000006400740947 */ /* 0x000fea0003800000 */
[----:B------:R-:W1:Y:S01]  /*1c270*/  S2R R7, SR_TID.X ;  /* 0x0000000000077919 */ /* 0x000e620000002100 */
[----:B------:R-:W2:Y:S01]  /*1c280*/  S2UR UR5, SR_CgaCtaId ;  /* 0x00000000000579c3 */ /* 0x000ea20000008800 */
[----:B------:R-:W-:Y:S01]  /*1c290*/  UMOV UR4, 0x400 ;  /* 0x0000040000047882 */ /* 0x000fe20000000000 */
[----:B------:R-:W-:Y:S01]  /*1c2a0*/  BSSY B8, `(.L_x_1585) ;  /* 0x0000659000087945 */ /* 0x000fe20003800000 */
[----:B------:R-:W-:Y:S01]  /*1c2b0*/  IMAD.MOV.U32 R27, RZ, RZ, RZ ;  /* 0x000000ffff1b7224 */ /* 0x000fe200078e00ff */
[----:B------:R-:W-:Y:S01]  /*1c2c0*/  ULDC.64 UR40, c[0x0][0x198] ;  /* 0x0000660000287ab9 */ /* 0x000fe20000000a00 */
[----:B------:R-:W-:Y:S01]  /*1c2d0*/  IMAD.MOV.U32 R25, RZ, RZ, RZ ;  /* 0x000000ffff197224 */ /* 0x000fe200078e00ff */
[----:B------:R-:W-:Y:S01]  /*1c2e0*/  ULOP3.LUT UR38, UR36, 0x2, URZ, 0xfc, !UPT ;  /* 0x0000000224267892 */ /* 0x000fe2000f8efc3f */
[----:B------:R-:W-:Y:S01]  /*1c2f0*/  ULDC UR37, c[0x0][0xc] ;  /* 0x0000030000257ab9 */ /* 0x000fe20000000800 */
[----:B--2---:R-:W-:-:S06]  /*1c300*/  ULEA UR4, UR5, UR4, 0x18 ;  /* 0x0000000405047291 */ /* 0x004fcc000f8ec03f */
[----:B------:R-:W-:Y:S01]  /*1c310*/  IMAD.U32 R23, RZ, RZ, UR4 ;  /* 0x00000004ff177e24 */ /* 0x000fe2000f8e00ff */
[C---:B-1----:R-:W-:Y:S01]  /*1c320*/  LOP3.LUT R6, R7.reuse, 0x7f, RZ, 0xc0, !PT ;  /* 0x0000007f07067812 */ /* 0x042fe200078ec0ff */
[----:B0-----:R-:W-:-:S04]  /*1c330*/  IMAD.SHL.U32 R0, R7, 0x8, RZ ;  /* 0x0000000807007824 */ /* 0x001fc800078e00ff */
        /* <DEDUP_REMOVED lines=9> */
[----:B------:R-:W-:Y:S01]  /*1c3d0*/  SHF.R.U32.HI R3, RZ, 0x2, R6 ;  /* 0x00000002ff037819 */ /* 0x000fe20000011606 */
[----:B------:R-:W-:-:S02]  /*1c3e0*/  IMAD.MOV.U32 R6, RZ, RZ, 0x1 ;  /* 0x00000001ff067424 */ /* 0x000fc400078e00ff */
[----:B------:R-:W-:Y:S01]  /*1c3f0*/  STL [R1+0x14], R5 ;  /* 0x0000140501007387 */ /* 0x000fe20000100800 */
[----:B------:R-:W-:-:S03]  /*1c400*/  LOP3.LUT R2, R2, 0x60, RZ, 0xc0, !PT ;  /* 0x0000006002027812 */ /* 0x000fc600078ec0ff */
[----:B------:R-:W-:Y:S04]  /*1c410*/  STL [R1+0x4c], RZ ;  /* 0x00004cff01007387 */ /* 0x000fe80000100800 */
[----:B------:R0:W-:Y:S04]  /*1c420*/  STL [R1+0x4], R4 ;  /* 0x0000040401007387 */ /* 0x0001e80000100800 */
[----:B------:R1:W-:Y:S01]  /*1c430*/  STL [R1], R6 ;  /* 0x0000000601007387 */ /* 0x0003e20000100800 */
[----:B0-----:R-:W-:Y:S02]  /*1c440*/  LOP3.LUT R4, R3, R2, RZ, 0xfc, !PT ;  /* 0x0000000203047212 */ /* 0x001fe400078efcff */
[----:B------:R-:W-:-:S02]  /*1c450*/  LOP3.LUT R3, R0, 0x20, RZ, 0xfc, !PT ;  /* 0x0000002000037812 */ /* 0x000fc400078efcff */
[----:B------:R-:W-:Y:S01]  /*1c460*/  LOP3.LUT R2, R0, 0x40, RZ, 0xfc, !PT ;  /* 0x0000004000027812 */ /* 0x000fe200078efcff */
[----:B------:R-:W-:-:S05]  /*1c470*/  IMAD R0, R5, 0x2, R23 ;  /* 0x0000000205007824 */ /* 0x000fca00078e0217 */
[----:B------:R1:W-:Y:S02]  /*1c480*/  STL [R1+0x34], R0 ;  /* 0x0000340001007387 */ /* 0x0003e40000100800 */
.L_x_1702:
[----:B------:R-:W-:Y:S05]  /*1c490*/  YIELD ;  /* 0x0000000000007946 */ /* 0x000fea0003800000 */
[----:B------:R-:W-:Y:S01]  /*1c4a0*/  ULDC.64 UR4, c[0x0][0xa28] ;  /* 0x00028a0000047ab9 */ /* 0x000fe20000000a00 */
[----:B------:R-:W-:Y:S02]  /*1c4b0*/  CS2R R8, SRZ ;  /* 0x0000000000087805 */ /* 0x000fe4000001ff00 */
[----:B------:R-:W-:Y:S01]  /*1c4c0*/  ISETP.NE.U32.AND P0, PT, RZ, UR4, PT ;  /* 0x00000004ff007c0c */ /* 0x000fe2000bf05070 */
[----:B0-----:R-:W0:Y:S01]  /*1c4d0*/  LDC.64 R4, c[0x0][0xa00] ;  /* 0x00028000ff047b82 */ /* 0x001e220000000a00 */
[----:B------:R-:W-:-:S02]  /*1c4e0*/  ULDC.64 UR6, c[0x0][0xa10] ;  /* 0x0002840000067ab9 */ /* 0x000fc40000000a00 */
[----:B------:R-:W-:Y:S01]  /*1c4f0*/  ISETP.NE.AND.EX P0, PT, RZ, UR5, PT, P0 ;  /* 0x00000005ff007c0c */ /* 0x000fe2000bf05300 */
[----:B------:R-:W-:-:S12]  /*1c500*/  ULDC.64 UR4, c[0x0][0xa18] ;  /* 0x0002860000047ab9 */ /* 0x000fd80000000a00 */
[----:B--2---:R-:W2:Y:S02]  /*1c510*/  @P0 LDC.64 R2, c[0x0][0xa28] ;  /* 0x00028a00ff020b82 */ /* 0x004ea40000000a00 */
[----:B--2---:R-:W-:-:S05]  /*1c520*/  @P0 IMAD.WIDE R2, R19, 0x4, R2 ;  /* 0x0000000413020825 */ /* 0x004fca00078e0202 */
[----:B---3--:R2:W3:Y:S01]  /*1c530*/  @P0 LDG.E R9, desc[UR52][R2.64] ;  /* 0x0000003402090981 */ /* 0x0084e2000c1e1900 */
[----:B------:R-:W-:Y:S01]  /*1c540*/  ISETP.NE.U32.AND P0, PT, RZ, UR4, PT ;  /* 0x00000004ff007c0c */ /* 0x000fe2000bf05070 */
[----:B0-----:R-:W-:Y:S01]  /*1c550*/  IMAD.WIDE R4, R19, 0x4, R4 ;  /* 0x0000000413047825 */ /* 0x001fe200078e0204 */
[----:B------:R-:W-:Y:S02]  /*1c560*/  ISETP.NE.U32.AND P1, PT, RZ, UR6, PT ;  /* 0x00000006ff007c0c */ /* 0x000fe4000bf25070 */
[----:B------:R-:W-:Y:S01]  /*1c570*/  ISETP.NE.AND.EX P2, PT, RZ, UR5, PT, P0 ;  /* 0x00000005ff007c0c */ /* 0x000fe2000bf45300 */
[----:B------:R-:W-:Y:S01]  /*1c580*/  ULDC.64 UR4, c[0x0][0xa00] ;  /* 0x0002800000047ab9 */ /* 0x000fe20000000a00 */
[----:B------:R-:W-:Y:S01]  /*1c590*/  ISETP.NE.AND.EX P1, PT, RZ, UR7, PT, P1 ;  /* 0x00000007ff007c0c */ /* 0x000fe2000bf25310 */
[----:B-1----:R-:W-:Y:S01]  /*1c5a0*/  IMAD.MOV.U32 R0, RZ, RZ, RZ ;  /* 0x000000ffff007224 */ /* 0x002fe200078e00ff */
[----:B------:R-:W-:Y:S01]  /*1c5b0*/  ISETP.NE.U32.AND P0, PT, RZ, UR4, PT ;  /* 0x00000004ff007c0c */ /* 0x000fe2000bf05070 */
[----:B--2---:R-:W0:Y:S03]  /*1c5c0*/  LDC.64 R2, c[0x0][0xa10] ;  /* 0x00028400ff027b82 */ /* 0x004e260000000a00 */
[----:B------:R-:W-:-:S05]  /*1c5d0*/  ISETP.NE.AND.EX P0, PT, RZ, UR5, PT, P0 ;  /* 0x00000005ff007c0c */ /* 0x000fca000bf05300 */
[----:B------:R-:W1:Y:S08]  /*1c5e0*/  @P2 LDC.64 R6, c[0x0][0xa18] ;  /* 0x00028600ff062b82 */ /* 0x000e700000000a00 */
[----:B------:R-:W2:Y:S01]  /*1c5f0*/  @P0 LDG.E R8, desc[UR52][R4.64] ;  /* 0x0000003404080981 */ /* 0x000ea2000c1e1900 */
[----:B0-----:R-:W-:-:S05]  /*1c600*/  IMAD.WIDE R2, R19, 0x4, R2 ;  /* 0x0000000413027825 */ /* 0x001fca00078e0202 */
[----:B-----5:R-:W5:Y:S01]  /*1c610*/  @P1 LDG.E R0, desc[UR52][R2.64] ;  /* 0x0000003402001981 */ /* 0x020f62000c1e1900 */
[----:B------:R-:W-:Y:S02]  /*1c620*/  ULDC UR4, c[0x0][0x288] ;  /* 0x0000a20000047ab9 */ /* 0x000fe40000000800 */
[----:B------:R-:W-:Y:S01]  /*1c630*/  IMAD.U32 R29, RZ, RZ, UR4 ;  /* 0x00000004ff1d7e24 */ /* 0x000fe2000f8e00ff */
[----:B------:R-:W-:Y:S02]  /*1c640*/  ULDC.64 UR4, c[0x0][0x418] ;  /* 0x0001060000047ab9 */ /* 0x000fe40000000a00 */
[----:B------:R-:W-:-:S03]  /*1c650*/  UISETP.NE.U32.AND UP0, UPT, UR4, URZ, UPT ;  /* 0x0000003f0400728c */ /* 0x000fc6000bf05070 */
[----:B------:R-:W-:Y:S01]  /*1c660*/  ULDC UR4, c[0x0][0x424] ;  /* 0x0001090000047ab9 */ /* 0x000fe20000000800 */
[----:B------:R-:W-:Y:S01]  /*1c670*/  UISETP.NE.AND.EX UP0, UPT, UR5, URZ, UPT, UP0 ;  /* 0x0000003f0500728c */ /* 0x000fe2000bf05300 */
[----:B-1----:R-:W-:Y:S02]  /*1c680*/  @P2 IMAD.WIDE R6, R19, 0x4, R6 ;  /* 0x0000000413062825 */ /* 0x002fe400078e0206 */
[----:B------:R-:W-:Y:S01]  /*1c690*/  ULDC UR5, c[0x0][0x2f0] ;  /* 0x0000bc0000057ab9 */ /* 0x000fe20000000800 */
[----:B------:R-:W-:Y:S02]  /*1c6a0*/  USEL UR4, UR4, 0x1, UP0 ;  /* 0x0000000104047887 */ /* 0x000fe40008000000 */
[----:B------:R0:W5:Y:S02]  /*1c6b0*/  @P2 LDG.E R29, desc[UR52][R6.64] ;  /* 0x00000034061d2981 */ /* 0x000164000c1e1900 */
[----:B------:R-:W-:-:S03]  /*1c6c0*/  UIMAD UR4, UR4, UR5, URZ ;  /* 0x00000005040472a4 */ /* 0x000fc6000f8e023f */
[----:B------:R-:W-:Y:S02]  /*1c6d0*/  ULDC UR5, c[0x0][0x348] ;  /* 0x0000d20000057ab9 */ /* 0x000fe40000000800 */
[----:B0-----:R-:W-:Y:S02]  /*1c6e0*/  IMAD.U32 R7, RZ, RZ, UR5 ;  /* 0x00000005ff077e24 */ /* 0x001fe4000f8e00ff */
[----:B------:R-:W-:Y:S01]  /*1c6f0*/  IMAD.U32 R6, RZ, RZ, UR4 ;  /* 0x00000004ff067e24 */ /* 0x000fe2000f8e00ff */
[----:B---3--:R0:W-:Y:S04]  /*1c700*/  STL [R1+0x2c], R9 ;  /* 0x00002c0901007387 */ /* 0x0081e80000100800 */
[----:B--2---:R0:W-:Y:S01]  /*1c710*/  STL [R1+0x8], R8 ;  /* 0x0000080801007387 */ /* 0x0041e20000100800 */
[----:B------:R-:W-:Y:S05]  /*1c720*/  @P2 BRA `(.L_x_1586) ;  /* 0x0000000000102947 */ /* 0x000fea0003800000 */
[----:B------:R-:W-:Y:S05]  /*1c730*/  @!P0 BRA `(.L_x_1586) ;  /* 0x00000000000c8947 */ /* 0x000fea0003800000 */
[----:B-----5:R-:W2:Y:S04]  /*1c740*/  LDG.E R29, desc[UR52][R4.64] ;  /* 0x00000034041d7981 */ /* 0x020ea8000c1e1900 */
[----:B------:R-:W2:Y:S02]  /*1c750*/  LDG.E R4, desc[UR52][R4.64+0x4] ;  /* 0x0000043404047981 */ /* 0x000ea4000c1e1900 */
[----:B--2---:R-:W-:-:S07]  /*1c760*/  IMAD.IADD R29, R4, 0x1, -R29 ;  /* 0x00000001041d7824 */ /* 0x004fce00078e0a1d */
.L_x_1586:
        /* <DEDUP_REMOVED lines=8> */
.L_x_1587:
[----:B------:R-:W-:Y:S02]  /*1c7f0*/  ULDC.64 UR4, c[0x0][0xa08] ;  /* 0x0002820000047ab9 */ /* 0x000fe40000000a00 */
[----:B------:R-:W-:-:S04]  /*1c800*/  ISETP.NE.U32.AND P0, PT, RZ, UR4, PT ;  /* 0x00000004ff007c0c */ /* 0x000fc8000bf05070 */
[----:B------:R-:W-:-:S13]  /*1c810*/  ISETP.NE.AND.EX P0, PT, RZ, UR5, PT, P0 ;  /* 0x00000005ff007c0c */ /* 0x000fda000bf05300 */
[----:B------:R-:W-:Y:S05]  /*1c820*/  @!P0 BRA `(.L_x_1588) ;  /* 0x0000000000148947 */ /* 0x000fea0003800000 */
[----:B------:R-:W1:Y:S02]  /*1c830*/  LDC.64 R4, c[0x0][0xa08] ;  /* 0x00028200ff047b82 */ /* 0x000e640000000a00 */
[----:B-1----:R-:W-:-:S05]  /*1c840*/  IMAD.WIDE R4, R19, 0x4, R4 ;  /* 0x0000000413047825 */ /* 0x002fca00078e0204 */
[----:B------:R-:W2:Y:S04]  /*1c850*/  LDG.E R6, desc[UR52][R4.64] ;  /* 0x0000003404067981 */ /* 0x000ea8000c1e1900 */
[----:B------:R-:W2:Y:S02]  /*1c860*/  LDG.E R4, desc[UR52][R4.64+0x4] ;  /* 0x0000043404047981 */ /* 0x000ea4000c1e1900 */
[----:B--2---:R-:W-:-:S07]  /*1c870*/  IMAD.IADD R6, R4, 0x1, -R6 ;  /* 0x0000000104067824 */ /* 0x004fce00078e0a06 */
.L_x_1588:
[----:B-1----:R-:W2:Y:S04]  /*1c880*/  @P1 LDG.E R4, desc[UR52][R2.64] ;  /* 0x0000003402041981 */ /* 0x002ea8000c1e1900 */
[----:B------:R1:W2:Y:S01]  /*1c890*/  @P1 LDG.E R5, desc[UR52][R2.64+0x4] ;  /* 0x0000043402051981 */ /* 0x0002a2000c1e1900 */
[----:B------:R-:W-:Y:S02]  /*1c8a0*/  IMAD R28, R17, 0xc0, RZ ;  /* 0x000000c0111c7824 */ /* 0x000fe400078e02ff */
[----:B-----5:R-:W-:Y:S02]  /*1c8b0*/  IMAD.IADD R6, R6, 0x1, -R9 ;  /* 0x0000000106067824 */ /* 0x020fe400078e0a09 */
[----:B0-----:R-:W-:Y:S01]  /*1c8c0*/  VIADD R8, R28, 0xbf ;  /* 0x000000bf1c087836 */ /* 0x001fe20000000000 */
[----:B-1----:R-:W0:Y:S02]  /*1c8d0*/  LDC R2, c[0x0][0x448] ;  /* 0x00011200ff027b82 */ /* 0x002e240000000800 */
[----:B0-----:R-:W-:-:S13]  /*1c8e0*/  ISETP.NE.AND P2, PT, R2, 0x1, PT ;  /* 0x000000010200780c */ /* 0x001fda0003f45270 */
[----:B------:R-:W0:Y:S08]  /*1c8f0*/  @P2 LDC R3, c[0x0][0x44c] ;  /* 0x00011300ff032b82 */ /* 0x000e300000000800 */
[----:B------:R-:W1:Y:S01]  /*1c900*/  @P2 LDC R2, c[0x0][0x450] ;  /* 0x00011400ff022b82 */ /* 0x000e620000000800 */
[----:B0-----:R-:W-:-:S05]  /*1c910*/  @P2 IMAD.HI.U32 R3, R8, R3, RZ ;  /* 0x0000000308032227 */ /* 0x001fca00078e00ff */
[----:B-1----:R-:W-:Y:S01]  /*1c920*/  @P2 SHF.R.U32.HI R8, RZ, R2, R3 ;  /* 0x00000002ff082219 */ /* 0x002fe20000011603 */
[----:B--2---:R-:W-:-:S04]  /*1c930*/  @P1 IMAD.IADD R7, R5, 0x1, -R4 ;  /* 0x0000000105071824 */ /* 0x004fc800078e0a04 */
[----:B------:R-:W-:-:S04]  /*1c940*/  IMAD.IADD R10, R6, 0x1, R7 ;  /* 0x00000001060a7824 */ /* 0x000fc800078e0207 */
[C---:B------:R-:W-:Y:S01]  /*1c950*/  VIADD R21, R10.reuse, 0x7f ;  /* 0x0000007f0a157836 */ /* 0x040fe20000000000 */
[----:B------:R0:W-:Y:S01]  /*1c960*/  STL [R1+0x24], R10 ;  /* 0x0000240a01007387 */ /* 0x0001e20000100800 */
[----:B------:R-:W-:-:S03]  /*1c970*/  IADD3 R17, R10, 0x1, -R29 ;  /* 0x000000010a117810 */ /* 0x000fc60007ffe81d */
[----:B------:R-:W-:Y:S02]  /*1c980*/  SHF.R.S32.HI R2, RZ, 0x1f, R21 ;  /* 0x0000001fff027819 */ /* 0x000fe40000011415 */
[----:B------:R-:W-:Y:S02]  /*1c990*/  IMAD.IADD R8, R17, 0x1, R8 ;  /* 0x0000000111087824 */ /* 0x000fe400078e0208 */
[----:B------:R-:W-:Y:S02]  /*1c9a0*/  LEA.HI R21, R2, R21, RZ, 0x7 ;  /* 0x0000001502157211 */ /* 0x000fe400078f38ff */
[----:B------:R-:W1:Y:S02]  /*1c9b0*/  LDC.64 R2, c[0x0][0x9e0] ;  /* 0x00027800ff027b82 */ /* 0x000e640000000a00 */
[----:B------:R-:W-:Y:S02]  /*1c9c0*/  SHF.R.S32.HI R21, RZ, 0x7, R21 ;  /* 0x00000007ff157819 */ /* 0x000fe40000011415 */
[----:B-1----:R-:W-:Y:S01]  /*1c9d0*/  ISETP.GE.AND P3, PT, R3, 0x1, PT ;  /* 0x000000010300780c */ /* 0x002fe20003f66270 */
[----:B------:R-:W-:-:S12]  /*1c9e0*/  IMAD.IADD R2, R8, 0x1, R2 ;  /* 0x0000000108027824 */ /* 0x000fd800078e0202 */
[----:B0-----:R-:W-:Y:S05]  /*1c9f0*/  @!P3 BRA `(.L_x_1589) ;  /* 0x000000000048b947 */ /* 0x001fea0003800000 */
        /* <DEDUP_REMOVED lines=11> */
.L_x_1591:
[----:B------:R-:W-:-:S13]  /*1cab0*/  ISETP.NE.AND P0, PT, R3, 0x1, PT ;  /* 0x000000010300780c */ /* 0x000fda0003f05270 */
[----:B------:R-:W0:Y:S02]  /*1cac0*/  @P0 LDC.64 R4, c[0x0][0x9e8] ;  /* 0x00027a00ff040b82 */ /* 0x000e240000000a00 */
[----:B0-----:R-:W-:-:S05]  /*1cad0*/  @P0 IMAD.HI.U32 R4, R9, R4, RZ ;  /* 0x0000000409040227 */ /* 0x001fca00078e00ff */
[----:B------:R-:W-:-:S07]  /*1cae0*/  @P0 SHF.R.U32.HI R9, RZ, R5, R4 ;  /* 0x00000005ff090219 */ /* 0x000fce0000011604 */
.L_x_1592:
[----:B------:R-:W-:Y:S05]  /*1caf0*/  BSYNC B0 ;  /* 0x0000000000007941 */ /* 0x000fea0003800000 */
.L_x_1590:
[----:B------:R-:W-:-:S05]  /*1cb00*/  IMAD R9, R9, R3, R3 ;  /* 0x0000000309097224 */ /* 0x000fca00078e0203 */
[----:B------:R-:W-:-:S07]  /*1cb10*/  VIMNMX R2, R2, R9, PT ;  /* 0x0000000902027248 */ /* 0x000fce0003fe0100 */
.L_x_1589:
        /* <DEDUP_REMOVED lines=20> */
.L_x_1595:
[----:B------:R-:W-:-:S13]  /*1cc60*/  ISETP.NE.AND P0, PT, R3, 0x1, PT ;  /* 0x000000010300780c */ /* 0x000fda0003f05270 */
[----:B------:R-:W0:Y:S02]  /*1cc70*/  @P0 LDC.64 R4, c[0x0][0x9e8] ;  /* 0x00027a00ff040b82 */ /* 0x000e240000000a00 */
[----:B0-----:R-:W-:-:S05]  /*1cc80*/  @P0 IMAD.HI.U32 R4, R9, R4, RZ ;  /* 0x0000000409040227 */ /* 0x001fca00078e00ff */
[----:B------:R-:W-:-:S07]  /*1cc90*/  @P0 SHF.R.U32.HI R9, RZ, R5, R4 ;  /* 0x00000005ff090219 */ /* 0x000fce0000011604 */
.L_x_1596:
[----:B------:R-:W-:Y:S05]  /*1cca0*/  BSYNC B0 ;  /* 0x0000000000007941 */ /* 0x000fea0003800000 */
.L_x_1594:
[----:B------:R-:W-:-:S05]  /*1ccb0*/  IMAD R3, R9, R3, RZ ;  /* 0x0000000309037224 */ /* 0x000fca00078e02ff */
[----:B------:R-:W-:-:S07]  /*1ccc0*/  VIMNMX R8, R8, R3, !PT ;  /* 0x0000000308087248 */ /* 0x000fce0007fe0100 */
.L_x_1593:
[----:B------:R-:W-:Y:S01]  /*1ccd0*/  VIADD R2, R2, 0x7f ;  /* 0x0000007f02027836 */ /* 0x000fe20000000000 */
[----:B------:R-:W-:Y:S04]  /*1cce0*/  BSSY B0, `(.L_x_1597) ;  /* 0x000015d000007945 */ /* 0x000fe80003800000 */
[----:B------:R-:W-:-:S04]  /*1ccf0*/  SHF.R.S32.HI R3, RZ, 0x1f, R2 ;  /* 0x0000001fff037819 */ /* 0x000fc80000011402 */
[----:B------:R-:W-:Y:S02]  /*1cd00*/  LEA.HI R3, R3, R2, RZ, 0x7 ;  /* 0x0000000203037211 */ /* 0x000fe400078f38ff */
[----:B------:R-:W-:Y:S02]  /*1cd10*/  SHF.R.S32.HI R2, RZ, 0x1f, R8 ;  /* 0x0000001fff027819 */ /* 0x000fe40000011408 */
[----:B------:R-:W-:Y:S02]  /*1cd20*/  SHF.R.S32.HI R3, RZ, 0x7, R3 ;  /* 0x00000007ff037819 */ /* 0x000fe40000011403 */
[----:B------:R-:W-:Y:S02]  /*1cd30*/  LEA.HI R2, R2, R8, RZ, 0x7 ;  /* 0x0000000802027211 */ /* 0x000fe400078f38ff */
[----:B------:R-:W-:Y:S02]  /*1cd40*/  VIMNMX R3, R21, R3, PT ;  /* 0x0000000315037248 */ /* 0x000fe40003fe0100 */
[----:B------:R-:W-:-:S03]  /*1cd50*/  SHF.R.S32.HI R2, RZ, 0x7, R2 ;  /* 0x00000007ff027819 */ /* 0x000fc60000011402 */
[----:B------:R-:W-:Y:S01]  /*1cd60*/  IMAD R3, R3, 0x80, -R6 ;  /* 0x0000008003037824 */ /* 0x000fe200078e0a06 */
[----:B------:R-:W-:-:S04]  /*1cd70*/  VIMNMX R2, RZ, R2, !PT ;  /* 0x00000002ff027248 */ /* 0x000fc80007fe0100 */
[----:B------:R-:W-:Y:S01]  /*1cd80*/  VIMNMX R3, R3, R7, PT ;  /* 0x0000000703037248 */ /* 0x000fe20003fe0100 */
[----:B------:R-:W-:-:S05]  /*1cd90*/  IMAD R2, R2, 0x80, -R6 ;  /* 0x0000008002027824 */ /* 0x000fca00078e0a06 */
[----:B------:R-:W-:-:S04]  /*1cda0*/  VIMNMX R4, RZ, R2, !PT ;  /* 0x00000002ff047248 */ /* 0x000fc80007fe0100 */
[----:B------:R-:W-:Y:S02]  /*1cdb0*/  ISETP.GT.AND P0, PT, R3, R4, PT ;  /* 0x000000040300720c */ /* 0x000fe40003f04270 */
[----:B------:R-:W-:-:S11]  /*1cdc0*/  SHF.R.U32.HI R4, RZ, 0x7, R4 ;  /* 0x00000007ff047819 */ /* 0x000fd60000011604 */
[----:B------:R-:W-:-:S05]  /*1cdd0*/  @P0 VIADD R2, R3, 0x7f ;  /* 0x0000007f03020836 */ /* 0x000fca0000000000 */
[----:B------:R-:W-:-:S04]  /*1cde0*/  @P0 SHF.R.S32.HI R3, RZ, 0x1f, R2 ;  /* 0x0000001fff030819 */ /* 0x000fc80000011402 */
        /* <DEDUP_REMOVED lines=13> */
.L_x_1756:
[----:B-1----:R-:W-:Y:S02]  /*1cec0*/  ISETP.NE.AND P0, PT, R14, RZ, PT ;  /* 0x000000ff0e00720c */ /* 0x002fe40003f05270 */
[----:B------:R-:W-:-:S11]  /*1ced0*/  PLOP3.LUT P6, PT, PT, PT, PT, 0x8, 0x0 ;  /* 0x000000000000781c */ /* 0x000fd60003fce170 */
[----:B------:R-:W-:Y:S05]  /*1cee0*/  @P0 BRA `(.L_x_1600) ;  /* 0x00000000000c0947 */ /* 0x000fea0003800000 */
[----:B------:R-:W-:-:S03]  /*1cef0*/  UMOV UR4, 0xffffffff ;  /* 0xffffffff00047882 */ /* 0x000fc60000000000 */
[----:B------:R-:W-:Y:S05]  /*1cf00*/  BRA.DIV UR4, `(.L_x_1601) ;  /* 0x0000006a04fc7947 */ /* 0x000fea000b800000 */
[----:B------:R-:W-:-:S13]  /*1cf10*/  ELECT P6, URZ, PT ;  /* 0x00000000003f782f */ /* 0x000fda00038c0000 */
.L_x_1600:
        /* <DEDUP_REMOVED lines=9> */
.L_x_1759:
[----:B------:R-:W-:Y:S05]  /*1cfb0*/  BSYNC B1 ;  /* 0x0000000000017941 */ /* 0x000fea0003800000 */
.L_x_1602:
        /* <DEDUP_REMOVED lines=11> */
.L_x_1760:
[----:B------:R-:W-:Y:S05]  /*1d070*/  BSYNC B2 ;  /* 0x0000000000027941 */ /* 0x000fea0003800000 */
.L_x_1606:
        /* <DEDUP_REMOVED lines=9> */
.L_x_1609:
[----:B------:R-:W-:Y:S05]  /*1d110*/  BSYNC B2 ;  /* 0x0000000000027941 */ /* 0x000fea0003800000 */
.L_x_1608:
        /* <DEDUP_REMOVED lines=12> */
.L_x_1610:
        /* <DEDUP_REMOVED lines=16> */
.L_x_1611:
        /* <DEDUP_REMOVED lines=16> */
.L_x_1612:
        /* <DEDUP_REMOVED lines=13> */
.L_x_1761:
[----:B------:R-:W-:Y:S05]  /*1d4b0*/  BSYNC B2 ;  /* 0x0000000000027941 */ /* 0x000fea0003800000 */
.L_x_1613:
        /* <DEDUP_REMOVED lines=11> */
.L_x_1616:
[----:B------:R-:W-:Y:S05]  /*1d570*/  BSYNC B2 ;  /* 0x0000000000027941 */ /* 0x000fea0003800000 */
.L_x_1615:
        /* <DEDUP_REMOVED lines=8> */
.L_x_1617:
        /* <DEDUP_REMOVED lines=15> */
.L_x_1618:
        /* <DEDUP_REMOVED lines=15> */
.L_x_1619:
        /* <DEDUP_REMOVED lines=10> */
.L_x_1605:
[----:B------:R-:W-:Y:S05]  /*1d880*/  BSYNC B1 ;  /* 0x0000000000017941 */ /* 0x000fea0003800000 */
.L_x_1604:
[----:B0-----:R-:W2:Y:S01]  /*1d890*/  LDL.LU R5, [R1+0x4] ;  /* 0x0000040001057983 */ /* 0x001ea20000300800 */
[----:B------:R-:W-:Y:S01]  /*1d8a0*/  VIADD R27, R27, 0x1 ;  /* 0x000000011b1b7836 */ /* 0x000fe20000000000 */
[----:B------:R-:W-:Y:S01]  /*1d8b0*/  PLOP3.LUT P0, PT, PT, PT, PT, 0x8, 0x0 ;  /* 0x000000000000781c */ /* 0x000fe20003f0e170 */
[----:B------:R-:W-:-:S03]  /*1d8c0*/  VIADD R9, R3, 0xfffffffe ;  /* 0xfffffffe03097836 */ /* 0x000fc60000000000 */
[----:B------:R-:W-:Y:S02]  /*1d8d0*/  ISETP.NE.AND P1, PT, R27, 0x2, PT ;  /* 0x000000021b00780c */ /* 0x000fe40003f25270 */
[----:B------:R-:W-:Y:S02]  /*1d8e0*/  ISETP.GE.AND P2, PT, R9, R4, PT ;  /* 0x000000040900720c */ /* 0x000fe40003f46270 */
[----:B------:R-:W-:Y:S02]  /*1d8f0*/  SEL R3, RZ, 0x1, P1 ;  /* 0x00000001ff037807 */ /* 0x000fe40000800000 */
[----:B------:R-:W-:Y:S02]  /*1d900*/  SEL R27, R27, RZ, P1 ;  /* 0x000000ff1b1b7207 */ /* 0x000fe40000800000 */
[----:B--2---:R-:W-:-:S05]  /*1d910*/  LOP3.LUT R5, R5, R3, RZ, 0x3c, !PT ;  /* 0x0000000305057212 */ /* 0x004fca00078e3cff */
[----:B------:R0:W-:Y:S02]  /*1d920*/  STL [R1+0x4], R5 ;  /* 0x0000040501007387 */ /* 0x0001e40000100800 */
[----:B------:R-:W-:Y:S05]  /*1d930*/  @!P2 BRA `(.L_x_1598) ;  /* 0x00000008005ca947 */ /* 0x000fea0003800000 */
.L_x_1636:
        /* <DEDUP_REMOVED lines=12> */
.L_x_1762:
[----:B------:R-:W-:Y:S05]  /*1da00*/  BSYNC B2 ;  /* 0x0000000000027941 */ /* 0x000fea0003800000 */
.L_x_1622:
        /* <DEDUP_REMOVED lines=9> */
.L_x_1625:
[----:B------:R-:W-:Y:S05]  /*1daa0*/  BSYNC B2 ;  /* 0x0000000000027941 */ /* 0x000fea0003800000 */
.L_x_1624:
        /* <DEDUP_REMOVED lines=11> */
.L_x_1626:
        /* <DEDUP_REMOVED lines=16> */
.L_x_1627:
        /* <DEDUP_REMOVED lines=16> */
.L_x_1628:
        /* <DEDUP_REMOVED lines=13> */
.L_x_1763:
[----:B------:R-:W-:Y:S05]  /*1de30*/  BSYNC B2 ;  /* 0x0000000000027941 */ /* 0x000fea0003800000 */
.L_x_1629:
        /* <DEDUP_REMOVED lines=11> */
.L_x_1632:
[----:B------:R-:W-:Y:S05]  /*1def0*/  BSYNC B2 ;  /* 0x0000000000027941 */ /* 0x000fea0003800000 */
.L_x_1631:
        /* <DEDUP_REMOVED lines=8> */
.L_x_1633:
        /* <DEDUP_REMOVED lines=15> */
.L_x_1634:
        /* <DEDUP_REMOVED lines=15> */
.L_x_1635:
        /* <DEDUP_REMOVED lines=10> */
.L_x_1621:
[----:B------:R-:W-:Y:S05]  /*1e200*/  BSYNC B1 ;  /* 0x0000000000017941 */ /* 0x000fea0003800000 */
.L_x_1620:
        /* <DEDUP_REMOVED lines=10> */
.L_x_1598:
[----:B------:R-:W-:Y:S05]  /*1e2b0*/  BSYNC B0 ;  /* 0x0000000000007941 */ /* 0x000fea0003800000 */
.L_x_1597:
[----:B------:R-:W2:Y:S01]  /*1e2c0*/  LDC R0, c[0x0][0x448] ;  /* 0x00011200ff007b82 */ /* 0x000ea20000000800 */
[----:B------:R-:W-:Y:S01]  /*1e2d0*/  VIADD R2, R28, 0xbf ;  /* 0x000000bf1c027836 */ /* 0x000fe20000000000 */
[----:B------:R-:W-:Y:S06]  /*1e2e0*/  @!P0 WARPSYNC.ALL ;  /* 0x0000000000008948 */ /* 0x000fec0003800000 */
[----:B------:R-:W-:Y:S01]  /*1e2f0*/  @!P0 BAR.SYNC.DEFER_BLOCKING 0xc, 0x200 ;  /* 0x0308000000008b1d */ /* 0x000fe20000010000 */
[----:B--2---:R-:W-:-:S13]  /*1e300*/  ISETP.NE.AND P1, PT, R0, 0x1, PT ;  /* 0x000000010000780c */ /* 0x004fda0003f25270 */
[----:B------:R-:W2:Y:S08]  /*1e310*/  @P1 LDC R3, c[0x0][0x44c] ;  /* 0x00011300ff031b82 */ /* 0x000eb00000000800 */
[----:B------:R-:W3:Y:S01]  /*1e320*/  @P1 LDC R0, c[0x0][0x450] ;  /* 0x00011400ff001b82 */ /* 0x000ee20000000800 */
[----:B--2---:R-:W-:-:S05]  /*1e330*/  @P1 IMAD.HI.U32 R3, R2, R3, RZ ;  /* 0x0000000302031227 */ /* 0x004fca00078e00ff */
[----:B---3--:R-:W-:-:S05]  /*1e340*/  @P1 SHF.R.U32.HI R2, RZ, R0, R3 ;  /* 0x00000000ff021219 */ /* 0x008fca0000011603 */
[----:B------:R-:W-:Y:S02]  /*1e350*/  IMAD.IADD R17, R17, 0x1, R2 ;  /* 0x0000000111117824 */ /* 0x000fe400078e0202 */
[----:B------:R-:W2:Y:S02]  /*1e360*/  LDC.64 R2, c[0x0][0x9e0] ;  /* 0x00027800ff027b82 */ /* 0x000ea40000000a00 */
[----:B--2---:R-:W-:Y:S01]  /*1e370*/  ISETP.GE.AND P2, PT, R3, 0x1, PT ;  /* 0x000000010300780c */ /* 0x004fe20003f46270 */
[----:B------:R-:W-:-:S12]  /*1e380*/  IMAD.IADD R2, R17, 0x1, R2 ;  /* 0x0000000111027824 */ /* 0x000fd800078e0202 */
[----:B------:R-:W-:Y:S05]  /*1e390*/  @!P2 BRA `(.L_x_1637) ;  /* 0x000000000048a947 */ /* 0x000fea0003800000 */
[C---:B------:R-:W-:Y:S01]  /*1e3a0*/  ISETP.GT.AND P0, PT, R17.reuse, RZ, PT ;  /* 0x000000ff1100720c */ /* 0x040fe20003f04270 */
[----:B------:R-:W-:Y:S01]  /*1e3b0*/  BSSY B0, `(.L_x_1638) ;  /* 0x000000e000007945 */ /* 0x000fe20003800000 */
[----:B------:R-:W-:-:S11]  /*1e3c0*/  VIADD R0, R17, 0xffffffff ;  /* 0xffffffff11007836 */ /* 0x000fd60000000000 */
[----:B------:R-:W-:Y:S05]  /*1e3d0*/  @P0 BRA `(.L_x_1639) ;  /* 0x00000000001c0947 */ /* 0x000fea0003800000 */
[----:B------:R-:W-:Y:S01]  /*1e3e0*/  ISETP.NE.AND P0, PT, R3, 0x1, PT ;  /* 0x000000010300780c */ /* 0x000fe20003f05270 */
[----:B------:R-:W-:-:S12]  /*1e3f0*/  IMAD.MOV R0, RZ, RZ, -R17 ;  /* 0x000000ffff007224 */ /* 0x000fd800078e0a11 */
[----:B0-----:R-:W0:Y:S02]  /*1e400*/  @P0 LDC.64 R4, c[0x0][0x9e8] ;  /* 0x00027a00ff040b82 */ /* 0x001e240000000a00 */
[----:B0-----:R-:W-:-:S05]  /*1e410*/  @P0 IMAD.HI.U32 R4, R0, R4, RZ ;  /* 0x0000000400040227 */ /* 0x001fca00078e00ff */
[----:B------:R-:W-:-:S04]  /*1e420*/  @P0 SHF.R.U32.HI R0, RZ, R5, R4 ;  /* 0x00000005ff000219 */ /* 0x000fc80000011604 */
[----:B------:R-:W-:Y:S01]  /*1e430*/  LOP3.LUT R0, RZ, R0, RZ, 0x33, !PT ;  /* 0x00000000ff007212 */ /* 0x000fe200078e33ff */
[----:B------:R-:W-:Y:S06]  /*1e440*/  BRA `(.L_x_1640) ;  /* 0x0000000000107947 */ /* 0x000fec0003800000 */
.L_x_1639:
[----:B------:R-:W-:-:S13]  /*1e450*/  ISETP.NE.AND P0, PT, R3, 0x1, PT ;  /* 0x000000010300780c */ /* 0x000fda0003f05270 */
[----:B0-----:R-:W0:Y:S02]  /*1e460*/  @P0 LDC.64 R4, c[0x0][0x9e8] ;  /* 0x00027a00ff040b82 */ /* 0x001e240000000a00 */
[----:B0-----:R-:W-:-:S05]  /*1e470*/  @P0 IMAD.HI.U32 R4, R0, R4, RZ ;  /* 0x0000000400040227 */ /* 0x001fca00078e00ff */
[----:B------:R-:W-:-:S07]  /*1e480*/  @P0 SHF.R.U32.HI R0, RZ, R5, R4 ;  /* 0x00000005ff000219 */ /* 0x000fce0000011604 */
.L_x_1640:
[----:B------:R-:W-:Y:S05]  /*1e490*/  BSYNC B0 ;  /* 0x0000000000007941 */ /* 0x000fea0003800000 */
.L_x_1638:
[----:B------:R-:W-:-:S05]  /*1e4a0*/  IMAD R0, R0, R3, R3 ;  /* 0x0000000300007224 */ /* 0x000fca00078e0203 */
[----:B------:R-:W-:-:S07]  /*1e4b0*/  VIMNMX R2, R2, R0, PT ;  /* 0x0000000002027248 */ /* 0x000fce0003fe0100 */
.L_x_1637:
[----:B------:R-:W-:Y:S01]  /*1e4c0*/  VIADD R2, R2, 0x7f ;  /* 0x0000007f02027836 */ /* 0x000fe20000000000 */
[----:B------:R-:W-:Y:S01]  /*1e4d0*/  ULDC UR4, c[0x0][0x9dc] ;  /* 0x0002770000047ab9 */ /* 0x000fe20000000800 */
[----:B------:R-:W-:-:S03]  /*1e4e0*/  IMAD.MOV.U32 R4, RZ, RZ, R28 ;  /* 0x000000ffff047224 */ /* 0x000fc600078e001c */
[----:B------:R-:W-:-:S04]  /*1e4f0*/  SHF.R.S32.HI R0, RZ, 0x1f, R2 ;  /* 0x0000001fff007819 */ /* 0x000fc80000011402 */
[----:B------:R-:W-:Y:S02]  /*1e500*/  LEA.HI R0, R0, R2, RZ, 0x7 ;  /* 0x0000000200007211 */ /* 0x000fe400078f38ff */
[----:B------:R-:W2:Y:S02]  /*1e510*/  @P1 LDC R2, c[0x0][0x44c] ;  /* 0x00011300ff021b82 */ /* 0x000ea40000000800 */
[----:B------:R-:W-:-:S04]  /*1e520*/  SHF.R.S32.HI R0, RZ, 0x7, R0 ;  /* 0x00000007ff007819 */ /* 0x000fc80000011400 */
[----:B------:R-:W-:Y:S02]  /*1e530*/  VIMNMX R26, R21, R0, PT ;  /* 0x00000000151a7248 */ /* 0x000fe40003fe0100 */
[----:B------:R-:W3:Y:S03]  /*1e540*/  @P1 LDC R0, c[0x0][0x450] ;  /* 0x00011400ff001b82 */ /* 0x000ee60000000800 */
[----:B------:R4:W-:Y:S01]  /*1e550*/  STL [R1+0x44], R26 ;  /* 0x0000441a01007387 */ /* 0x0009e20000100800 */
[----:B--2---:R-:W-:-:S05]  /*1e560*/  @P1 IMAD.HI.U32 R2, R28, R2, RZ ;  /* 0x000000021c021227 */ /* 0x004fca00078e00ff */
[----:B---3--:R-:W-:-:S05]  /*1e570*/  @P1 SHF.R.U32.HI R4, RZ, R0, R2 ;  /* 0x00000000ff041219 */ /* 0x008fca0000011602 */
[----:B------:R-:W-:-:S04]  /*1e580*/  IMAD.IADD R2, R20, 0x1, R4 ;  /* 0x0000000114027824 */ /* 0x000fc800078e0204 */
[----:B------:R-:W-:Y:S01]  /*1e590*/  VIADD R0, R2, -UR4 ;  /* 0x8000000402007c36 */ /* 0x000fe20008000000 */
[----:B----4-:R-:W-:Y:S06]  /*1e5a0*/  @!P2 BRA `(.L_x_1641) ;  /* 0x000000000044a947 */ /* 0x010fec0003800000 */
[----:B------:R-:W-:Y:S01]  /*1e5b0*/  ISETP.GT.AND P0, PT, R2, -0x1, PT ;  /* 0xffffffff0200780c */ /* 0x000fe20003f04270 */
[----:B------:R-:W-:-:S12]  /*1e5c0*/  BSSY B0, `(.L_x_1642) ;  /* 0x000000d000007945 */ /* 0x000fd80003800000 */
[----:B------:R-:W-:Y:S05]  /*1e5d0*/  @P0 BRA `(.L_x_1643) ;  /* 0x00000000001c0947 */ /* 0x000fea0003800000 */
[----:B------:R-:W-:Y:S02]  /*1e5e0*/  ISETP.NE.AND P0, PT, R3, 0x1, PT ;  /* 0x000000010300780c */ /* 0x000fe40003f05270 */
[----:B------:R-:W-:-:S11]  /*1e5f0*/  LOP3.LUT R2, RZ, R2, RZ, 0x33, !PT ;  /* 0x00000002ff027212 */ /* 0x000fd600078e33ff */
[----:B0-----:R-:W0:Y:S02]  /*1e600*/  @P0 LDC.64 R4, c[0x0][0x9e8] ;  /* 0x00027a00ff040b82 */ /* 0x001e240000000a00 */
[----:B0-----:R-:W-:-:S05]  /*1e610*/  @P0 IMAD.HI.U32 R4, R2, R4, RZ ;  /* 0x0000000402040227 */ /* 0x001fca00078e00ff */
[----:B------:R-:W-:-:S04]  /*1e620*/  @P0 SHF.R.U32.HI R2, RZ, R5, R4 ;  /* 0x00000005ff020219 */ /* 0x000fc80000011604 */
[----:B------:R-:W-:Y:S01]  /*1e630*/  LOP3.LUT R2, RZ, R2, RZ, 0x33, !PT ;  /* 0x00000002ff027212 */ /* 0x000fe200078e33ff */
[----:B------:R-:W-:Y:S06]  /*1e640*/  BRA `(.L_x_1644) ;  /* 0x0000000000107947 */ /* 0x000fec0003800000 */
.L_x_1643:
[----:B------:R-:W-:-:S13]  /*1e650*/  ISETP.NE.AND P0, PT, R3, 0x1, PT ;  /* 0x000000010300780c */ /* 0x000fda0003f05270 */
[----:B0-----:R-:W0:Y:S02]  /*1e660*/  @P0 LDC.64 R4, c[0x0][0x9e8] ;  /* 0x00027a00ff040b82 */ /* 0x001e240000000a00 */
[----:B0-----:R-:W-:-:S05]  /*1e670*/  @P0 IMAD.HI.U32 R4, R2, R4, RZ ;  /* 0x0000000402040227 */ /* 0x001fca00078e00ff */
[----:B------:R-:W-:-:S07]  /*1e680*/  @P0 SHF.R.U32.HI R2, RZ, R5, R4 ;  /* 0x00000005ff020219 */ /* 0x000fce0000011604 */
.L_x_1644:
[----:B------:R-:W-:Y:S05]  /*1e690*/  BSYNC B0 ;  /* 0x0000000000007941 */ /* 0x000fea0003800000 */
.L_x_1642:
[----:B------:R-:W-:-:S05]  /*1e6a0*/  IMAD R3, R2, R3, RZ ;  /* 0x0000000302037224 */ /* 0x000fca00078e02ff */
[----:B------:R-:W-:-:S07]  /*1e6b0*/  VIMNMX R0, R0, R3, !PT ;  /* 0x0000000300007248 */ /* 0x000fce0007fe0100 */
.L_x_1641:
[----:B------:R-:W-:Y:S01]  /*1e6c0*/  SHF.R.S32.HI R3, RZ, 0x1f, R0 ;  /* 0x0000001fff037819 */ /* 0x000fe20000011400 */
[----:B------:R-:W-:Y:S03]  /*1e6d0*/  BSSY B7, `(.L_x_1645) ;  /* 0x0000354000077945 */ /* 0x000fe60003800000 */
[----:B------:R-:W-:-:S04]  /*1e6e0*/  LEA.HI R3, R3, R0, RZ, 0x7 ;  /* 0x0000000003037211 */ /* 0x000fc800078f38ff */
[----:B------:R-:W-:-:S04]  /*1e6f0*/  SHF.R.S32.HI R3, RZ, 0x7, R3 ;  /* 0x00000007ff037819 */ /* 0x000fc80000011403 */
[----:B------:R-:W-:-:S04]  /*1e700*/  VIMNMX R2, RZ, R3, !PT ;  /* 0x00000003ff027248 */ /* 0x000fc80007fe0100 */
[----:B------:R-:W-:Y:S01]  /*1e710*/  ISETP.GT.AND P0, PT, R26, R2, PT ;  /* 0x000000021a00720c */ /* 0x000fe20003f04270 */
[----:B------:R2:W-:-:S12]  /*1e720*/  STL [R1+0x28], R2 ;  /* 0x0000280201007387 */ /* 0x0005d80000100800 */
[----:B--2---:R-:W-:Y:S05]  /*1e730*/  @P0 BRA `(.L_x_1646) ;  /* 0x0000000000440947 */ /* 0x004fea0003800000 */
        /* <DEDUP_REMOVED lines=17> */
.L_x_1646:
        /* <DEDUP_REMOVED lines=20> */
.L_x_1649:
[----:B------:R-:W-:Y:S05]  /*1e990*/  BSYNC B6 ;  /* 0x0000000000067941 */ /* 0x000fea0003800000 */
.L_x_1648:
        /* <DEDUP_REMOVED lines=20> */
.L_x_1652:
        /* <DEDUP_REMOVED lines=15> */
.L_x_1651:
[----:B------:R-:W-:Y:S05]  /*1ebd0*/  BSYNC B6 ;  /* 0x0000000000067941 */ /* 0x000fea0003800000 */
.L_x_1650:
[----:B------:R-:W-:Y:S01]  /*1ebe0*/  ULDC.64 UR4, c[0x0][0x9f8] ;  /* 0x00027e0000047ab9 */ /* 0x000fe20000000a00 */
[----:B------:R-:W2:Y:S01]  /*1ebf0*/  LDL R20, [R1+0x24] ;  /* 0x0000240001147983 */ /* 0x000ea20000100800 */
[----:B------:R-:W-:-:S03]  /*1ec00*/  ISETP.NE.U32.AND P0, PT, RZ, UR4, PT ;  /* 0x00000004ff007c0c */ /* 0x000fc6000bf05070 */
[----:B------:R-:W3:Y:S01]  /*1ec10*/  LDL R17, [R1+0x2c] ;  /* 0x00002c0001117983 */ /* 0x000ee20000100800 */
[----:B------:R-:W-:Y:S01]  /*1ec20*/  ISETP.NE.AND.EX P0, PT, RZ, UR5, PT, P0 ;  /* 0x00000005ff007c0c */ /* 0x000fe2000bf05300 */
[----:B------:R-:W-:Y:S01]  /*1ec30*/  IMAD.MOV.U32 R8, RZ, RZ, R19 ;  /* 0x000000ffff087224 */ /* 0x000fe200078e0013 */
[----:B-1----:R-:W1:Y:S01]  /*1ec40*/  LDC R7, c[0x0][0x430] ;  /* 0x00010c00ff077b82 */ /* 0x002e620000000800 */
[----:B------:R-:W4:Y:S01]  /*1ec50*/  S2R R24, SR_TID.X ;  /* 0x0000000000187919 */ /* 0x000f220000002100 */
[----:B------:R-:W0:Y:S01]  /*1ec60*/  S2R R21, SR_TID.X ;  /* 0x0000000000157919 */ /* 0x000e220000002100 */
[----:B------:R-:W-:Y:S01]  /*1ec70*/  VIADD R26, R26, 0xffffffff ;  /* 0xffffffff1a1a7836 */ /* 0x000fe20000000000 */
[----:B------:R-:W-:-:S07]  /*1ec80*/  ULDC UR4, c[0x0][0x2f4] ;  /* 0x0000bd0000047ab9 */ /* 0x000fce0000000800 */
[----:B------:R-:W4:Y:S02]  /*1ec90*/  @P0 LDC.64 R2, c[0x0][0x9f8] ;  /* 0x00027e00ff020b82 */ /* 0x000f240000000a00 */
[----:B----4-:R-:W-:-:S05]  /*1eca0*/  @P0 IMAD.WIDE R2, R19, 0x4, R2 ;  /* 0x0000000413020825 */ /* 0x010fca00078e0202 */
[----:B------:R4:W4:Y:S01]  /*1ecb0*/  @P0 LDG.E R8, desc[UR52][R2.64] ;  /* 0x0000003402080981 */ /* 0x000922000c1e1900 */
[----:B-1----:R-:W-:Y:S01]  /*1ecc0*/  ISETP.NE.AND P1, PT, R7, 0x1, PT ;  /* 0x000000010700780c */ /* 0x002fe20003f25270 */
[----:B------:R-:W-:Y:S01]  /*1ecd0*/  IMAD.SHL.U32 R24, R24, 0x20, RZ ;  /* 0x0000002018187824 */ /* 0x000fe200078e00ff */
[----:B0-----:R-:W-:Y:S01]  /*1ece0*/  LOP3.LUT R21, R21, 0x7f, RZ, 0xc0, !PT ;  /* 0x0000007f15157812 */ /* 0x001fe200078ec0ff */
[----:B------:R-:W-:Y:S01]  /*1ecf0*/  IMAD.SHL.U32 R10, R26, 0x80, RZ ;  /* 0x000000801a0a7824 */ /* 0x000fe200078e00ff */
[----:B------:R-:W0:Y:S02]  /*1ed00*/  S2R R11, SR_TID.X ;  /* 0x00000000000b7919 */ /* 0x000e240000002100 */
[----:B------:R-:W-:Y:S02]  /*1ed10*/  SHF.R.U32.HI R21, RZ, 0x2, R21 ;  /* 0x00000002ff157819 */ /* 0x000fe40000011615 */
[----:B------:R-:W-:-:S04]  /*1ed20*/  LOP3.LUT R24, R24, 0x60, RZ, 0xc0, !PT ;  /* 0x0000006018187812 */ /* 0x000fc800078ec0ff */
[----:B------:R-:W-:Y:S01]  /*1ed30*/  LOP3.LUT R0, R10, R21, R24, 0xfe, !PT ;  /* 0x000000150a007212 */ /* 0x000fe200078efe18 */
[----:B------:R-:W1:Y:S08]  /*1ed40*/  @P1 LDC R4, c[0x0][0x434] ;  /* 0x00010d00ff041b82 */ /* 0x000e700000000800 */
[----:B------:R-:W4:Y:S01]  /*1ed50*/  @P1 LDC R5, c[0x0][0x438] ;  /* 0x00010e00ff051b82 */ /* 0x000f220000000800 */
[----:B------:R-:W-:Y:S01]  /*1ed60*/  LOP3.LUT R22, R22, 0xfffffff7, RZ, 0xc0, !PT ;  /* 0xfffffff716167812 */ /* 0x000fe200078ec0ff */
[----:B0-----:R-:W-:-:S05]  /*1ed70*/  IMAD.SHL.U32 R11, R11, 0x8, RZ ;  /* 0x000000080b0b7824 */ /* 0x001fca00078e00ff */
[----:B------:R-:W-:-:S04]  /*1ed80*/  LOP3.LUT R11, R11, 0x18, RZ, 0xc0, !PT ;  /* 0x000000180b0b7812 */ /* 0x000fc800078ec0ff */
[----:B------:R-:W-:Y:S01]  /*1ed90*/  LOP3.LUT R12, R11, 0x20, RZ, 0xfc, !PT ;  /* 0x000000200b0c7812 */ /* 0x000fe200078efcff */
[----:B------:R-:W-:Y:S01]  /*1eda0*/  UMOV UR5, 0xffffffff ;  /* 0xffffffff00057882 */ /* 0x000fe20000000000 */
[C---:B--2---:R-:W-:Y:S01]  /*1edb0*/  ISETP.GE.AND P0, PT, R0.reuse, R20, PT ;  /* 0x000000140000720c */ /* 0x044fe20003f06270 */
[----:B---3--:R-:W-:-:S04]  /*1edc0*/  IMAD.IADD R0, R0, 0x1, R17 ;  /* 0x0000000100007824 */ /* 0x008fc800078e0211 */
[----:B-1----:R-:W-:-:S04]  /*1edd0*/  @P1 IMAD.HI.U32 R4, R0, R4, RZ ;  /* 0x0000000400041227 */ /* 0x002fc800078e00ff */
[----:B------:R-:W-:-:S04]  /*1ede0*/  IMAD.MOV.U32 R6, RZ, RZ, R0 ;  /* 0x000000ffff067224 */ /* 0x000fc800078e0000 */
[----:B----4-:R-:W0:Y:S01]  /*1edf0*/  @!P0 LDC.64 R2, c[0x0][0x428] ;  /* 0x00010a00ff028b82 */ /* 0x010e220000000a00 */
[----:B------:R-:W-:-:S05]  /*1ee00*/  @P1 SHF.R.U32.HI R6, RZ, R5, R4 ;  /* 0x00000005ff061219 */ /* 0x000fca0000011604 */
[----:B------:R-:W-:-:S04]  /*1ee10*/  IMAD.MOV R4, RZ, RZ, -R6 ;  /* 0x000000ffff047224 */ /* 0x000fc800078e0a06 */
[----:B------:R-:W-:Y:S01]  /*1ee20*/  IMAD R4, R7, R4, R0 ;  /* 0x0000000407047224 */ /* 0x000fe200078e0200 */
[----:B------:R-:W-:Y:S02]  /*1ee30*/  @!P0 SHF.R.S32.HI R7, RZ, 0x1f, R6 ;  /* 0x0000001fff078819 */ /* 0x000fe40000011406 */
[----:B------:R-:W-:Y:S01]  /*1ee40*/  SHF.R.S32.HI R9, RZ, 0x1f, R8 ;  /* 0x0000001fff097819 */ /* 0x000fe20000011408 */
[CC--:B0-----:R-:W-:Y:S01]  /*1ee50*/  @!P0 IMAD.WIDE.U32 R6, R8.reuse, R2.reuse, R6 ;  /* 0x0000000208068225 */ /* 0x0c1fe200078e0006 */
[----:B------:R0:W-:Y:S03]  /*1ee60*/  STL [R1+0x10], R8 ;  /* 0x0000100801007387 */ /* 0x0001e60000100800 */
[----:B------:R-:W-:Y:S01]  /*1ee70*/  @!P0 IMAD R0, R9, R2, RZ ;  /* 0x0000000209008224 */ /* 0x000fe200078e02ff */
[----:B------:R1:W-:Y:S03]  /*1ee80*/  STL [R1+0x30], R9 ;  /* 0x0000300901007387 */ /* 0x0003e60000100800 */
[----:B------:R-:W-:-:S02]  /*1ee90*/  @!P0 IMAD R0, R8, R3, R0 ;  /* 0x0000000308008224 */ /* 0x000fc400078e0200 */
[----:B------:R-:W0:Y:S01]  /*1eea0*/  @!P0 LDC.64 R2, c[0x0][0x418] ;  /* 0x00010600ff028b82 */ /* 0x000e220000000a00 */
[----:B------:R-:W-:Y:S02]  /*1eeb0*/  IMAD.U32 R5, RZ, RZ, UR38 ;  /* 0x00000026ff057e24 */ /* 0x000fe4000f8e00ff */
[----:B------:R-:W-:-:S03]  /*1eec0*/  @!P0 IMAD.IADD R0, R7, 0x1, R0 ;  /* 0x0000000107008824 */ /* 0x000fc600078e0200 */
[----:B------:R-:W-:Y:S02]  /*1eed0*/  ISETP.NE.AND P2, PT, R5, 0x3, PT ;  /* 0x000000030500780c */ /* 0x000fe40003f45270 */
[----:B0-----:R-:W-:Y:S01]  /*1eee0*/  @!P0 LEA R8, P1, R6, R2, 0x2 ;  /* 0x0000000206088211 */ /* 0x001fe200078210ff */
[----:B------:R-:W-:-:S03]  /*1eef0*/  IMAD.MOV.U32 R2, RZ, RZ, RZ ;  /* 0x000000ffff027224 */ /* 0x000fc600078e00ff */
[----:B-1----:R-:W-:-:S05]  /*1ef00*/  @!P0 LEA.HI.X R9, R6, R3, R0, 0x2, P1 ;  /* 0x0000000306098211 */ /* 0x002fca00008f1400 */
[----:B------:R0:W5:Y:S01]  /*1ef10*/  @!P0 LDG.E R2, desc[UR52][R8.64] ;  /* 0x0000003408028981 */ /* 0x000162000c1e1900 */
[C---:B------:R-:W-:Y:S02]  /*1ef20*/  ISETP.GE.AND P0, PT, R11.reuse, UR4, PT ;  /* 0x000000040b007c0c */ /* 0x040fe4000bf06270 */
[----:B------:R-:W-:Y:S02]  /*1ef30*/  @P2 LOP3.LUT R22, R22, 0x8, RZ, 0xfc, !PT ;  /* 0x0000000816162812 */ /* 0x000fe400078efcff */
[----:B------:R-:W-:Y:S02]  /*1ef40*/  LOP3.LUT R11, R11, 0x40, RZ, 0xfc, !PT ;  /* 0x000000400b0b7812 */ /* 0x000fe400078efcff */
[----:B------:R-:W-:Y:S02]  /*1ef50*/  LOP3.LUT R22, R22, 0xfffffffb, RZ, 0xc0, !PT ;  /* 0xfffffffb16167812 */ /* 0x000fe400078ec0ff */
[----:B------:R-:W-:-:S05]  /*1ef60*/  ISETP.GE.AND P1, PT, R12, UR4, PT ;  /* 0x000000040c007c0c */ /* 0x000fca000bf26270 */
[----:B------:R-:W-:Y:S02]  /*1ef70*/  @P0 LOP3.LUT R22, R22, 0x4, RZ, 0xfc, !PT ;  /* 0x0000000416160812 */ /* 0x000fe400078efcff */
[----:B------:R-:W-:Y:S02]  /*1ef80*/  ISETP.GE.AND P0, PT, R11, UR4, PT ;  /* 0x000000040b007c0c */ /* 0x000fe4000bf06270 */
[----:B------:R-:W-:-:S04]  /*1ef90*/  LOP3.LUT R22, R22, 0xfffffffe, RZ, 0xc0, !PT ;  /* 0xfffffffe16167812 */ /* 0x000fc800078ec0ff */
[----:B------:R-:W-:-:S04]  /*1efa0*/  LOP3.LUT R22, R22, 0xfffffffd, RZ, 0xc0, !PT ;  /* 0xfffffffd16167812 */ /* 0x000fc800078ec0ff */
[----:B------:R-:W-:-:S04]  /*1efb0*/  @P1 LOP3.LUT R22, R22, 0x2, RZ, 0xfc, !PT ;  /* 0x0000000216161812 */ /* 0x000fc800078efcff */
[----:B------:R-:W-:Y:S01]  /*1efc0*/  @P0 LOP3.LUT R22, R22, 0x1, RZ, 0xfc, !PT ;  /* 0x0000000116160812 */ /* 0x000fe200078efcff */
[----:B0-----:R-:W-:Y:S06]  /*1efd0*/  BRA.DIV UR5, `(.L_x_1653) ;  /* 0x0000004e054c7947 */ /* 0x001fec000b800000 */
.L_x_1766:
[----:B------:R-:W-:-:S05]  /*1efe0*/  SHF.R.S32.HI R9, RZ, 0x1f, R18 ;  /* 0x0000001fff097819 */ /* 0x000fca0000011412 */
[----:B------:R0:W-:Y:S01]  /*1eff0*/  STL [R1+0xc], R9 ;  /* 0x00000c0901007387 */ /* 0x0001e20000100800 */
[----:B------:R-:W-:Y:S05]  /*1f000*/  @!P2 BRA `(.L_x_1654) ;  /* 0x000000000004a947 */ /* 0x000fea0003800000 */
[----:B------:R-:W-:Y:S01]  /*1f010*/  BPT.TRAP 0x1 ;  /* 0x000000040000795c */ /* 0x000fe20000300000 */
.L_x_1654:
        /* <DEDUP_REMOVED lines=26> */
.L_x_1767:
[----:B------:R-:W-:Y:S05]  /*1f1c0*/  BSYNC B0 ;  /* 0x0000000000007941 */ /* 0x000fea0003800000 */
.L_x_1655:
[----:B------:R-:W2:Y:S01]  /*1f1d0*/  LDL R7, [R1+0xc] ;  /* 0x00000c0001077983 */ /* 0x000ea20000100800 */
[----:B------:R-:W-:-:S03]  /*1f1e0*/  ULDC.64 UR4, c[0x0][0x300] ;  /* 0x0000c00000047ab9 */ /* 0x000fc60000000a00 */
[----:B------:R-:W3:Y:S04]  /*1f1f0*/  LDL R12, [R1+0x24] ;  /* 0x00002400010c7983 */ /* 0x000ee80000100800 */
[----:B------:R-:W4:Y:S01]  /*1f200*/  LDL R11, [R1+0x14] ;  /* 0x00001400010b7983 */ /* 0x000f220000100800 */
[----:B------:R-:W-:Y:S01]  /*1f210*/  IMAD R3, R3, UR4, RZ ;  /* 0x0000000403037c24 */ /* 0x000fe2000f8e02ff */
[----:B------:R-:W-:Y:S01]  /*1f220*/  LOP3.LUT P4, RZ, R22, 0x4, RZ, 0xc0, !PT ;  /* 0x0000000416ff7812 */ /* 0x000fe2000788c0ff */
[----:B------:R-:W5:Y:S02]  /*1f230*/  S2R R6, SR_TID.X ;  /* 0x0000000000067919 */ /* 0x000f640000002100 */
[----:B------:R-:W-:Y:S01]  /*1f240*/  IMAD R3, R4, UR5, R3 ;  /* 0x0000000504037c24 */ /* 0x000fe2000f8e0203 */
[----:B------:R-:W-:Y:S01]  /*1f250*/  LOP3.LUT P3, RZ, R22, 0x2, RZ, 0xc0, !PT ;  /* 0x0000000216ff7812 */ /* 0x000fe2000786c0ff */
[----:B-1----:R-:W-:Y:S01]  /*1f260*/  IMAD.WIDE.U32 R4, R4, UR4, RZ ;  /* 0x0000000404047c25 */ /* 0x002fe2000f8e00ff */
[----:B0-----:R-:W0:Y:S01]  /*1f270*/  S2R R9, SR_TID.X ;  /* 0x0000000000097919 */ /* 0x001e220000002100 */
[----:B------:R-:W-:Y:S01]  /*1f280*/  ULDC.64 UR4, c[0x0][0x310] ;  /* 0x0000c40000047ab9 */ /* 0x000fe20000000a00 */
[----:B------:R-:W-:Y:S01]  /*1f290*/  LOP3.LUT P2, RZ, R22, 0x1, RZ, 0xc0, !PT ;  /* 0x0000000116ff7812 */ /* 0x000fe2000784c0ff */
[----:B------:R-:W-:-:S02]  /*1f2a0*/  IMAD.IADD R5, R5, 0x1, R3 ;  /* 0x0000000105057824 */ /* 0x000fc400078e0203 */
[----:B------:R-:W-:Y:S02]  /*1f2b0*/  IMAD R8, R8, UR4, RZ ;  /* 0x0000000408087c24 */ /* 0x000fe4000f8e02ff */
[----:B------:R-:W-:-:S04]  /*1f2c0*/  IMAD.WIDE.U32 R4, R2, UR4, R4 ;  /* 0x0000000402047c25 */ /* 0x000fc8000f8e0004 */
[----:B------:R-:W-:Y:S01]  /*1f2d0*/  IMAD R2, R2, UR5, R8 ;  /* 0x0000000502027c24 */ /* 0x000fe2000f8e0208 */
[----:B------:R-:W-:-:S03]  /*1f2e0*/  ULDC.64 UR4, c[0x0][0x308] ;  /* 0x0000c20000047ab9 */ /* 0x000fc60000000a00 */
[----:B------:R-:W-:Y:S02]  /*1f2f0*/  IMAD.IADD R3, R5, 0x1, R2 ;  /* 0x0000000105037824 */ /* 0x000fe400078e0202 */
[----:B------:R-:W-:Y:S01]  /*1f300*/  IMAD.MOV.U32 R2, RZ, RZ, R4 ;  /* 0x000000ffff027224 */ /* 0x000fe200078e0004 */
[----:B-----5:R-:W-:-:S04]  /*1f310*/  LOP3.LUT R6, R6, 0x7f, RZ, 0xc0, !PT ;  /* 0x0000007f06067812 */ /* 0x020fc800078ec0ff */
[----:B------:R-:W-:Y:S01]  /*1f320*/  SHF.R.U32.HI R6, RZ, 0x2, R6 ;  /* 0x00000002ff067819 */ /* 0x000fe20000011606 */
[----:B0-----:R-:W-:-:S05]  /*1f330*/  IMAD.SHL.U32 R9, R9, 0x8, RZ ;  /* 0x0000000809097824 */ /* 0x001fca00078e00ff */
[----:B------:R-:W-:Y:S01]  /*1f340*/  LOP3.LUT R9, R9, 0x18, RZ, 0xc0, !PT ;  /* 0x0000001809097812 */ /* 0x000fe200078ec0ff */
[----:B--2---:R-:W-:-:S04]  /*1f350*/  IMAD R4, R7, UR4, RZ ;  /* 0x0000000407047c24 */ /* 0x004fc8000f8e02ff */
[----:B------:R-:W-:Y:S01]  /*1f360*/  IMAD R7, R18, UR5, R4 ;  /* 0x0000000512077c24 */ /* 0x000fe2000f8e0204 */
[----:B---3--:R-:W-:Y:S01]  /*1f370*/  IADD3 R6, -R6, R12, -R10 ;  /* 0x0000000c06067210 */ /* 0x008fe20007ffe90a */
[----:B------:R-:W-:Y:S01]  /*1f380*/  IMAD.WIDE.U32 R4, R18, UR4, R2 ;  /* 0x0000000412047c25 */ /* 0x000fe2000f8e0002 */
[----:B------:R-:W-:-:S03]  /*1f390*/  ULDC.64 UR4, c[0x0][0x2e8] ;  /* 0x0000ba0000047ab9 */ /* 0x000fc60000000a00 */
[----:B------:R-:W-:Y:S01]  /*1f3a0*/  IMAD.IADD R7, R5, 0x1, R7 ;  /* 0x0000000105077824 */ /* 0x000fe200078e0207 */
[C---:B------:R-:W-:Y:S01]  /*1f3b0*/  LEA R2, P0, R4.reuse, UR4, 0x1 ;  /* 0x0000000404027c11 */ /* 0x040fe2000f8008ff */
[----:B------:R-:W-:Y:S01]  /*1f3c0*/  UMOV UR4, 0xffffffff ;  /* 0xffffffff00047882 */ /* 0x000fe20000000000 */
[----:B----4-:R-:W-:Y:S02]  /*1f3d0*/  IMAD R8, R25, 0x3000, R11 ;  /* 0x0000300019087824 */ /* 0x010fe400078e020b */
[----:B------:R-:W-:Y:S02]  /*1f3e0*/  LEA.HI.X R7, R4, UR5, R7, 0x1, P0 ;  /* 0x0000000504077c11 */ /* 0x000fe400080f0c07 */
[----:B------:R-:W-:Y:S01]  /*1f3f0*/  ISETP.GE.AND P0, PT, R6, 0x1, PT ;  /* 0x000000010600780c */ /* 0x000fe20003f06270 */
[----:B------:R-:W-:-:S12]  /*1f400*/  BRA.DIV UR4, `(.L_x_1657) ;  /* 0x0000004a04887947 */ /* 0x000fd8000b800000 */
[----:B------:R-:W0:Y:S04]  /*1f410*/  SHFL.IDX PT, R3, R2, RZ, 0x1c1f ;  /* 0x001c1fff02037589 */ /* 0x000e2800000e0000 */
[----:B------:R-:W1:Y:S01]  /*1f420*/  SHFL.IDX PT, R4, R7, RZ, 0x1c1f ;  /* 0x001c1fff07047589 */ /* 0x000e6200000e0000 */
[----:B0-----:R-:W-:Y:S01]  /*1f430*/  @P0 LEA R5, P1, R9, R3, 0x1 ;  /* 0x0000000309050211 */ /* 0x001fe200078208ff */
[----:B------:R-:W-:-:S04]  /*1f440*/  @P0 IMAD R3, R8, 0x2, R23 ;  /* 0x0000000208030824 */ /* 0x000fc800078e0217 */
        /* <DEDUP_REMOVED lines=11> */
[----:B0-----:R-:W-:Y:S01]  /*1f500*/  @P1 LEA R5, P0, R9, R3, 0x1 ;  /* 0x0000000309051211 */ /* 0x001fe200078008ff */
[----:B------:R-:W-:-:S04]  /*1f510*/  @P1 IMAD R3, R8, 0x2, R23 ;  /* 0x0000000208031824 */ /* 0x000fc800078e0217 */
        /* <DEDUP_REMOVED lines=12> */
[----:B0-----:R-:W-:Y:S01]  /*1f5e0*/  @P1 LEA R5, P0, R9, R3, 0x1 ;  /* 0x0000000309051211 */ /* 0x001fe200078008ff */
[----:B------:R-:W-:-:S04]  /*1f5f0*/  @P1 IMAD R3, R8, 0x2, R23 ;  /* 0x0000000208031824 */ /* 0x000fc800078e0217 */
[----:B-1----:R-:W-:-:S05]  /*1f600*/  @P1 IMAD.X R4, RZ, RZ, R4, P0 ;  /* 0x000000ffff041224 */ /* 0x002fca00000e0604 */
[----:B------:R-:W-:-:S04]  /*1f610*/  @P1 LOP3.LUT R5, R5, R4, RZ, 0x3c, !PT ;  /* 0x0000000405051212 */ /* 0x000fc800078e3cff */
[----:B------:R-:W-:-:S04]  /*1f620*/  @P1 LOP3.LUT R4, R5, R4, RZ, 0x3c, !PT ;  /* 0x0000000405041212 */ /* 0x000fc800078e3cff */
[----:B------:R-:W-:-:S05]  /*1f630*/  @P1 LOP3.LUT R5, R5, R4, RZ, 0x3c, !PT ;  /* 0x0000000405051212 */ /* 0x000fca00078e3cff */
[----:B------:R0:W-:Y:S04]  /*1f640*/  @P1 LDGSTS.E.BYPASS.LTC128B.128 [R3+0x16400], desc[UR52][R4.64], !P4 ;  /* 0x1640000004031fae */ /* 0x0001e8000e101d74 */
[----:B------:R0:W-:Y:S04]  /*1f650*/  @P1 LDGSTS.E.BYPASS.LTC128B.128 [R3+0x18400], desc[UR52][R4.64+0x40], !P3 ;  /* 0x1840004004031fae */ /* 0x0001e8000d901d74 */
[----:B--23--:R0:W-:Y:S02]  /*1f660*/  @P1 LDGSTS.E.BYPASS.LTC128B.128 [R3+0x1a400], desc[UR52][R4.64+0x80], !P2 ;  /* 0x1a40008004031fae */ /* 0x00c1e4000d101d74 */
.L_x_1777:
[----:B------:R-:W-:-:S13]  /*1f670*/  ISETP.GE.AND P0, PT, R6, 0x61, PT ;  /* 0x000000610600780c */ /* 0x000fda0003f06270 */
[----:B------:R-:W-:Y:S01]  /*1f680*/  @P0 LEA R2, P1, R9, R2, 0x1 ;  /* 0x0000000209020211 */ /* 0x000fe200078208ff */
[----:B------:R-:W-:-:S04]  /*1f690*/  @P0 IMAD R8, R8, 0x2, R23 ;  /* 0x0000000208080824 */ /* 0x000fc800078e0217 */
[----:B01----:R-:W-:-:S05]  /*1f6a0*/  @P0 IMAD.X R3, RZ, RZ, R7, P1 ;  /* 0x000000ffff030224 */ /* 0x003fca00008e0607 */
        /* <DEDUP_REMOVED lines=8> */
.L_x_1658:
        /* <DEDUP_REMOVED lines=11> */
.L_x_1659:
[----:B------:R0:W5:Y:S01]  /*1f7e0*/  LDL.LU R3, [R1+0x8] ;  /* 0x0000080001037983 */ /* 0x0001620000300800 */
[----:B------:R0:W-:Y:S02]  /*1f7f0*/  SYNCS.ARRIVE.TRANS64.A1T0 RZ, [R0+URZ+0x2d830], RZ ;  /* 0x02d830ff00ff79a7 */ /* 0x0001e4000810003f */
        /* <DEDUP_REMOVED lines=8> */
[----:B------:R-:W-:Y:S01]  /*1f880*/  BSSY B6, `(.L_x_1660) ;  /* 0x000001e000067945 */ /* 0x000fe20003800000 */
[----:B-----5:R-:W-:Y:S01]  /*1f890*/  SHF.R.S32.HI R2, RZ, 0x1f, R3 ;  /* 0x0000001fff027819 */ /* 0x020fe20000011403 */
[----:B------:R-:W-:-:S04]  /*1f8a0*/  IMAD.WIDE.U32 R4, R3, UR4, RZ ;  /* 0x0000000403047c25 */ /* 0x000fc8000f8e00ff */
[----:B------:R-:W-:Y:S01]  /*1f8b0*/  IMAD R2, R2, UR4, RZ ;  /* 0x0000000402027c24 */ /* 0x000fe2000f8e02ff */
[----:B------:R0:W-:Y:S03]  /*1f8c0*/  STL.64 [R1+0x38], R4 ;  /* 0x0000380401007387 */ /* 0x0001e60000100a00 */
[----:B------:R-:W-:Y:S01]  /*1f8d0*/  IMAD R0, R3, UR5, R2 ;  /* 0x0000000503007c24 */ /* 0x000fe2000f8e0202 */
[----:B------:R-:W-:-:S03]  /*1f8e0*/  SHF.R.S32.HI R2, RZ, 0x1f, R19 ;  /* 0x0000001fff027819 */ /* 0x000fc60000011413 */
[----:B------:R-:W-:Y:S01]  /*1f8f0*/  IMAD.IADD R3, R5, 0x1, R0 ;  /* 0x0000000105037824 */ /* 0x000fe200078e0200 */
[----:B------:R-:W-:Y:S02]  /*1f900*/  SEL R0, R19, RZ, !P0 ;  /* 0x000000ff13007207 */ /* 0x000fe40004000000 */
[----:B------:R-:W-:Y:S02]  /*1f910*/  SEL R2, R2, RZ, !P0 ;  /* 0x000000ff02027207 */ /* 0x000fe40004000000 */
[----:B------:R0:W-:Y:S04]  /*1f920*/  STL [R1+0x40], R3 ;  /* 0x0000400301007387 */ /* 0x0001e80000100800 */
        /* <DEDUP_REMOVED lines=19> */
.L_x_1661:
[----:B------:R-:W-:Y:S05]  /*1fa60*/  BSYNC B6 ;  /* 0x0000000000067941 */ /* 0x000fea0003800000 */
.L_x_1660:
[----:B0-----:R-:W2:Y:S01]  /*1fa70*/  LDL.LU R0, [R1+0x48] ;  /* 0x0000480001007983 */ /* 0x001ea20000300800 */
[----:B------:R-:W0:Y:S01]  /*1fa80*/  LDC R9, c[0x0][0x448] ;  /* 0x00011200ff097b82 */ /* 0x000e220000000800 */
[----:B------:R-:W-:Y:S01]  /*1fa90*/  ULDC.64 UR4, c[0x0][0x2d8] ;  /* 0x0000b60000047ab9 */ /* 0x000fe20000000a00 */
[----:B------:R-:W-:Y:S01]  /*1faa0*/  ULDC.64 UR6, c[0x0][0x2c8] ;  /* 0x0000b20000067ab9 */ /* 0x000fe20000000a00 */
[----:B------:R-:W3:Y:S01]  /*1fab0*/  LDL.LU R21, [R1+0x40] ;  /* 0x0000400001157983 */ /* 0x000ee20000300800 */
[----:B------:R-:W-:-:S03]  /*1fac0*/  ULDC.64 UR8, c[0x0][0x280] ;  /* 0x0000a00000087ab9 */ /* 0x000fc60000000a00 */
[----:B------:R-:W3:Y:S04]  /*1fad0*/  LDL.LU.64 R2, [R1+0x38] ;  /* 0x0000380001027983 */ /* 0x000ee80000300a00 */
[----:B------:R-:W4:Y:S04]  /*1fae0*/  LDL R20, [R1+0xc] ;  /* 0x00000c0001147983 */ /* 0x000f280000100800 */
[----:B------:R-:W5:Y:S01]  /*1faf0*/  LDL.LU R4, [R1+0x8] ;  /* 0x0000080001047983 */ /* 0x000f620000300800 */
[----:B0-----:R-:W-:-:S13]  /*1fb00*/  ISETP.NE.AND P1, PT, R9, 0x1, PT ;  /* 0x000000010900780c */ /* 0x001fda0003f25270 */
[----:B------:R-:W0:Y:S08]  /*1fb10*/  @P1 LDC R6, c[0x0][0x450] ;  /* 0x00011400ff061b82 */ /* 0x000e300000000800 */
[----:B------:R-:W1:Y:S01]  /*1fb20*/  @P1 LDC R8, c[0x0][0x450] ;  /* 0x00011400ff081b82 */ /* 0x000e620000000800 */
[----:B------:R-:W0:Y:S02]  /*1fb30*/  S2R R11, SR_TID.X ;  /* 0x00000000000b7919 */ /* 0x000e240000002100 */
[----:B0-----:R-:W-:-:S05]  /*1fb40*/  IMAD.SHL.U32 R10, R11, 0x8, RZ ;  /* 0x000000080b0a7824 */ /* 0x001fca00078e00ff */
[----:B------:R-:W-:Y:S01]  /*1fb50*/  LOP3.LUT R10, R10, 0x18, RZ, 0xc0, !PT ;  /* 0x000000180a0a7812 */ /* 0x000fe200078ec0ff */
[----:B--2---:R-:W-:Y:S02]  /*1fb60*/  IMAD.MOV.U32 R5, RZ, RZ, R0 ;  /* 0x000000ffff057224 */ /* 0x004fe400078e0000 */
[----:B---3--:R-:W-:Y:S02]  /*1fb70*/  IMAD.MOV.U32 R3, RZ, RZ, R21 ;  /* 0x000000ffff037224 */ /* 0x008fe400078e0015 */
[----:B------:R-:W0:Y:S01]  /*1fb80*/  S2R R21, SR_TID.X ;  /* 0x0000000000157919 */ /* 0x000e220000002100 */
        /* <DEDUP_REMOVED lines=8> */
[----:B-----5:R-:W-:-:S04]  /*1fc10*/  IMAD.WIDE.U32 R2, R4, UR4, R2 ;  /* 0x0000000404027c25 */ /* 0x020fc8000f8e0002 */
[----:B------:R-:W-:Y:S01]  /*1fc20*/  IMAD R0, R4, UR5, R0 ;  /* 0x0000000504007c24 */ /* 0x000fe2000f8e0200 */
[----:B------:R-:W-:Y:S01]  /*1fc30*/  ULDC.64 UR4, c[0x0][0x2d0] ;  /* 0x0000b40000047ab9 */ /* 0x000fe20000000a00 */
[----:B0-----:R-:W-:Y:S01]  /*1fc40*/  IMAD.SHL.U32 R21, R21, 0x20, RZ ;  /* 0x0000002015157824 */ /* 0x001fe200078e00ff */
[----:B--2---:R-:W-:-:S04]  /*1fc50*/  LOP3.LUT R20, R20, 0x7f, RZ, 0xc0, !PT ;  /* 0x0000007f14147812 */ /* 0x004fc800078ec0ff */
[----:B------:R-:W-:Y:S02]  /*1fc60*/  LOP3.LUT R21, R21, 0x60, RZ, 0xc0, !PT ;  /* 0x0000006015157812 */ /* 0x000fe400078ec0ff */
[----:B------:R-:W-:-:S04]  /*1fc70*/  SHF.R.U32.HI R20, RZ, 0x2, R20 ;  /* 0x00000002ff147819 */ /* 0x000fc80000011614 */
[----:B------:R-:W-:Y:S01]  /*1fc80*/  LOP3.LUT R20, R20, R21, RZ, 0xfc, !PT ;  /* 0x0000001514147212 */ /* 0x000fe200078efcff */
[----:B------:R-:W-:-:S04]  /*1fc90*/  IMAD.IADD R3, R3, 0x1, R0 ;  /* 0x0000000103037824 */ /* 0x000fc800078e0200 */
[----:B------:R-:W-:-:S04]  /*1fca0*/  IMAD.IADD R0, R20, 0x1, R28 ;  /* 0x0000000114007824 */ /* 0x000fc800078e021c */
[----:B---3--:R-:W-:-:S04]  /*1fcb0*/  @P1 IMAD.HI.U32 R5, R0, R5, RZ ;  /* 0x0000000500051227 */ /* 0x008fc800078e00ff */
[----:B------:R-:W-:Y:S01]  /*1fcc0*/  IMAD.MOV.U32 R4, RZ, RZ, R0 ;  /* 0x000000ffff047224 */ /* 0x000fe200078e0000 */
[----:B------:R-:W-:-:S04]  /*1fcd0*/  @P1 SHF.R.U32.HI R4, RZ, R6, R5 ;  /* 0x00000006ff041219 */ /* 0x000fc80000011605 */
        /* <DEDUP_REMOVED lines=11> */
[----:B------:R-:W0:Y:S02]  /*1fd90*/  @P1 LDC R7, c[0x0][0x44c] ;  /* 0x00011300ff071b82 */ /* 0x000e240000000800 */
[----:B------:R-:W-:Y:S01]  /*1fda0*/  IMAD.IADD R6, R5, 0x1, R6 ;  /* 0x0000000105067824 */ /* 0x000fe200078e0206 */
[----:B------:R-:W-:-:S04]  /*1fdb0*/  LEA R5, P0, R4, UR8, 0x1 ;  /* 0x0000000804057c11 */ /* 0x000fc8000f8008ff */
[----:B------:R-:W-:Y:S01]  /*1fdc0*/  LEA.HI.X R4, R4, UR9, R6, 0x1, P0 ;  /* 0x0000000904047c11 */ /* 0x000fe200080f0c06 */
[----:B------:R-:W-:-:S04]  /*1fdd0*/  VIADD R6, R0, 0x80 ;  /* 0x0000008000067836 */ /* 0x000fc80000000000 */
[----:B------:R-:W-:Y:S02]  /*1fde0*/  IMAD.MOV.U32 R0, RZ, RZ, R6 ;  /* 0x000000ffff007224 */ /* 0x000fe400078e0006 */
[----:B0-----:R-:W-:-:S05]  /*1fdf0*/  @P1 IMAD.HI.U32 R7, R6, R7, RZ ;  /* 0x0000000706071227 */ /* 0x001fca00078e00ff */
[----:B-1----:R-:W-:-:S05]  /*1fe00*/  @P1 SHF.R.U32.HI R0, RZ, R8, R7 ;  /* 0x00000008ff001219 */ /* 0x002fca0000011607 */
[----:B------:R-:W-:-:S04]  /*1fe10*/  IMAD.MOV R7, RZ, RZ, -R0 ;  /* 0x000000ffff077224 */ /* 0x000fc800078e0a00 */
[----:B------:R-:W-:Y:S01]  /*1fe20*/  IMAD R6, R9, R7, R6 ;  /* 0x0000000709067224 */ /* 0x000fe200078e0206 */
[----:B------:R-:W-:Y:S01]  /*1fe30*/  SHF.R.S32.HI R7, RZ, 0x1f, R0 ;  /* 0x0000001fff077819 */ /* 0x000fe20000011400 */
[----:B------:R-:W-:-:S04]  /*1fe40*/  IMAD.WIDE.U32 R2, R0, UR4, R2 ;  /* 0x0000000400027c25 */ /* 0x000fc8000f8e0002 */
[----:B------:R-:W-:Y:S02]  /*1fe50*/  IMAD R7, R7, UR4, RZ ;  /* 0x0000000407077c24 */ /* 0x000fe4000f8e02ff */
[C---:B------:R-:W-:Y:S01]  /*1fe60*/  IMAD.SHL.U32 R21, R11.reuse, 0x8, RZ ;  /* 0x000000080b157824 */ /* 0x040fe200078e00ff */
[----:B------:R-:W-:Y:S01]  /*1fe70*/  LOP3.LUT R20, R11, 0x7f, RZ, 0xc0, !PT ;  /* 0x0000007f0b147812 */ /* 0x000fe200078ec0ff */
[----:B------:R-:W-:Y:S01]  /*1fe80*/  IMAD R0, R0, UR5, R7 ;  /* 0x0000000500007c24 */ /* 0x000fe2000f8e0207 */
[----:B------:R-:W-:-:S03]  /*1fe90*/  ULDC UR4, c[0x0][0x2b8] ;  /* 0x0000ae0000047ab9 */ /* 0x000fc60000000800 */
[----:B------:R-:W-:Y:S01]  /*1fea0*/  IMAD.IADD R3, R3, 0x1, R0 ;  /* 0x0000000103037824 */ /* 0x000fe200078e0200 */
[----:B------:R-:W-:-:S05]  /*1feb0*/  SHF.R.S32.HI R0, RZ, 0x1f, R6 ;  /* 0x0000001fff007819 */ /* 0x000fca0000011406 */
[----:B------:R-:W-:Y:S02]  /*1fec0*/  IMAD R0, R0, UR6, RZ ;  /* 0x0000000600007c24 */ /* 0x000fe4000f8e02ff */
[----:B------:R-:W-:Y:S01]  /*1fed0*/  IMAD.WIDE.U32 R2, R6, UR6, R2 ;  /* 0x0000000606027c25 */ /* 0x000fe2000f8e0002 */
[----:B------:R-:W-:-:S03]  /*1fee0*/  LOP3.LUT R21, R21, 0x18, RZ, 0xc0, !PT ;  /* 0x0000001815157812 */ /* 0x000fc600078ec0ff */
[----:B------:R-:W-:Y:S01]  /*1fef0*/  IMAD R6, R6, UR7, R0 ;  /* 0x0000000706067c24 */ /* 0x000fe2000f8e0200 */
[----:B------:R-:W-:-:S03]  /*1ff00*/  LEA R7, P0, R2, UR8, 0x1 ;  /* 0x0000000802077c11 */ /* 0x000fc6000f8008ff */
[----:B------:R-:W-:Y:S01]  /*1ff10*/  IMAD.IADD R6, R3, 0x1, R6 ;  /* 0x0000000103067824 */ /* 0x000fe200078e0206 */
[C---:B------:R-:W-:Y:S02]  /*1ff20*/  LOP3.LUT R12, R21.reuse, 0x20, RZ, 0xfc, !PT ;  /* 0x00000020150c7812 */ /* 0x040fe400078efcff */
[----:B------:R-:W-:Y:S01]  /*1ff30*/  LOP3.LUT R11, R21, 0x40, RZ, 0xfc, !PT ;  /* 0x00000040150b7812 */ /* 0x000fe200078efcff */
[----:B------:R-:W-:Y:S01]  /*1ff40*/  UMOV UR5, 0xffffffff ;  /* 0xffffffff00057882 */ /* 0x000fe20000000000 */
[----:B------:R-:W-:Y:S02]  /*1ff50*/  LEA.HI.X R6, R2, UR9, R6, 0x1, P0 ;  /* 0x0000000902067c11 */ /* 0x000fe400080f0c06 */
[----:B------:R-:W-:Y:S02]  /*1ff60*/  ISETP.GE.AND P0, PT, R10, UR4, PT ;  /* 0x000000040a007c0c */ /* 0x000fe4000bf06270 */
[----:B------:R-:W-:Y:S02]  /*1ff70*/  ISETP.GE.AND P1, PT, R12, UR4, PT ;  /* 0x000000040c007c0c */ /* 0x000fe4000bf26270 */
[----:B------:R-:W-:-:S02]  /*1ff80*/  ISETP.GE.AND P2, PT, R11, UR4, PT ;  /* 0x000000040b007c0c */ /* 0x000fc4000bf46270 */
[----:B------:R-:W-:Y:S01]  /*1ff90*/  SHF.R.U32.HI R20, RZ, 0x2, R20 ;  /* 0x00000002ff147819 */ /* 0x000fe20000011614 */
[----:B------:R-:W-:Y:S10]  /*1ffa0*/  BRA.DIV UR5, `(.L_x_1662) ;  /* 0x0000004605087947 */ /* 0x000ff4000b800000 */
[----:B------:R-:W2:Y:S01]  /*1ffb0*/  LDL R11, [R1+0x34] ;  /* 0x00003400010b7983 */ /* 0x000ea20000100800 */
[----:B------:R-:W-:Y:S02]  /*1ffc0*/  IMAD R0, R29, R9, RZ ;  /* 0x000000091d007224 */ /* 0x000fe400078e02ff */
[----:B------:R-:W-:Y:S01]  /*1ffd0*/  IMAD.IADD R28, R20, 0x1, R28 ;  /* 0x00000001141c7824 */ /* 0x000fe200078e021c */
[----:B------:R-:W0:Y:S04]  /*1ffe0*/  SHFL.IDX PT, R3, R5, RZ, 0x1c1f ;  /* 0x001c1fff05037589 */ /* 0x000e2800000e0000 */
[----:B------:R-:W1:Y:S01]  /*1fff0*/  SHFL.IDX PT, R2, R4, RZ, 0x1c1f ;  /* 0x001c1fff04027589 */ /* 0x000e6200000e0000 */
[----:B------:R-:W-:-:S03]  /*20000*/  ISETP.GE.AND P3, PT, R28, R0, PT ;  /* 0x000000001c00720c */ /* 0x000fc60003f66270 */
[----:B------:R-:W-:Y:S10]  /*20010*/  SHFL.IDX PT, R8, R4, 0x1, 0x1c1f ;  /* 0x003c1f0004087f89 */ /* 0x000ff400000e0000 */
[----:B0-----:R-:W-:-:S05]  /*20020*/  @!P3 LEA R3, P4, R10, R3, 0x1 ;  /* 0x000000030a03b211 */ /* 0x001fca00078808ff */
[----:B-1----:R-:W-:-:S05]  /*20030*/  @!P3 IMAD.X R2, RZ, RZ, R2, P4 ;  /* 0x000000ffff02b224 */ /* 0x002fca00020e0602 */
[----:B------:R-:W-:-:S04]  /*20040*/  @!P3 LOP3.LUT R3, R3, R2, RZ, 0x3c, !PT ;  /* 0x000000020303b212 */ /* 0x000fc800078e3cff */
[----:B------:R-:W-:-:S04]  /*20050*/  @!P3 LOP3.LUT R2, R3, R2, RZ, 0x3c, !PT ;  /* 0x000000020302b212 */ /* 0x000fc800078e3cff */
[----:B------:R-:W-:-:S05]  /*20060*/  @!P3 LOP3.LUT R3, R3, R2, RZ, 0x3c, !PT ;  /* 0x000000020303b212 */ /* 0x000fca00078e3cff */
[----:B--2---:R-:W-:Y:S04]  /*20070*/  @!P3 LDGSTS.E.BYPASS.LTC128B.128 [R11+0xc400], desc[UR52][R2.64], !P0 ;  /* 0x0c400000020bbfae */ /* 0x004fe8000c101d74 */
[----:B------:R-:W-:Y:S04]  /*20080*/  @!P3 LDGSTS.E.BYPASS.LTC128B.128 [R11+0xf400], desc[UR52][R2.64+0x40], !P1 ;  /* 0x0f400040020bbfae */ /* 0x000fe8000c901d74 */
[----:B------:R0:W-:Y:S02]  /*20090*/  @!P3 LDGSTS.E.BYPASS.LTC128B.128 [R11+0x12400], desc[UR52][R2.64+0x80], !P2 ;  /* 0x12400080020bbfae */ /* 0x0001e4000d101d74 */
[----:B0-----:R-:W-:-:S05]  /*200a0*/  VIADD R2, R28, 0x20 ;  /* 0x000000201c027836 */ /* 0x001fca0000000000 */
[----:B------:R-:W-:Y:S02]  /*200b0*/  ISETP.GE.AND P3, PT, R2, R0, PT ;  /* 0x000000000200720c */ /* 0x000fe40003f66270 */
[----:B------:R-:W0:Y:S11]  /*200c0*/  SHFL.IDX PT, R2, R5, 0x1, 0x1c1f ;  /* 0x003c1f0005027f89 */ /* 0x000e3600000e0000 */
[----:B0-----:R-:W-:-:S05]  /*200d0*/  @!P3 LEA R3, P4, R10, R2, 0x1 ;  /* 0x000000020a03b211 */ /* 0x001fca00078808ff */
[----:B------:R-:W-:Y:S02]  /*200e0*/  @!P3 IMAD.X R2, RZ, RZ, R8, P4 ;  /* 0x000000ffff02b224 */ /* 0x000fe400020e0608 */
[----:B------:R-:W-:Y:S03]  /*200f0*/  SHFL.IDX PT, R8, R4, 0x2, 0x1c1f ;  /* 0x005c1f0004087f89 */ /* 0x000fe600000e0000 */
[-C--:B------:R-:W-:Y:S01]  /*20100*/  @!P3 LOP3.LUT R3, R3, R2.reuse, RZ, 0x3c, !PT ;  /* 0x000000020303b212 */ /* 0x080fe200078e3cff */
[----:B------:R-:W-:Y:S03]  /*20110*/  SHFL.IDX PT, R4, R4, 0x3, 0x1c1f ;  /* 0x007c1f0004047f89 */ /* 0x000fe600000e0000 */
[----:B------:R-:W-:-:S04]  /*20120*/  @!P3 LOP3.LUT R2, R3, R2, RZ, 0x3c, !PT ;  /* 0x000000020302b212 */ /* 0x000fc800078e3cff */
[----:B------:R-:W-:-:S05]  /*20130*/  @!P3 LOP3.LUT R3, R3, R2, RZ, 0x3c, !PT ;  /* 0x000000020303b212 */ /* 0x000fca00078e3cff */
[----:B------:R-:W-:Y:S04]  /*20140*/  @!P3 LDGSTS.E.BYPASS.LTC128B.128 [R11+0xcc00], desc[UR52][R2.64], !P0 ;  /* 0x0cc00000020bbfae */ /* 0x000fe8000c101d74 */
[----:B------:R-:W-:Y:S04]  /*20150*/  @!P3 LDGSTS.E.BYPASS.LTC128B.128 [R11+0xfc00], desc[UR52][R2.64+0x40], !P1 ;  /* 0x0fc00040020bbfae */ /* 0x000fe8000c901d74 */
[----:B------:R0:W-:Y:S02]  /*20160*/  @!P3 LDGSTS.E.BYPASS.LTC128B.128 [R11+0x12c00], desc[UR52][R2.64+0x80], !P2 ;  /* 0x12c00080020bbfae */ /* 0x0001e4000d101d74 */
[----:B0-----:R-:W-:-:S05]  /*20170*/  VIADD R2, R28, 0x40 ;  /* 0x000000401c027836 */ /* 0x001fca0000000000 */
[----:B------:R-:W-:Y:S02]  /*20180*/  ISETP.GE.AND P3, PT, R2, R0, PT ;  /* 0x000000000200720c */ /* 0x000fe40003f66270 */
[----:B------:R-:W0:Y:S04]  /*20190*/  SHFL.IDX PT, R2, R5, 0x2, 0x1c1f ;  /* 0x005c1f0005027f89 */ /* 0x000e2800000e0000 */
[----:B------:R-:W1:Y:S07]  /*201a0*/  SHFL.IDX PT, R5, R5, 0x3, 0x1c1f ;  /* 0x007c1f0005057f89 */ /* 0x000e6e00000e0000 */
[----:B0-----:R-:W-:-:S05]  /*201b0*/  @!P3 LEA R3, P4, R10, R2, 0x1 ;  /* 0x000000020a03b211 */ /* 0x001fca00078808ff */
[----:B------:R-:W-:-:S05]  /*201c0*/  @!P3 IMAD.X R2, RZ, RZ, R8, P4 ;  /* 0x000000ffff02b224 */ /* 0x000fca00020e0608 */
        /* <DEDUP_REMOVED lines=8> */
[----:B-1----:R-:W-:-:S05]  /*20250*/  @!P3 LEA R2, P4, R10, R5, 0x1 ;  /* 0x000000050a02b211 */ /* 0x002fca00078808ff */
[----:B------:R-:W-:Y:S02]  /*20260*/  @!P3 IMAD.X R3, RZ, RZ, R4, P4 ;  /* 0x000000ffff03b224 */ /* 0x000fe400020e0604 */
[----:B------:R-:W-:Y:S04]  /*20270*/  SHFL.IDX PT, R4, R6, RZ, 0x1c1f ;  /* 0x001c1fff06047589 */ /* 0x000fe800000e0000 */
[----:B------:R-:W-:Y:S04]  /*20280*/  @!P3 LDGSTS.E.BYPASS.LTC128B.128 [R11+0xdc00], desc[UR52][R2.64], !P0 ;  /* 0x0dc00000020bbfae */ /* 0x000fe8000c101d74 */
[----:B------:R-:W-:Y:S04]  /*20290*/  @!P3 LDGSTS.E.BYPASS.LTC128B.128 [R11+0x10c00], desc[UR52][R2.64+0x40], !P1 ;  /* 0x10c00040020bbfae */ /* 0x000fe8000c901d74 */
[----:B------:R0:W-:Y:S04]  /*202a0*/  @!P3 LDGSTS.E.BYPASS.LTC128B.128 [R11+0x13c00], desc[UR52][R2.64+0x80], !P2 ;  /* 0x13c00080020bbfae */ /* 0x0001e8000d101d74 */
[----:B------:R-:W-:Y:S04]  /*202b0*/  SHFL.IDX PT, R6, R6, 0x1, 0x1c1f ;  /* 0x003c1f0006067f89 */ /* 0x000fe800000e0000 */
[----:B0-----:R-:W0:Y:S01]  /*202c0*/  SHFL.IDX PT, R2, R7, RZ, 0x1c1f ;  /* 0x001c1fff07027589 */ /* 0x001e2200000e0000 */
[----:B------:R-:W-:-:S05]  /*202d0*/  VIADD R3, R28, 0x80 ;  /* 0x000000801c037836 */ /* 0x000fca0000000000 */
[----:B------:R-:W-:-:S13]  /*202e0*/  ISETP.GE.AND P3, PT, R3, R0, PT ;  /* 0x000000000300720c */ /* 0x000fda0003f66270 */
[----:B0-----:R-:W-:-:S05]  /*202f0*/  @!P3 LEA R2, P4, R10, R2, 0x1 ;  /* 0x000000020a02b211 */ /* 0x001fca00078808ff */
[----:B------:R-:W-:-:S05]  /*20300*/  @!P3 IMAD.X R3, RZ, RZ, R4, P4 ;  /* 0x000000ffff03b224 */ /* 0x000fca00020e0604 */
[----:B------:R-:W-:Y:S04]  /*20310*/  @!P3 LDGSTS.E.BYPASS.LTC128B.128 [R11+0xe400], desc[UR52][R2.64], !P0 ;  /* 0x0e400000020bbfae */ /* 0x000fe8000c101d74 */
[----:B------:R-:W-:Y:S04]  /*20320*/  @!P3 LDGSTS.E.BYPASS.LTC128B.128 [R11+0x11400], desc[UR52][R2.64+0x40], !P1 ;  /* 0x11400040020bbfae */ /* 0x000fe8000c901d74 */
[----:B------:R0:W-:Y:S04]  /*20330*/  @!P3 LDGSTS.E.BYPASS.LTC128B.128 [R11+0x14400], desc[UR52][R2.64+0x80], !P2 ;  /* 0x14400080020bbfae */ /* 0x0001e8000d101d74 */
[----:B0-----:R0:W1:Y:S02]  /*20340*/  SHFL.IDX PT, R2, R7, 0x1, 0x1c1f ;  /* 0x003c1f0007027f89 */ /* 0x00106400000e0000 */
.L_x_1790:
        /* <DEDUP_REMOVED lines=13> */
.L_x_1663:
        /* <DEDUP_REMOVED lines=18> */
.L_x_1791:
[----:B------:R-:W-:Y:S05]  /*20540*/  BSYNC B0 ;  /* 0x0000000000007941 */ /* 0x000fea0003800000 */
.L_x_1664:
[----:B------:R-:W1:Y:S04]  /*20550*/  LDL.LU R3, [R1+0x44] ;  /* 0x0000440001037983 */ /* 0x000e680000300800 */
[----:B------:R-:W2:Y:S01]  /*20560*/  LDL R2, [R1+0x28] ;  /* 0x0000280001027983 */ /* 0x000ea20000100800 */
[----:B------:R-:W-:Y:S01]  /*20570*/  BSSY B0, `(.L_x_1666) ;  /* 0x00000f7000007945 */ /* 0x000fe20003800000 */
[----:B-1----:R-:W-:-:S05]  /*20580*/  VIADD R0, R3, 0xfffffffe ;  /* 0xfffffffe03007836 */ /* 0x002fca0000000000 */
[----:B--2---:R-:W-:-:S13]  /*20590*/  ISETP.GE.AND P0, PT, R0, R2, PT ;  /* 0x000000020000720c */ /* 0x004fda0003f06270 */
[----:B------:R-:W-:Y:S05]  /*205a0*/  @!P0 BRA `(.L_x_1667) ;  /* 0x0000000c00cc8947 */ /* 0x000fea0003800000 */
[----:B------:R-:W1:Y:S01]  /*205b0*/  S2R R2, SR_TID.X ;  /* 0x0000000000027919 */ /* 0x000e620000002100 */
[----:B------:R-:W-:Y:S01]  /*205c0*/  ULDC UR4, c[0x0][0x2f4] ;  /* 0x0000bd0000047ab9 */ /* 0x000fe20000000800 */
[----:B------:R-:W-:Y:S01]  /*205d0*/  IMAD.MOV.U32 R10, RZ, RZ, R25 ;  /* 0x000000ffff0a7224 */ /* 0x000fe200078e0019 */
[----:B------:R2:W5:Y:S04]  /*205e0*/  LDL.LU R20, [R1] ;  /* 0x0000000001147983 */ /* 0x0005680000300800 */
[----:B------:R2:W-:Y:S01]  /*205f0*/  STL [R1+0x8], R26 ;  /* 0x0000081a01007387 */ /* 0x0005e20000100800 */
[----:B-1----:R-:W-:-:S05]  /*20600*/  IMAD.SHL.U32 R4, R2, 0x8, RZ ;  /* 0x0000000802047824 */ /* 0x002fca00078e00ff */
[----:B------:R-:W-:-:S04]  /*20610*/  LOP3.LUT R4, R4, 0x18, RZ, 0xc0, !PT ;  /* 0x0000001804047812 */ /* 0x000fc800078ec0ff */
[C---:B------:R-:W-:Y:S02]  /*20620*/  LOP3.LUT R3, R4.reuse, 0x20, RZ, 0xfc, !PT ;  /* 0x0000002004037812 */ /* 0x040fe400078efcff */
[C---:B------:R-:W-:Y:S02]  /*20630*/  LOP3.LUT R2, R4.reuse, 0x40, RZ, 0xfc, !PT ;  /* 0x0000004004027812 */ /* 0x040fe400078efcff */
[----:B------:R-:W-:Y:S02]  /*20640*/  ISETP.GE.AND P3, PT, R4, UR4, PT ;  /* 0x0000000404007c0c */ /* 0x000fe4000bf66270 */
[----:B------:R-:W-:Y:S02]  /*20650*/  ISETP.GE.AND P2, PT, R3, UR4, PT ;  /* 0x0000000403007c0c */ /* 0x000fe4000bf46270 */
[----:B--2---:R-:W-:-:S13]  /*20660*/  ISETP.GE.AND P1, PT, R2, UR4, PT ;  /* 0x0000000402007c0c */ /* 0x004fda000bf26270 */
.L_x_1680:
[----:B------:R-:W2:Y:S01]  /*20670*/  LDL R9, [R1+0x2c] ;  /* 0x00002c0001097983 */ /* 0x000ea20000100800 */
[----:B------:R-:W1:Y:S03]  /*20680*/  LDC R6, c[0x0][0x430] ;  /* 0x00010c00ff067b82 */ /* 0x000e660000000800 */
[----:B------:R-:W3:Y:S04]  /*20690*/  LDL R8, [R1+0x30] ;  /* 0x0000300001087983 */ /* 0x000ee80000100800 */
[----:B0-----:R-:W4:Y:S01]  /*206a0*/  LDL R7, [R1+0x10] ;  /* 0x0000100001077983 */ /* 0x001f220000100800 */
        /* <DEDUP_REMOVED lines=15> */
[--C-:B------:R-:W-:Y:S01]  /*207a0*/  IMAD.MOV R9, RZ, RZ, -R2.reuse ;  /* 0x000000ffff097224 */ /* 0x100fe200078e0a02 */
[----:B------:R-:W-:-:S03]  /*207b0*/  SHF.R.S32.HI R3, RZ, 0x1f, R2 ;  /* 0x0000001fff037819 */ /* 0x000fc60000011402 */
[----:B------:R-:W-:Y:S02]  /*207c0*/  IMAD R9, R6, R9, R4 ;  /* 0x0000000906097224 */ /* 0x000fe400078e0204 */
        /* <DEDUP_REMOVED lines=20> */
.L_x_1668:
[----:B------:R-:W-:Y:S01]  /*20910*/  IMAD R5, R25, 0x8, R23 ;  /* 0x0000000819057824 */ /* 0x000fe200078e0217 */
[----:B------:R-:W-:Y:S01]  /*20920*/  SHF.L.U32 R0, R2, 0x1f, RZ ;  /* 0x0000001f02007819 */ /* 0x000fe200000006ff */
[----:B------:R-:W-:Y:S03]  /*20930*/  BSSY B1, `(.L_x_1669) ;  /* 0x0000003000017945 */ /* 0x000fe60003800000 */
[----:B------:R-:W0:Y:S02]  /*20940*/  SYNCS.PHASECHK.TRANS64.TRYWAIT P0, [R5+URZ+0x2d840], R0 ;  /* 0x02d84000050075a7 */ /* 0x000e24000800017f */
[----:B0-----:R-:W-:Y:S05]  /*20950*/  @!P0 BRA `(.L_x_1670) ;  /* 0x0000004000c48947 */ /* 0x001fea0003800000 */
.L_x_1792:
[----:B------:R-:W-:Y:S05]  /*20960*/  BSYNC B1 ;  /* 0x0000000000017941 */ /* 0x000fea0003800000 */
.L_x_1669:
[----:B------:R-:W2:Y:S04]  /*20970*/  LDL R6, [R1+0xc] ;  /* 0x00000c0001067983 */ /* 0x000ea80000100800 */
[----:B------:R-:W3:Y:S01]  /*20980*/  LDL R4, [R1+0x14] ;  /* 0x0000140001047983 */ /* 0x000ee20000100800 */
[----:B------:R-:W-:Y:S01]  /*20990*/  SHF.R.S32.HI R28, RZ, 0x1f, R9 ;  /* 0x0000001fff1c7819 */ /* 0x000fe20000011409 */
[----:B------:R-:W-:Y:S01]  /*209a0*/  ULDC.64 UR4, c[0x0][0x300] ;  /* 0x0000c00000047ab9 */ /* 0x000fe20000000a00 */
[C---:B------:R-:W-:Y:S01]  /*209b0*/  LOP3.LUT P5, RZ, R22.reuse, 0x2, RZ, 0xc0, !PT ;  /* 0x0000000216ff7812 */ /* 0x040fe200078ac0ff */
        /* <DEDUP_REMOVED lines=50> */
.L_x_1802:
        /* <DEDUP_REMOVED lines=11> */
.L_x_1672:
        /* <DEDUP_REMOVED lines=11> */
.L_x_1673:
[----:B------:R1:W-:Y:S01]  /*20e40*/  SYNCS.ARRIVE.TRANS64.A1T0 RZ, [R5+URZ+0x2d830], RZ ;  /* 0x02d830ff05ff79a7 */ /* 0x0003e2000810003f */
[----:B------:R-:W-:Y:S05]  /*20e50*/  @!P5 BRA `(.L_x_1674) ;  /* 0x000000000004d947 */ /* 0x000fea0003800000 */
[----:B------:R-:W-:Y:S01]  /*20e60*/  BPT.TRAP 0x1 ;  /* 0x000000040000795c */ /* 0x000fe20000300000 */
.L_x_1674:
[----:B------:R-:W-:Y:S01]  /*20e70*/  SHF.L.U32 R2, R20, 0x1f, RZ ;  /* 0x0000001f14027819 */ /* 0x000fe200000006ff */
[----:B-1----:R-:W-:Y:S01]  /*20e80*/  IMAD R5, R10, 0x8, R23 ;  /* 0x000000080a057824 */ /* 0x002fe200078e0217 */
[----:B------:R-:W-:Y:S03]  /*20e90*/  BSSY B1, `(.L_x_1675) ;  /* 0x0000003000017945 */ /* 0x000fe60003800000 */
[----:B------:R-:W1:Y:S02]  /*20ea0*/  SYNCS.PHASECHK.TRANS64.TRYWAIT P0, [R5+URZ+0x2d860], R2 ;  /* 0x02d86002050075a7 */ /* 0x000e64000800017f */
[----:B-1----:R-:W-:Y:S05]  /*20eb0*/  @!P0 BRA `(.L_x_1676) ;  /* 0x0000004000d48947 */ /* 0x002fea0003800000 */
.L_x_1803:
[----:B------:R-:W-:Y:S05]  /*20ec0*/  BSYNC B1 ;  /* 0x0000000000017941 */ /* 0x000fea0003800000 */
.L_x_1675:
        /* <DEDUP_REMOVED lines=45> */
.L_x_1813:
        /* <DEDUP_REMOVED lines=32> */
.L_x_1678:
        /* <DEDUP_REMOVED lines=12> */
.L_x_1679:
[----:B------:R-:W2:Y:S01]  /*21460*/  LDL R2, [R1+0x28] ;  /* 0x0000280001027983 */ /* 0x000ea20000100800 */
[----:B------:R1:W-:Y:S01]  /*21470*/  SYNCS.ARRIVE.TRANS64.A1T0 RZ, [R5+URZ+0x2d850], RZ ;  /* 0x02d850ff05ff79a7 */ /* 0x0003e2000810003f */
[----:B------:R-:W-:Y:S02]  /*21480*/  VIADD R0, R26, 0xffffffff ;  /* 0xffffffff1a007836 */ /* 0x000fe40000000000 */
[----:B------:R1:W5:Y:S01]  /*21490*/  LDL R20, [R1] ;  /* 0x0000000001147983 */ /* 0x0003620000100800 */
[----:B------:R-:W-:-:S03]  /*214a0*/  IMAD.MOV.U32 R10, RZ, RZ, R25 ;  /* 0x000000ffff0a7224 */ /* 0x000fc600078e0019 */
[----:B------:R1:W-:Y:S01]  /*214b0*/  STL [R1+0x8], R26 ;  /* 0x0000081a01007387 */ /* 0x0003e20000100800 */
[----:B--2---:R-:W-:-:S13]  /*214c0*/  ISETP.GT.AND P0, PT, R26, R2, PT ;  /* 0x000000021a00720c */ /* 0x004fda0003f04270 */
[----:B-1----:R-:W-:Y:S05]  /*214d0*/  @P0 BRA `(.L_x_1680) ;  /* 0xfffffff000640947 */ /* 0x002fea000383ffff */
.L_x_1667:
[----:B------:R-:W-:Y:S05]  /*214e0*/  BSYNC B0 ;  /* 0x0000000000007941 */ /* 0x000fea0003800000 */
.L_x_1666:
[----:B------:R-:W1:Y:S01]  /*214f0*/  S2R R2, SR_TID.X ;  /* 0x0000000000027919 */ /* 0x000e620000002100 */
[----:B------:R-:W-:Y:S01]  /*21500*/  BSSY B0, `(.L_x_1681) ;  /* 0x0000010000007945 */ /* 0x000fe20003800000 */
        /* <DEDUP_REMOVED lines=12> */
[----:B0-----:R-:W0:Y:S01]  /*215d0*/  POPC R7, R4 ;  /* 0x0000000400077309 */ /* 0x001e220000000000 */
[----:B--2---:R-:W0:Y:S02]  /*215e0*/  SHFL.IDX PT, R0, R3, R0, 0x1f ;  /* 0x00001f0003007589 */ /* 0x004e2400000e0000 */
[----:B0-----:R-:W-:-:S07]  /*215f0*/  IADD3 R16, R0, UR37, R7 ;  /* 0x0000002500107c10 */ /* 0x001fce000fffe007 */
.L_x_1682:
[----:B------:R-:W-:Y:S05]  /*21600*/  BSYNC B0 ;  /* 0x0000000000007941 */ /* 0x000fea0003800000 */
.L_x_1681:
[----:B------:R-:W-:-:S05]  /*21610*/  IMAD.U32 R0, RZ, RZ, UR38 ;  /* 0x00000026ff007e24 */ /* 0x000fca000f8e00ff */
[----:B------:R-:W-:-:S13]  /*21620*/  ISETP.NE.AND P0, PT, R0, 0x3, PT ;  /* 0x000000030000780c */ /* 0x000fda0003f05270 */
[----:B------:R-:W-:Y:S05]  /*21630*/  @!P0 BRA `(.L_x_1683) ;  /* 0x0000000000048947 */ /* 0x000fea0003800000 */
[----:B------:R-:W-:Y:S01]  /*21640*/  BPT.TRAP 0x1 ;  /* 0x000000040000795c */ /* 0x000fe20000300000 */
.L_x_1683:
        /* <DEDUP_REMOVED lines=8> */
.L_x_1814:
[----:B------:R-:W-:Y:S05]  /*216d0*/  BSYNC B0 ;  /* 0x0000000000007941 */ /* 0x000fea0003800000 */
.L_x_1684:
        /* <DEDUP_REMOVED lines=51> */
.L_x_1824:
        /* <DEDUP_REMOVED lines=13> */
.L_x_1687:
        /* <DEDUP_REMOVED lines=11> */
.L_x_1688:
        /* <DEDUP_REMOVED lines=8> */
.L_x_1647:
[----:B------:R-:W-:Y:S05]  /*21c10*/  BSYNC B7 ;  /* 0x0000000000077941 */ /* 0x000fea0003800000 */
.L_x_1645:
[----:B------:R-:W-:-:S13]  /*21c20*/  LOP3.LUT P0, RZ, R22, 0x10, RZ, 0xc0, !PT ;  /* 0x0000001016ff7812 */ /* 0x000fda000780c0ff */
[----:B------:R-:W-:Y:S05]  /*21c30*/  @!P0 BRA `(.L_x_1689) ;  /* 0x0000000000248947 */ /* 0x000fea0003800000 */
[----:B------:R-:W-:Y:S05]  /*21c40*/  WARPSYNC.ALL ;  /* 0x0000000000007948 */ /* 0x000fea0003800000 */
[----:B------:R-:W3:Y:S08]  /*21c50*/  S2UR UR5, SR_CgaCtaId ;  /* 0x00000000000579c3 */ /* 0x000ef00000008800 */
[----:B------:R-:W-:Y:S06]  /*21c60*/  BAR.SYNC.DEFER_BLOCKING 0x5, 0x200 ;  /* 0x0148000000007b1d */ /* 0x000fec0000010000 */
[----:B------:R-:W-:-:S02]  /*21c70*/  UMOV UR4, 0x400 ;  /* 0x0000040000047882 */ /* 0x000fc40000000000 */
[----:B---3--:R-:W-:-:S06]  /*21c80*/  ULEA UR4, UR5, UR4, 0x18 ;  /* 0x0000000405047291 */ /* 0x008fcc000f8ec03f */
[----:B------:R-:W-:-:S05]  /*21c90*/  IMAD.U32 R23, RZ, RZ, UR4 ;  /* 0x00000004ff177e24 */ /* 0x000fca000f8e00ff */
[----:B------:R3:W4:Y:S01]  /*21ca0*/  LDS.128 R16, [R23+0x2d8d0] ;  /* 0x02d8d00017107984 */ /* 0x0007220000000c00 */
[----:B------:R-:W-:Y:S06]  /*21cb0*/  BAR.ARV 0x4, 0x200 ;  /* 0x0108000000007b1d */ /* 0x000fec0000002000 */
[----:B------:R-:W-:Y:S05]  /*21cc0*/  BRA `(.L_x_1690) ;  /* 0x0000000800cc7947 */ /* 0x000fea0003800000 */
.L_x_1689:
[----:B------:R-:W1:Y:S01]  /*21cd0*/  S2R R0, SR_TID.X ;  /* 0x0000000000007919 */ /* 0x000e620000002100 */
[----:B------:R-:W-:Y:S01]  /*21ce0*/  UMOV UR4, 0xffffffff ;  /* 0xffffffff00047882 */ /* 0x000fe20000000000 */
[----:B-1----:R-:W-:-:S04]  /*21cf0*/  LOP3.LUT R7, R0, 0x1f, RZ, 0xc0, !PT ;  /* 0x0000001f00077812 */ /* 0x002fc800078ec0ff */
[----:B------:R-:W-:Y:S01]  /*21d00*/  ISETP.NE.AND P0, PT, R7, 0x1f, PT ;  /* 0x0000001f0700780c */ /* 0x000fe20003f05270 */
[----:B------:R-:W-:-:S12]  /*21d10*/  BRA.DIV UR4, `(.L_x_1691) ;  /* 0x0000004204387947 */ /* 0x000fd8000b800000 */
[----:B0-----:R-:W-:Y:S01]  /*21d20*/  IMAD.IADD R5, R19, 0x1, R7 ;  /* 0x0000000113057824 */ /* 0x001fe200078e0207 */
[----:B------:R-:W-:-:S04]  /*21d30*/  ULDC UR4, c[0x0][0xc3c] ;  /* 0x00030f0000047ab9 */ /* 0x000fc80000000800 */
[----:B------:R-:W-:-:S13]  /*21d40*/  ISETP.GE.OR P1, PT, R5, UR4, !P0 ;  /* 0x0000000405007c0c */ /* 0x000fda000c726670 */
[----:B--2---:R-:W0:Y:S02]  /*21d50*/  @!P1 LDC.64 R2, c[0x0][0xc80] ;  /* 0x00032000ff029b82 */ /* 0x004e240000000a00 */
        /* <DEDUP_REMOVED lines=27> */
.L_x_1834:
[----:B------:R-:W-:Y:S02]  /*21f10*/  ULDC UR4, c[0x0][0xc38] ;  /* 0x00030e0000047ab9 */ /* 0x000fe40000000800 */
[----:B------:R-:W-:-:S04]  /*21f20*/  IMAD.U32 R4, RZ, RZ, UR4 ;  /* 0x00000004ff047e24 */ /* 0x000fc8000f8e00ff */
[----:B-1----:R-:W-:-:S04]  /*21f30*/  IMAD R5, R14, R4, RZ ;  /* 0x000000040e057224 */ /* 0x002fc800078e02ff */
[----:B------:R-:W-:-:S05]  /*21f40*/  IMAD.IADD R16, R16, 0x1, R5 ;  /* 0x0000000110107824 */ /* 0x000fca00078e0205 */
[----:B------:R-:W-:-:S13]  /*21f50*/  ISETP.GT.AND P6, PT, R16, R0, PT ;  /* 0x000000001000720c */ /* 0x000fda0003fc4270 */
[----:B------:R-:W-:Y:S05]  /*21f60*/  @P6 BRA `(.L_x_1692) ;  /* 0x00000000009c6947 */ /* 0x000fea0003800000 */
.L_x_1697:
        /* <DEDUP_REMOVED lines=14> */
.L_x_1695:
[----:B------:R-:W-:Y:S05]  /*22050*/  BSYNC B0 ;  /* 0x0000000000007941 */ /* 0x000fea0003800000 */
.L_x_1694:
        /* <DEDUP_REMOVED lines=18> */
.L_x_1842:
[----:B------:R-:W-:Y:S02]  /*22180*/  ULDC UR4, c[0x0][0xc38] ;  /* 0x00030e0000047ab9 */ /* 0x000fe40000000800 */
[----:B------:R-:W-:-:S04]  /*22190*/  IMAD.U32 R4, RZ, RZ, UR4 ;  /* 0x00000004ff047e24 */ /* 0x000fc8000f8e00ff */
[----:B-1----:R-:W-:-:S04]  /*221a0*/  IMAD R5, R14, R4, RZ ;  /* 0x000000040e057224 */ /* 0x002fc800078e02ff */
[----:B------:R-:W-:-:S05]  /*221b0*/  IMAD.IADD R16, R5, 0x1, R16 ;  /* 0x0000000105107824 */ /* 0x000fca00078e0210 */
[----:B------:R-:W-:-:S13]  /*221c0*/  ISETP.GT.AND P6, PT, R16, R0, PT ;  /* 0x000000001000720c */ /* 0x000fda0003fc4270 */
[----:B------:R-:W-:Y:S05]  /*221d0*/  @!P6 BRA `(.L_x_1697) ;  /* 0xfffffffc0064e947 */ /* 0x000fea000383ffff */
.L_x_1692:
        /* <DEDUP_REMOVED lines=8> */
.L_x_1846:
[----:B------:R-:W-:Y:S01]  /*22260*/  ISETP.NE.AND P0, PT, R5, RZ, PT ;  /* 0x000000ff0500720c */ /* 0x000fe20003f05270 */
[----:B------:R-:W-:-:S12]  /*22270*/  IMAD.MOV.U32 R5, RZ, RZ, RZ ;  /* 0x000000ffff057224 */ /* 0x000fd800078e00ff */
[----:B------:R-:W-:Y:S05]  /*22280*/  @!P0 BRA `(.L_x_1699) ;  /* 0x0000000000108947 */ /* 0x000fea0003800000 */
[----:B------:R-:W-:Y:S01]  /*22290*/  UMOV UR4, 0xffffffff ;  /* 0xffffffff00047882 */ /* 0x000fe20000000000 */
[----:B------:R-:W-:Y:S02]  /*222a0*/  VIADD R12, R6, 0xffffffff ;  /* 0xffffffff060c7836 */ /* 0x000fe40000000000 */
[----:B------:R-:W-:Y:S05]  /*222b0*/  BRA.DIV UR4, `(.L_x_1700) ;  /* 0x0000004204f87947 */ /* 0x000fea000b800000 */
[----:B------:R3:W4:Y:S02]  /*222c0*/  SHFL.IDX PT, R5, R3, R12, 0x1f ;  /* 0x00001f0c03057589 */ /* 0x00072400000e0000 */
.L_x_1699:
[----:B01-3--:R-:W0:Y:S01]  /*222d0*/  LDC.64 R2, c[0x0][0xc90] ;  /* 0x00032400ff027b82 */ /* 0x00be220000000a00 */
[----:B------:R-:W-:-:S04]  /*222e0*/  IMAD.IADD R19, R6, 0x1, R19 ;  /* 0x0000000106137824 */ /* 0x000fc800078e0213 */
[----:B0-----:R-:W-:-:S05]  /*222f0*/  IMAD.WIDE R2, R19, 0x4, R2 ;  /* 0x0000000413027825 */ /* 0x001fca00078e0202 */
[----:B------:R0:W2:Y:S01]  /*22300*/  LDG.E R7, desc[UR52][R2.64] ;  /* 0x0000003402077981 */ /* 0x0000a2000c1e1900 */
[----:B----4-:R-:W-:Y:S02]  /*22310*/  IMAD R16, R5, R4, R16 ;  /* 0x0000000405107224 */ /* 0x010fe400078e0210 */
[----:B0-----:R-:W-:Y:S02]  /*22320*/  IMAD.MOV.U32 R2, RZ, RZ, RZ ;  /* 0x000000ffff027224 */ /* 0x001fe400078e00ff */
[----:B--2---:R-:W-:-:S05]  /*22330*/  IMAD R6, R17, R7, RZ ;  /* 0x0000000711067224 */ /* 0x004fca00078e02ff */
[----:B------:R-:W-:-:S04]  /*22340*/  IABS R8, R6 ;  /* 0x0000000600087213 */ /* 0x000fc80000000000 */
[----:B------:R-:W0:Y:S08]  /*22350*/  I2F.RP R9, R8 ;  /* 0x0000000800097306 */ /* 0x000e300000209400 */
[----:B0-----:R-:W0:Y:S02]  /*22360*/  MUFU.RCP R9, R9 ;  /* 0x0000000900097308 */ /* 0x001e240000001000 */
[----:B0-----:R-:W-:-:S06]  /*22370*/  VIADD R10, R9, 0xffffffe ;  /* 0x0ffffffe090a7836 */ /* 0x001fcc0000000000 */
[----:B------:R-:W0:Y:S02]  /*22380*/  F2I.FTZ.U32.TRUNC.NTZ R3, R10 ;  /* 0x0000000a00037305 */ /* 0x000e24000021f000 */
[----:B0-----:R-:W-:-:S04]  /*22390*/  IMAD.MOV R5, RZ, RZ, -R3 ;  /* 0x000000ffff057224 */ /* 0x001fc800078e0a03 */
[----:B------:R-:W-:-:S04]  /*223a0*/  IMAD R5, R5, R8, RZ ;  /* 0x0000000805057224 */ /* 0x000fc800078e02ff */
[----:B------:R-:W-:-:S04]  /*223b0*/  IMAD.HI.U32 R2, R3, R5, R2 ;  /* 0x0000000503027227 */ /* 0x000fc800078e0002 */
[----:B------:R-:W-:Y:S01]  /*223c0*/  IMAD.IADD R5, R0, 0x1, -R16 ;  /* 0x0000000100057824 */ /* 0x000fe200078e0a10 */
[----:B------:R-:W-:-:S04]  /*223d0*/  IABS R0, R6 ;  /* 0x0000000600007213 */ /* 0x000fc80000000000 */
[----:B------:R-:W-:Y:S01]  /*223e0*/  IABS R3, R5 ;  /* 0x0000000500037213 */ /* 0x000fe20000000000 */
[----:B------:R-:W-:-:S04]  /*223f0*/  IMAD.MOV R0, RZ, RZ, -R0 ;  /* 0x000000ffff007224 */ /* 0x000fc800078e0a00 */
[----:B------:R-:W-:-:S04]  /*22400*/  IMAD.HI.U32 R2, R2, R3, RZ ;  /* 0x0000000302027227 */ /* 0x000fc800078e00ff */
[----:B------:R-:W-:Y:S01]  /*22410*/  IMAD R3, R2, R0, R3 ;  /* 0x0000000002037224 */ /* 0x000fe200078e0203 */
[----:B------:R-:W-:-:S04]  /*22420*/  LOP3.LUT R0, R5, R6, RZ, 0x3c, !PT ;  /* 0x0000000605007212 */ /* 0x000fc800078e3cff */
[----:B------:R-:W-:Y:S02]  /*22430*/  ISETP.GT.U32.AND P1, PT, R8, R3, PT ;  /* 0x000000030800720c */ /* 0x000fe40003f24070 */
[----:B------:R-:W-:-:S11]  /*22440*/  ISETP.GE.AND P2, PT, R0, RZ, PT ;  /* 0x000000ff0000720c */ /* 0x000fd60003f46270 */
[----:B------:R-:W-:Y:S02]  /*22450*/  @!P1 IMAD.IADD R3, R3, 0x1, -R8 ;  /* 0x0000000103039824 */ /* 0x000fe400078e0a08 */
[----:B------:R-:W-:Y:S01]  /*22460*/  @!P1 VIADD R2, R2, 0x1 ;  /* 0x0000000102029836 */ /* 0x000fe20000000000 */
[----:B------:R-:W-:Y:S02]  /*22470*/  ISETP.NE.AND P1, PT, R6, RZ, PT ;  /* 0x000000ff0600720c */ /* 0x000fe40003f25270 */
[----:B------:R-:W-:-:S13]  /*22480*/  ISETP.GE.U32.AND P0, PT, R3, R8, PT ;  /* 0x000000080300720c */ /* 0x000fda0003f06070 */
[----:B------:R-:W-:-:S04]  /*22490*/  @P0 VIADD R2, R2, 0x1 ;  /* 0x0000000102020836 */ /* 0x000fc80000000000 */
[----:B------:R-:W-:Y:S01]  /*224a0*/  @!P2 IMAD.MOV R2, RZ, RZ, -R2 ;  /* 0x000000ffff02a224 */ /* 0x000fe200078e0a02 */
[----:B------:R-:W-:-:S05]  /*224b0*/  @!P1 LOP3.LUT R2, RZ, R6, RZ, 0x33, !PT ;  /* 0x00000006ff029212 */ /* 0x000fca00078e33ff */
[----:B------:R-:W-:Y:S02]  /*224c0*/  IMAD R0, R7, R2, RZ ;  /* 0x0000000207007224 */ /* 0x000fe400078e02ff */
[----:B------:R-:W-:Y:S02]  /*224d0*/  IMAD.MOV R2, RZ, RZ, -R2 ;  /* 0x000000ffff027224 */ /* 0x000fe400078e0a02 */
[----:B------:R-:W-:Y:S02]  /*224e0*/  IMAD.MOV R3, RZ, RZ, -R0 ;  /* 0x000000ffff037224 */ /* 0x000fe400078e0a00 */
[----:B------:R-:W-:-:S03]  /*224f0*/  IMAD R5, R6, R2, R5 ;  /* 0x0000000206057224 */ /* 0x000fc600078e0205 */
[----:B------:R-:W-:-:S04]  /*22500*/  VIADDMNMX R4, R3, R4, R7, PT ;  /* 0x0000000403047246 */ /* 0x000fc80003800107 */
        /* <DEDUP_REMOVED lines=8> */
[----:B------:R-:W-:Y:S02]  /*22590*/  IMAD R11, R2, R7, RZ ;  /* 0x00000007020b7224 */ /* 0x000fe400078e02ff */
[----:B------:R-:W-:-:S04]  /*225a0*/  IMAD.MOV.U32 R2, RZ, RZ, RZ ;  /* 0x000000ffff027224 */ /* 0x000fc800078e00ff */
[----:B------:R-:W-:Y:S01]  /*225b0*/  IMAD.HI.U32 R2, R3, R11, R2 ;  /* 0x0000000b03027227 */ /* 0x000fe200078e0002 */
[----:B------:R-:W-:-:S05]  /*225c0*/  IABS R3, R5 ;  /* 0x0000000500037213 */ /* 0x000fca0000000000 */
[----:B------:R-:W-:-:S04]  /*225d0*/  IMAD.HI.U32 R2, R2, R3, RZ ;  /* 0x0000000302027227 */ /* 0x000fc800078e00ff */
[----:B------:R-:W-:Y:S01]  /*225e0*/  IMAD R6, R2, R6, R3 ;  /* 0x0000000602067224 */ /* 0x000fe200078e0203 */
[C---:B------:R-:W-:Y:S01]  /*225f0*/  LOP3.LUT R3, R5.reuse, R4, RZ, 0x3c, !PT ;  /* 0x0000000405037212 */ /* 0x040fe200078e3cff */
[----:B------:R-:W-:-:S03]  /*22600*/  IMAD.IADD R5, R5, 0x1, R0 ;  /* 0x0000000105057824 */ /* 0x000fc600078e0200 */
        /* <DEDUP_REMOVED lines=8> */
[----:B------:R-:W-:Y:S01]  /*22690*/  @!P1 LOP3.LUT R2, RZ, R4, RZ, 0x33, !PT ;  /* 0x00000004ff029212 */ /* 0x000fe200078e33ff */
[----:B------:R-:W-:-:S04]  /*226a0*/  IMAD.MOV R4, RZ, RZ, -R4 ;  /* 0x000000ffff047224 */ /* 0x000fc800078e0a04 */
[----:B------:R-:W-:Y:S01]  /*226b0*/  IMAD R18, R2, R4, R5 ;  /* 0x0000000402127224 */ /* 0x000fe200078e0205 */
[----:B------:R-:W-:-:S05]  /*226c0*/  LOP3.LUT R2, RZ, R2, RZ, 0x33, !PT ;  /* 0x00000002ff027212 */ /* 0x000fca00078e33ff */
[----:B------:R-:W-:Y:S01]  /*226d0*/  IMAD.IADD R17, R17, 0x1, R2 ;  /* 0x0000000111117824 */ /* 0x000fe200078e0202 */
[----:B------:R-:W-:Y:S06]  /*226e0*/  BRA `(.L_x_1701) ;  /* 0x00000000001c7947 */ /* 0x000fec0003800000 */
.L_x_1693:
[----:B------:R-:W-:Y:S01]  /*226f0*/  UMOV UR4, URZ ;  /* 0x0000003f00047c82 */ /* 0x000fe20008000000 */
[----:B------:R-:W-:Y:S01]  /*22700*/  UMOV UR5, URZ ;  /* 0x0000003f00057c82 */ /* 0x000fe20008000000 */
[----:B------:R-:W-:Y:S01]  /*22710*/  ULDC UR6, c[0x0][0xc3c] ;  /* 0x00030f0000067ab9 */ /* 0x000fe20000000800 */
[----:B------:R-:W-:Y:S02]  /*22720*/  IMAD.MOV.U32 R16, RZ, RZ, R0 ;  /* 0x000000ffff107224 */ /* 0x000fe400078e0000 */
[----:B------:R-:W-:Y:S02]  /*22730*/  IMAD.U32 R17, RZ, RZ, UR4 ;  /* 0x00000004ff117e24 */ /* 0x000fe4000f8e00ff */
[----:B------:R-:W-:Y:S02]  /*22740*/  IMAD.U32 R18, RZ, RZ, UR5 ;  /* 0x00000005ff127e24 */ /* 0x000fe4000f8e00ff */
[----:B------:R-:W-:-:S07]  /*22750*/  IMAD.U32 R19, RZ, RZ, UR6 ;  /* 0x00000006ff137e24 */ /* 0x000fce000f8e00ff */
.L_x_1701:
        /* <DEDUP_REMOVED lines=10> */
.L_x_1690:
[----:B------:R-:W-:Y:S02]  /*22800*/  ULDC UR4, c[0x0][0xc3c] ;  /* 0x00030f0000047ab9 */ /* 0x000fe40000000800 */
[----:B----4-:R-:W-:-:S13]  /*22810*/  ISETP.GE.AND P0, PT, R19, UR4, PT ;  /* 0x0000000413007c0c */ /* 0x010fda000bf06270 */
[----:B------:R-:W-:Y:S05]  /*22820*/  @!P0 BRA `(.L_x_1702) ;  /* 0xffffff9c00188947 */ /* 0x000fea000383ffff */
[----:B------:R-:W-:Y:S05]  /*22830*/  BSYNC B8 ;  /* 0x0000000000087941 */ /* 0x000fea0003800000 */
.L_x_1585:
[----:B0-----:R-:W4:Y:S01]  /*22840*/  LDL.LU R0, [R1+0x4c] ;  /* 0x00004c0001007983 */ /* 0x001f220000300800 */
[----:B------:R-:W-:Y:S01]  /*22850*/  BSSY B0, `(.L_x_1703) ;  /* 0x000000b000007945 */ /* 0x000fe20003800000 */
[----:B------:R-:W0:Y:S01]  /*22860*/  S2R R5, SR_CgaCtaId ;  /* 0x0000000000057919 */ /* 0x000e220000008800 */
[----:B----4-:R-:W-:-:S05]  /*22870*/  VIADD R0, R0, 0x1 ;  /* 0x0000000100007836 */ /* 0x010fca0000000000 */
[----:B--2---:R-:W-:-:S04]  /*22880*/  LEA.HI R2, R0, R0, RZ, 0x1 ;  /* 0x0000000000027211 */ /* 0x004fc800078f08ff */
[----:B------:R-:W-:Y:S02]  /*22890*/  LOP3.LUT R3, R2, 0xfffffffe, RZ, 0xc0, !PT ;  /* 0xfffffffe02037812 */ /* 0x000fe400078ec0ff */
[----:B------:R-:W-:-:S03]  /*228a0*/  MOV R2, 0x400 ;  /* 0x0000040000027802 */ /* 0x000fc60000000f00 */
[----:B------:R-:W-:Y:S01]  /*228b0*/  IMAD.IADD R0, R0, 0x1, -R3 ;  /* 0x0000000100007824 */ /* 0x000fe200078e0a03 */
[----:B0-----:R-:W-:-:S04]  /*228c0*/  LEA R5, R5, R2, 0x18 ;  /* 0x0000000205057211 */ /* 0x001fc800078ec0ff */
[----:B------:R-:W-:-:S04]  /*228d0*/  SHF.L.U32 R0, R0, 0x1f, RZ ;  /* 0x0000001f00007819 */ /* 0x000fc800000006ff */
[----:B------:R-:W0:Y:S02]  /*228e0*/  SYNCS.PHASECHK.TRANS64.TRYWAIT P0, [R5+URZ+0x2d820], R0 ;  /* 0x02d82000050075a7 */ /* 0x000e24000800017f */
[----:B0-----:R-:W-:Y:S05]  /*228f0*/  @!P0 BRA `(.L_x_1704) ;  /* 0x0000003c00908947 */ /* 0x001fea0003800000 */
.L_x_1849:
[----:B------:R-:W-:Y:S05]  /*22900*/  BSYNC B0 ;  /* 0x0000000000007941 */ /* 0x000fea0003800000 */
.L_x_1703:
[----:B------:R-:W-:-:S03]  /*22910*/  UMOV UR4, 0xffffffff ;  /* 0xffffffff00047882 */ /* 0x000fc60000000000 */
[----:B------:R-:W-:Y:S05]  /*22920*/  BRA.DIV UR4, `(.L_x_1705) ;  /* 0x0000003e04987947 */ /* 0x000fea000b800000 */
[----:B0-----:R-:W0:Y:S02]  /*22930*/  S2R R0, SR_TID.X ;  /* 0x0000000000007919 */ /* 0x001e240000002100 */
[----:B0-----:R-:W-:-:S04]  /*22940*/  SHF.R.U32.HI R0, RZ, 0x5, R0 ;  /* 0x00000005ff007819 */ /* 0x001fc80000011600 */
[----:B------:R-:W-:-:S05]  /*22950*/  LOP3.LUT R0, R0, 0x3, RZ, 0xc0, !PT ;  /* 0x0000000300007812 */ /* 0x000fca00078ec0ff */
[----:B------:R0:W2:Y:S02]  /*22960*/  SHFL.IDX PT, R14, R0, RZ, 0x1f ;  /* 0x00001fff000e7589 */ /* 0x0000a400000e0000 */
.L_x_1852:
[----:B--2---:R-:W-:-:S13]  /*22970*/  ISETP.NE.AND P0, PT, R14, RZ, PT ;  /* 0x000000ff0e00720c */ /* 0x004fda0003f05270 */
[----:B------:R-:W-:Y:S05]  /*22980*/  @P0 BRA `(.L_x_1359) ;  /* 0x0000000000900947 */ /* 0x000fea0003800000 */
[----:B------:R-:W-:-:S03]  /*22990*/  UMOV UR4, 0xffffffff ;  /* 0xffffffff00047882 */ /* 0x000fc60000000000 */
[----:B------:R-:W-:Y:S05]  /*229a0*/  BRA.DIV UR4, `(.L_x_1706) ;  /* 0x0000003e04ac7947 */ /* 0x000fea000b800000 */
[----:B------:R-:W-:-:S13]  /*229b0*/  ELECT P6, URZ, PT ;  /* 0x00000000003f782f */ /* 0x000fda00038c0000 */
.L_x_1855:
[----:B------:R-:W-:Y:S05]  /*229c0*/  @!P6 BRA `(.L_x_1359) ;  /* 0x000000000080e947 */ /* 0x000fea0003800000 */
[----:B------:R-:W-:-:S06]  /*229d0*/  ULOP3.LUT UR4, UR36, 0x2, URZ, 0xfc, !UPT ;  /* 0x0000000224047892 */ /* 0x000fcc000f8efc3f */
[----:B0-----:R-:W-:-:S05]  /*229e0*/  IMAD.U32 R0, RZ, RZ, UR4 ;  /* 0x00000004ff007e24 */ /* 0x001fca000f8e00ff */
[----:B------:R-:W-:-:S13]  /*229f0*/  ISETP.NE.AND P0, PT, R0, 0x3, PT ;  /* 0x000000030000780c */ /* 0x000fda0003f05270 */
[----:B------:R-:W-:Y:S05]  /*22a00*/  @!P0 BRA `(.L_x_1707) ;  /* 0x0000000000048947 */ /* 0x000fea0003800000 */
[----:B------:R-:W-:Y:S01]  /*22a10*/  BPT.TRAP 0x1 ;  /* 0x000000040000795c */ /* 0x000fe20000300000 */
.L_x_1707:
[----:B------:R-:W2:Y:S01]  /*22a20*/  LDL R0, [R1] ;  /* 0x0000000001007983 */ /* 0x000ea20000100800 */
[C---:B------:R-:W-:Y:S02]  /*22a30*/  IMAD R3, R25.reuse, 0x8, R5 ;  /* 0x0000000819037824 */ /* 0x040fe400078e0205 */
[----:B------:R-:W-:-:S05]  /*22a40*/  VIADD R25, R25, 0x1 ;  /* 0x0000000119197836 */ /* 0x000fca0000000000 */
[----:B------:R-:W-:Y:S02]  /*22a50*/  ISETP.NE.AND P2, PT, R25, 0x2, PT ;  /* 0x000000021900780c */ /* 0x000fe40003f45270 */
[----:B--2---:R-:W-:Y:S02]  /*22a60*/  SHF.L.U32 R2, R0, 0x1f, RZ ;  /* 0x0000001f00027819 */ /* 0x004fe400000006ff */
[----:B------:R-:W-:Y:S02]  /*22a70*/  SEL R0, RZ, 0x1, P2 ;  /* 0x00000001ff007807 */ /* 0x000fe40001000000 */
[----:B------:R-:W0:Y:S02]  /*22a80*/  SYNCS.PHASECHK.TRANS64.TRYWAIT P1, [R3+URZ+0x2d840], R2 ;  /* 0x02d84002030075a7 */ /* 0x000e24000802017f */
[----:B0-----:R-:W-:Y:S05]  /*22a90*/  @!P1 BRA `(.L_x_1708) ;  /* 0x0000003c00909947 */ /* 0x001fea0003800000 */
.L_x_1856:
[----:B------:R-:W2:Y:S01]  /*22aa0*/  LDL.LU R4, [R1] ;  /* 0x0000000001047983 */ /* 0x000ea20000300800 */
[----:B------:R-:W-:Y:S02]  /*22ab0*/  SEL R25, R25, RZ, P2 ;  /* 0x000000ff19197207 */ /* 0x000fe40001000000 */
[----:B--2---:R-:W-:Y:S01]  /*22ac0*/  LOP3.LUT R0, R4, R0, RZ, 0x3c, !PT ;  /* 0x0000000004007212 */ /* 0x004fe200078e3cff */
[----:B------:R-:W-:Y:S06]  /*22ad0*/  @!P0 BRA `(.L_x_1709) ;  /* 0x0000000000048947 */ /* 0x000fec0003800000 */
[----:B------:R-:W-:Y:S01]  /*22ae0*/  BPT.TRAP 0x1 ;  /* 0x000000040000795c */ /* 0x000fe20000300000 */
.L_x_1709:
[----:B------:R-:W-:Y:S01]  /*22af0*/  IMAD R25, R25, 0x8, R5 ;  /* 0x0000000819197824 */ /* 0x000fe200078e0205 */
[----:B------:R-:W-:-:S04]  /*22b00*/  SHF.L.U32 R0, R0, 0x1f, RZ ;  /* 0x0000001f00007819 */ /* 0x000fc800000006ff */
[----:B------:R-:W2:Y:S02]  /*22b10*/  SYNCS.PHASECHK.TRANS64.TRYWAIT P1, [R25+URZ+0x2d840], R0 ;  /* 0x02d84000190075a7 */ /* 0x000ea4000802017f */
[----:B--2---:R-:W-:Y:S05]  /*22b20*/  @!P1 BRA `(.L_x_1710) ;  /* 0x0000003c00809947 */ /* 0x004fea0003800000 */
.L_x_1857:
[----:B------:R-:W-:Y:S05]  /*22b30*/  @!P0 BRA `(.L_x_1711) ;  /* 0x0000000000048947 */ /* 0x000fea0003800000 */
[----:B------:R-:W-:Y:S01]  /*22b40*/  BPT.TRAP 0x1 ;  /* 0x000000040000795c */ /* 0x000fe20000300000 */
.L_x_1711:
[----:B------:R-:W4:Y:S02]  /*22b50*/  SYNCS.PHASECHK.TRANS64.TRYWAIT P1, [R3+URZ+0x2d860], R2 ;  /* 0x02d86002030075a7 */ /* 0x000f24000802017f */
[----:B----4-:R-:W-:Y:S05]  /*22b60*/  @!P1 BRA `(.L_x_1712) ;  /* 0x0000003c00849947 */ /* 0x010fea0003800000 */
.L_x_1858:
[----:B------:R-:W-:Y:S05]  /*22b70*/  @!P0 BRA `(.L_x_1713) ;  /* 0x0000000000048947 */ /* 0x000fea0003800000 */
[----:B------:R-:W-:Y:S01]  /*22b80*/  BPT.TRAP 0x1 ;  /* 0x000000040000795c */ /* 0x000fe20000300000 */
.L_x_1713:
[----:B------:R0:W0:Y:S02]  /*22b90*/  SYNCS.PHASECHK.TRANS64.TRYWAIT P0, [R25+URZ+0x2d860], R0 ;  /* 0x02d86000190075a7 */ /* 0x000024000800017f */
[----:B0-----:R-:W-:Y:S05]  /*22ba0*/  @!P0 NANOSLEEP.SYNCS 0x989680 ;  /* 0x009896800000895d */ /* 0x001fea0003900000 */
[----:B------:R-:W0:Y:S02]  /*22bb0*/  @!P0 SYNCS.PHASECHK.TRANS64 P0, [R25+URZ+0x2d860], R0 ;  /* 0x02d86000190085a7 */ /* 0x000e24000800007f */
[----:B0-----:R-:W-:Y:S05]  /*22bc0*/  @!P0 BRA `(.L_x_1713) ;  /* 0xfffffffc00f08947 */ /* 0x001fea000383ffff */
.L_x_1359:
[----:B------:R-:W-:Y:S05]  /*22bd0*/  BSYNC B9 ;  /* 0x0000000000097941 */ /* 0x000fea0003800000 */
.L_x_1356:
[----:B------:R-:W-:Y:S05]  /*22be0*/  EXIT ;  /* 0x000000000000794d */ /* 0x000fea0003800000 */
.L_x_1383:
[----:B0-----:R0:W1:Y:S02]  /*22bf0*/  SYNCS.PHASECHK.TRANS64.TRYWAIT P4, [R35+URZ+0x2d890], R85 ;  /* 0x02d89055230075a7 */ /* 0x001064000808017f */
[----:B-1----:R-:W-:Y:S05]  /*22c00*/  @!P4 NANOSLEEP.SYNCS 0x989680 ;  /* 0x009896800000c95d */ /* 0x002fea0003900000 */
[----:B------:R-:W1:Y:S02]  /*22c10*/  @!P4 SYNCS.PHASECHK.TRANS64 P4, [R35+URZ+0x2d890], R85 ;  /* 0x02d890552300c5a7 */ /* 0x000e64000808007f */
[----:B-1----:R-:W-:Y:S05]  /*22c20*/  @!P4 BRA `(.L_x_1383) ;  /* 0xfffffffc00f0c947 */ /* 0x002fea000383ffff */
[----:B------:R-:W-:Y:S05]  /*22c30*/  BRA `(.L_x_1714) ;  /* 0xfffffe0800247947 */ /* 0x000fea000383ffff */
.L_x_1384:
        /* <DEDUP_REMOVED lines=8> */
.L_x_1716:
[----:B------:R-:W-:Y:S05]  /*22cc0*/  BSYNC B1 ;  /* 0x0000000000017941 */ /* 0x000fea0003800000 */
.L_x_1715:
        /* <DEDUP_REMOVED lines=8> */
.L_x_1717:
[----:B------:R-:W-:Y:S01]  /*22d50*/  IMAD.MOV.U32 R11, RZ, RZ, R14 ;  /* 0x000000ffff0b7224 */ /* 0x000fe200078e000e */
[----:B------:R-:W-:Y:S06]  /*22d60*/  BRA `(.L_x_1718) ;  /* 0xfffffe0400ec7947 */ /* 0x000fec000383ffff */
.L_x_1412:
[----:B0-----:R0:W1:Y:S02]  /*22d70*/  SYNCS.PHASECHK.TRANS64.TRYWAIT P4, [R35+URZ+0x2d890], R85 ;  /* 0x02d89055230075a7 */ /* 0x001064000808017f */
[----:B-1----:R-:W-:Y:S05]  /*22d80*/  @!P4 NANOSLEEP.SYNCS 0x989680 ;  /* 0x009896800000c95d */ /* 0x002fea0003900000 */
[----:B------:R-:W1:Y:S02]  /*22d90*/  @!P4 SYNCS.PHASECHK.TRANS64 P4, [R35+URZ+0x2d890], R85 ;  /* 0x02d890552300c5a7 */ /* 0x000e64000808007f */
[----:B-1----:R-:W-:Y:S05]  /*22da0*/  @!P4 BRA `(.L_x_1412) ;  /* 0xfffffffc00f0c947 */ /* 0x002fea000383ffff */
[----:B------:R-:W-:Y:S05]  /*22db0*/  BRA `(.L_x_1719) ;  /* 0xfffffe2400147947 */ /* 0x000fea000383ffff */
.L_x_1413:
        /* <DEDUP_REMOVED lines=8> */
.L_x_1721:
[----:B------:R-:W-:Y:S05]  /*22e40*/  BSYNC B1 ;  /* 0x0000000000017941 */ /* 0x000fea0003800000 */
.L_x_1720:
        /* <DEDUP_REMOVED lines=8> */
.L_x_1722:
[----:B------:R-:W-:Y:S01]  /*22ed0*/  IMAD.MOV.U32 R88, RZ, RZ, R14 ;  /* 0x000000ffff587224 */ /* 0x000fe200078e000e */
[----:B------:R-:W-:Y:S06]  /*22ee0*/  BRA `(.L_x_1723) ;  /* 0xfffffe2000dc7947 */ /* 0x000fec000383ffff */
.L_x_1426:
[----:B0-----:R0:W1:Y:S02]  /*22ef0*/  SYNCS.PHASECHK.TRANS64.TRYWAIT P3, [R35+URZ+0x2d890], R85 ;  /* 0x02d89055230075a7 */ /* 0x001064000806017f */
[----:B-1----:R-:W-:Y:S05]  /*22f00*/  @!P3 NANOSLEEP.SYNCS 0x989680 ;  /* 0x009896800000b95d */ /* 0x002fea0003900000 */
[----:B------:R-:W1:Y:S02]  /*22f10*/  @!P3 SYNCS.PHASECHK.TRANS64 P3, [R35+URZ+0x2d890], R85 ;  /* 0x02d890552300b5a7 */ /* 0x000e64000806007f */
[----:B-1----:R-:W-:Y:S05]  /*22f20*/  @!P3 BRA `(.L_x_1426) ;  /* 0xfffffffc00f0b947 */ /* 0x002fea000383ffff */
[----:B------:R-:W-:Y:S05]  /*22f30*/  BRA `(.L_x_1724) ;  /* 0xfffffe3c00107947 */ /* 0x000fea000383ffff */
.L_x_1427:
[----:B------:R-:W-:Y:S01]  /*22f40*/  BSSY B1, `(.L_x_1725) ;  /* 0x0000007000017945 */ /* 0x000fe20003800000 */
[----:B------:R-:W-:Y:S02]  /*22f50*/  IMAD.MOV.U32 R12, RZ, RZ, RZ ;  /* 0x000000ffff0c7224 */ /* 0x000fe400078e00ff */
[----:B------:R-:W-:Y:S02]  /*22f60*/  IMAD.MOV.U32 R11, RZ, RZ, 0x1e1f ;  /* 0x00001e1fff0b7424 */ /* 0x000fe400078e00ff */
[----:B------:R-:W-:-:S07]  /*22f70*/  IMAD.MOV.U32 R15, RZ, RZ, -0x1 ;  /* 0xffffffffff0f7424 */ /* 0x000fce00078e00ff */
[----:B0-----:R-:W-:Y:S05]  /*22f80*/  WARPSYNC.COLLECTIVE R15, `(.L_x_1726) ;  /* 0x000000000f087348 */ /* 0x001fea0003c00000 */
[----:B------:R1:W2:Y:S02]  /*22f90*/  SHFL.IDX P6, R14, R13, R12, R11 ;  /* 0x0000000c0d0e7389 */ /* 0x0002a400000c000b */
[----:B012---:R-:W-:Y:S01]  /*22fa0*/  ENDCOLLECTIVE ;  /* 0x000000000000791b */ /* 0x007fe20003800000 */
.L_x_1726:
[----:B------:R-:W-:Y:S05]  /*22fb0*/  BSYNC B1 ;  /* 0x0000000000017941 */ /* 0x000fea0003800000 */
.L_x_1725:
        /* <DEDUP_REMOVED lines=8> */
.L_x_1727:
[----:B------:R-:W-:Y:S01]  /*23040*/  IMAD.MOV.U32 R42, RZ, RZ, R14 ;  /* 0x000000ffff2a7224 */ /* 0x000fe200078e000e */
[----:B------:R-:W-:Y:S06]  /*23050*/  BRA `(.L_x_1728) ;  /* 0xfffffe3c00447947 */ /* 0x000fec000383ffff */
.L_x_1431:
[----:B---3--:R3:W0:Y:S02]  /*23060*/  SYNCS.PHASECHK.TRANS64.TRYWAIT P2, [R35+URZ+0x2d8b0], R85 ;  /* 0x02d8b055230075a7 */ /* 0x008624000804017f */
[----:B0-----:R-:W-:Y:S05]  /*23070*/  @!P2 NANOSLEEP.SYNCS 0x989680 ;  /* 0x009896800000a95d */ /* 0x001fea0003900000 */
[----:B------:R-:W0:Y:S02]  /*23080*/  @!P2 SYNCS.PHASECHK.TRANS64 P2, [R35+URZ+0x2d8b0], R85 ;  /* 0x02d8b0552300a5a7 */ /* 0x000e24000804007f */
[----:B0-----:R-:W-:Y:S05]  /*23090*/  @!P2 BRA `(.L_x_1431) ;  /* 0xfffffffc00f0a947 */ /* 0x001fea000383ffff */
[----:B------:R-:W-:Y:S05]  /*230a0*/  BRA `(.L_x_1729) ;  /* 0xfffffe4000287947 */ /* 0x000fea000383ffff */
.L_x_1445:
        /* <DEDUP_REMOVED lines=10> */
[----:B-12--5:R-:W-:Y:S05]  /*23150*/  WARPSYNC.COLLECTIVE R15, `(.L_x_1731) ;  /* 0x000000000f087348 */ /* 0x026fea0003c00000 */
[----:B------:R0:W3:Y:S02]  /*23160*/  SHFL.IDX P6, R14, R13, R12, R11 ;  /* 0x0000000c0d0e7389 */ /* 0x0000e400000c000b */
[----:B0123-5:R-:W-:Y:S01]  /*23170*/  ENDCOLLECTIVE ;  /* 0x000000000000791b */ /* 0x02ffe20003800000 */
.L_x_1731:
[----:B------:R-:W-:Y:S05]  /*23180*/  BSYNC B0 ;  /* 0x0000000000007941 */ /* 0x000fea0003800000 */
.L_x_1730:
[----:B------:R0:W-:Y:S01]  /*23190*/  STL [R1+0xc], R14 ;  /* 0x00000c0e01007387 */ /* 0x0001e20000100800 */
[----:B------:R-:W-:Y:S05]  /*231a0*/  BRA `(.L_x_1732) ;  /* 0xfffffe4c00147947 */ /* 0x000fea000383ffff */
.L_x_1456:
[----:B------:R-:W-:Y:S01]  /*231b0*/  BSSY B1, `(.L_x_1733) ;  /* 0x0000007000017945 */ /* 0x000fe20003800000 */
[----:B------:R-:W-:Y:S02]  /*231c0*/  IMAD.MOV.U32 R12, RZ, RZ, RZ ;  /* 0x000000ffff0c7224 */ /* 0x000fe400078e00ff */
[----:B------:R-:W-:Y:S02]  /*231d0*/  IMAD.MOV.U32 R11, RZ, RZ, 0x1e1f ;  /* 0x00001e1fff0b7424 */ /* 0x000fe400078e00ff */
[----:B------:R-:W-:-:S07]  /*231e0*/  IMAD.MOV.U32 R15, RZ, RZ, -0x1 ;  /* 0xffffffffff0f7424 */ /* 0x000fce00078e00ff */
[----:B012---:R-:W-:Y:S05]  /*231f0*/  WARPSYNC.COLLECTIVE R15, `(.L_x_1734) ;  /* 0x000000000f087348 */ /* 0x007fea0003c00000 */
[----:B0-----:R0:W3:Y:S02]  /*23200*/  SHFL.IDX P6, R14, R13, R12, R11 ;  /* 0x0000000c0d0e7389 */ /* 0x0010e400000c000b */
[----:B0123--:R-:W-:Y:S01]  /*23210*/  ENDCOLLECTIVE ;  /* 0x000000000000791b */ /* 0x00ffe20003800000 */
.L_x_1734:
[----:B------:R-:W-:Y:S05]  /*23220*/  BSYNC B1 ;  /* 0x0000000000017941 */ /* 0x000fea0003800000 */
.L_x_1733:
        /* <DEDUP_REMOVED lines=8> */
.L_x_1735:
[----:B------:R-:W-:Y:S02]  /*232b0*/  IMAD.MOV.U32 R13, RZ, RZ, R5 ;  /* 0x000000ffff0d7224 */ /* 0x000fe400078e0005 */
[----:B------:R-:W-:-:S07]  /*232c0*/  IMAD.MOV.U32 R0, RZ, RZ, R14 ;  /* 0x000000ffff007224 */ /* 0x000fce00078e000e */
[----:B------:R-:W-:Y:S05]  /*232d0*/  WARPSYNC.COLLECTIVE R15, `(.L_x_1736) ;  /* 0x000000000f087348 */ /* 0x000fea0003c00000 */
[----:B------:R0:W1:Y:S02]  /*232e0*/  SHFL.IDX P6, R14, R13, R12, R11 ;  /* 0x0000000c0d0e7389 */ /* 0x00006400000c000b */
[----:B01----:R-:W-:Y:S01]  /*232f0*/  ENDCOLLECTIVE ;  /* 0x000000000000791b */ /* 0x003fe20003800000 */
.L_x_1736:
[----:B------:R-:W-:Y:S02]  /*23300*/  IMAD.MOV.U32 R13, RZ, RZ, R4 ;  /* 0x000000ffff0d7224 */ /* 0x000fe400078e0004 */
[----:B------:R-:W-:-:S07]  /*23310*/  IMAD.MOV.U32 R5, RZ, RZ, R14 ;  /* 0x000000ffff057224 */ /* 0x000fce00078e000e */
[----:B------:R-:W-:Y:S05]  /*23320*/  WARPSYNC.COLLECTIVE R15, `(.L_x_1737) ;  /* 0x000000000f087348 */ /* 0x000fea0003c00000 */
[----:B------:R0:W1:Y:S02]  /*23330*/  SHFL.IDX P6, R14, R13, R12, R11 ;  /* 0x0000000c0d0e7389 */ /* 0x00006400000c000b */
[----:B01----:R-:W-:Y:S01]  /*23340*/  ENDCOLLECTIVE ;  /* 0x000000000000791b */ /* 0x003fe20003800000 */
.L_x_1737:
[----:B------:R-:W-:Y:S05]  /*23350*/  BRA `(.L_x_1738) ;  /* 0xfffffe5000a47947 */ /* 0x000fea000383ffff */
.L_x_1460:
[----:B0-----:R0:W1:Y:S02]  /*23360*/  SYNCS.PHASECHK.TRANS64.TRYWAIT P0, [R2+URZ+0x2d800], R3 ;  /* 0x02d80003020075a7 */ /* 0x001064000800017f */
[----:B-1----:R-:W-:Y:S05]  /*23370*/  @!P0 NANOSLEEP.SYNCS 0x989680 ;  /* 0x009896800000895d */ /* 0x002fea0003900000 */
[----:B------:R-:W1:Y:S02]  /*23380*/  @!P0 SYNCS.PHASECHK.TRANS64 P0, [R2+URZ+0x2d800], R3 ;  /* 0x02d80003020085a7 */ /* 0x000e64000800007f */
[----:B-1----:R-:W-:Y:S05]  /*23390*/  @!P0 BRA `(.L_x_1460) ;  /* 0xfffffffc00f08947 */ /* 0x002fea000383ffff */
[----:B------:R-:W-:Y:S05]  /*233a0*/  BRA `(.L_x_1739) ;  /* 0xfffffe5800ec7947 */ /* 0x000fea000383ffff */
.L_x_1472:
[----:B------:R-:W-:Y:S01]  /*233b0*/  BSSY B1, `(.L_x_1740) ;  /* 0x0000007000017945 */ /* 0x000fe20003800000 */
[----:B------:R-:W-:Y:S02]  /*233c0*/  IMAD.MOV.U32 R12, RZ, RZ, RZ ;  /* 0x000000ffff0c7224 */ /* 0x000fe400078e00ff */
[----:B------:R-:W-:Y:S02]  /*233d0*/  IMAD.MOV.U32 R11, RZ, RZ, 0x1e1f ;  /* 0x00001e1fff0b7424 */ /* 0x000fe400078e00ff */
[----:B------:R-:W-:-:S07]  /*233e0*/  IMAD.MOV.U32 R15, RZ, RZ, -0x1 ;  /* 0xffffffffff0f7424 */ /* 0x000fce00078e00ff */
[----:B012---:R-:W-:Y:S05]  /*233f0*/  WARPSYNC.COLLECTIVE R15, `(.L_x_1741) ;  /* 0x000000000f087348 */ /* 0x007fea0003c00000 */
[----:B0-----:R0:W3:Y:S02]  /*23400*/  SHFL.IDX P6, R14, R13, R12, R11 ;  /* 0x0000000c0d0e7389 */ /* 0x0010e400000c000b */
[----:B0123--:R-:W-:Y:S01]  /*23410*/  ENDCOLLECTIVE ;  /* 0x000000000000791b */ /* 0x00ffe20003800000 */
.L_x_1741:
[----:B------:R-:W-:Y:S05]  /*23420*/  BSYNC B1 ;  /* 0x0000000000017941 */ /* 0x000fea0003800000 */
.L_x_1740:
        /* <DEDUP_REMOVED lines=8> */
.L_x_1742:
[----:B------:R-:W-:Y:S02]  /*234b0*/  IMAD.MOV.U32 R13, RZ, RZ, R21 ;  /* 0x000000ffff0d7224 */ /* 0x000fe400078e0015 */
[----:B------:R-:W-:-:S07]  /*234c0*/  IMAD.MOV.U32 R0, RZ, RZ, R14 ;  /* 0x000000ffff007224 */ /* 0x000fce00078e000e */
[----:B------:R-:W-:Y:S05]  /*234d0*/  WARPSYNC.COLLECTIVE R15, `(.L_x_1743) ;  /* 0x000000000f087348 */ /* 0x000fea0003c00000 */
[----:B------:R0:W1:Y:S02]  /*234e0*/  SHFL.IDX P6, R14, R13, R12, R11 ;  /* 0x0000000c0d0e7389 */ /* 0x00006400000c000b */
[----:B01----:R-:W-:Y:S01]  /*234f0*/  ENDCOLLECTIVE ;  /* 0x000000000000791b */ /* 0x003fe20003800000 */
.L_x_1743:
[----:B------:R-:W-:Y:S02]  /*23500*/  IMAD.MOV.U32 R13, RZ, RZ, R20 ;  /* 0x000000ffff0d7224 */ /* 0x000fe400078e0014 */
[----:B------:R-:W-:-:S07]  /*23510*/  IMAD.MOV.U32 R21, RZ, RZ, R14 ;  /* 0x000000ffff157224 */ /* 0x000fce00078e000e */
[----:B------:R-:W-:Y:S05]  /*23520*/  WARPSYNC.COLLECTIVE R15, `(.L_x_1744) ;  /* 0x000000000f087348 */ /* 0x000fea0003c00000 */
[----:B------:R0:W1:Y:S02]  /*23530*/  SHFL.IDX P6, R14, R13, R12, R11 ;  /* 0x0000000c0d0e7389 */ /* 0x00006400000c000b */
[----:B01----:R-:W-:Y:S01]  /*23540*/  ENDCOLLECTIVE ;  /* 0x000000000000791b */ /* 0x003fe20003800000 */
.L_x_1744:
[----:B------:R-:W-:Y:S01]  /*23550*/  IMAD.MOV.U32 R20, RZ, RZ, R14 ;  /* 0x000000ffff147224 */ /* 0x000fe200078e000e */
[----:B------:R-:W-:Y:S06]  /*23560*/  BRA `(.L_x_1745) ;  /* 0xfffffe7000147947 */ /* 0x000fec000383ffff */
.L_x_1476:
[----:B0-----:R0:W3:Y:S02]  /*23570*/  SYNCS.PHASECHK.TRANS64.TRYWAIT P0, [R2+URZ+0x2d800], R3 ;  /* 0x02d80003020075a7 */ /* 0x0010e4000800017f */
[----:B---3--:R-:W-:Y:S05]  /*23580*/  @!P0 NANOSLEEP.SYNCS 0x989680 ;  /* 0x009896800000895d */ /* 0x008fea0003900000 */
[----:B------:R-:W3:Y:S02]  /*23590*/  @!P0 SYNCS.PHASECHK.TRANS64 P0, [R2+URZ+0x2d800], R3 ;  /* 0x02d80003020085a7 */ /* 0x000ee4000800007f */
[----:B---3--:R-:W-:Y:S05]  /*235a0*/  @!P0 BRA `(.L_x_1476) ;  /* 0xfffffffc00f08947 */ /* 0x008fea000383ffff */
[----:B------:R-:W-:Y:S05]  /*235b0*/  BRA `(.L_x_1746) ;  /* 0xfffffe7400d87947 */ /* 0x000fea000383ffff */
.L_x_1484:
[----:B--2---:R2:W4:Y:S02]  /*235c0*/  SYNCS.PHASECHK.TRANS64.TRYWAIT P1, [R8+URZ+0x2d830], R3 ;  /* 0x02d83003080075a7 */ /* 0x004524000802017f */
[----:B----4-:R-:W-:Y:S05]  /*235d0*/  @!P1 NANOSLEEP.SYNCS 0x989680 ;  /* 0x009896800000995d */ /* 0x010fea0003900000 */
[----:B------:R-:W4:Y:S02]  /*235e0*/  @!P1 SYNCS.PHASECHK.TRANS64 P1, [R8+URZ+0x2d830], R3 ;  /* 0x02d83003080095a7 */ /* 0x000f24000802007f */
[----:B----4-:R-:W-:Y:S05]  /*235f0*/  @!P1 BRA `(.L_x_1484) ;  /* 0xfffffffc00f09947 */ /* 0x010fea000383ffff */
[----:B------:R-:W-:Y:S05]  /*23600*/  BRA `(.L_x_1483) ;  /* 0xfffffe8c00e07947 */ /* 0x000fea000383ffff */
.L_x_1503:
[----:B-1----:R1:W2:Y:S02]  /*23610*/  SYNCS.PHASECHK.TRANS64.TRYWAIT P2, [R9+URZ+0x2d830], R8 ;  /* 0x02d83008090075a7 */ /* 0x0022a4000804017f */
[----:B--2---:R-:W-:Y:S05]  /*23620*/  @!P2 NANOSLEEP.SYNCS 0x989680 ;  /* 0x009896800000a95d */ /* 0x004fea0003900000 */
[----:B------:R-:W2:Y:S02]  /*23630*/  @!P2 SYNCS.PHASECHK.TRANS64 P2, [R9+URZ+0x2d830], R8 ;  /* 0x02d830080900a5a7 */ /* 0x000ea4000804007f */
[----:B--2---:R-:W-:Y:S05]  /*23640*/  @!P2 BRA `(.L_x_1503) ;  /* 0xfffffffc00f0a947 */ /* 0x004fea000383ffff */
[----:B------:R-:W-:Y:S05]  /*23650*/  BRA `(.L_x_1502) ;  /* 0xfffffec4004c7947 */ /* 0x000fea000383ffff */
.L_x_1507:
[----:B-1----:R1:W2:Y:S02]  /*23660*/  SYNCS.PHASECHK.TRANS64.TRYWAIT P1, [R9+URZ+0x2d850], R8 ;  /* 0x02d85008090075a7 */ /* 0x0022a4000802017f */
[----:B--2---:R-:W-:Y:S05]  /*23670*/  @!P1 NANOSLEEP.SYNCS 0x989680 ;  /* 0x009896800000995d */ /* 0x004fea0003900000 */
[----:B------:R-:W2:Y:S02]  /*23680*/  @!P1 SYNCS.PHASECHK.TRANS64 P1, [R9+URZ+0x2d850], R8 ;  /* 0x02d85008090095a7 */ /* 0x000ea4000802007f */
[----:B--2---:R-:W-:Y:S05]  /*23690*/  @!P1 BRA `(.L_x_1507) ;  /* 0xfffffffc00f09947 */ /* 0x004fea000383ffff */
[----:B------:R-:W-:Y:S05]  /*236a0*/  BRA `(.L_x_1504) ;  /* 0xfffffec800507947 */ /* 0x000fea000383ffff */
.L_x_1528:
[----:B-1----:R1:W2:Y:S02]  /*236b0*/  SYNCS.PHASECHK.TRANS64.TRYWAIT P2, [R3+URZ+0x2d830], R0 ;  /* 0x02d83000030075a7 */ /* 0x0022a4000804017f */
[----:B--2---:R-:W-:Y:S05]  /*236c0*/  @!P2 NANOSLEEP.SYNCS 0x989680 ;  /* 0x009896800000a95d */ /* 0x004fea0003900000 */
[----:B------:R-:W2:Y:S02]  /*236d0*/  @!P2 SYNCS.PHASECHK.TRANS64 P2, [R3+URZ+0x2d830], R0 ;  /* 0x02d830000300a5a7 */ /* 0x000ea4000804007f */
[----:B--2---:R-:W-:Y:S05]  /*236e0*/  @!P2 BRA `(.L_x_1528) ;  /* 0xfffffffc00f0a947 */ /* 0x004fea000383ffff */
[----:B------:R-:W-:Y:S05]  /*236f0*/  BRA `(.L_x_1527) ;  /* 0xfffffefc005c7947 */ /* 0x000fea000383ffff */
.L_x_1532:
[----:B-1----:R1:W2:Y:S02]  /*23700*/  SYNCS.PHASECHK.TRANS64.TRYWAIT P1, [R3+URZ+0x2d850], R0 ;  /* 0x02d85000030075a7 */ /* 0x0022a4000802017f */
[----:B--2---:R-:W-:Y:S05]  /*23710*/  @!P1 NANOSLEEP.SYNCS 0x989680 ;  /* 0x009896800000995d */ /* 0x004fea0003900000 */
[----:B------:R-:W2:Y:S02]  /*23720*/  @!P1 SYNCS.PHASECHK.TRANS64 P1, [R3+URZ+0x2d850], R0 ;  /* 0x02d85000030095a7 */ /* 0x000ea4000802007f */
[----:B--2---:R-:W-:Y:S05]  /*23730*/  @!P1 BRA `(.L_x_1532) ;  /* 0xfffffffc00f09947 */ /* 0x004fea000383ffff */
[----:B------:R-:W-:Y:S05]  /*23740*/  BRA `(.L_x_1529) ;  /* 0xffffff00006c7947 */ /* 0x000fea000383ffff */
.L_x_1541:
[----:B-1----:R1:W2:Y:S02]  /*23750*/  SYNCS.PHASECHK.TRANS64.TRYWAIT P2, [R3+URZ+0x2d830], R0 ;  /* 0x02d83000030075a7 */ /* 0x0022a4000804017f */
[----:B--2---:R-:W-:Y:S05]  /*23760*/  @!P2 NANOSLEEP.SYNCS 0x989680 ;  /* 0x009896800000a95d */ /* 0x004fea0003900000 */
[----:B------:R-:W2:Y:S02]  /*23770*/  @!P2 SYNCS.PHASECHK.TRANS64 P2, [R3+URZ+0x2d830], R0 ;  /* 0x02d830000300a5a7 */ /* 0x000ea4000804007f */
[----:B--2---:R-:W-:Y:S05]  /*23780*/  @!P2 BRA `(.L_x_1541) ;  /* 0xfffffffc00f0a947 */ /* 0x004fea000383ffff */
[----:B------:R-:W-:Y:S05]  /*23790*/  BRA `(.L_x_1540) ;  /* 0xffffff2000607947 */ /* 0x000fea000383ffff */
.L_x_1545:
[----:B-1----:R1:W2:Y:S02]  /*237a0*/  SYNCS.PHASECHK.TRANS64.TRYWAIT P1, [R3+URZ+0x2d850], R0 ;  /* 0x02d85000030075a7 */ /* 0x0022a4000802017f */
[----:B--2---:R-:W-:Y:S05]  /*237b0*/  @!P1 NANOSLEEP.SYNCS 0x989680 ;  /* 0x009896800000995d */ /* 0x004fea0003900000 */
[----:B------:R-:W2:Y:S02]  /*237c0*/  @!P1 SYNCS.PHASECHK.TRANS64 P1, [R3+URZ+0x2d850], R0 ;  /* 0x02d85000030095a7 */ /* 0x000ea4000802007f */
[----:B--2---:R-:W-:Y:S05]  /*237d0*/  @!P1 BRA `(.L_x_1545) ;  /* 0xfffffffc00f09947 */ /* 0x004fea000383ffff */
[----:B------:R-:W-:Y:S05]  /*237e0*/  BRA `(.L_x_1542) ;  /* 0xffffff2400707947 */ /* 0x000fea000383ffff */
.L_x_1560:
[----:B-1----:R1:W2:Y:S02]  /*237f0*/  SYNCS.PHASECHK.TRANS64.TRYWAIT P1, [R11+URZ+0x2d850], R4 ;  /* 0x02d850040b0075a7 */ /* 0x0022a4000802017f */
[----:B--2---:R-:W-:Y:S05]  /*23800*/  @!P1 NANOSLEEP.SYNCS 0x989680 ;  /* 0x009896800000995d */ /* 0x004fea0003900000 */
[----:B------:R-:W2:Y:S02]  /*23810*/  @!P1 SYNCS.PHASECHK.TRANS64 P1, [R11+URZ+0x2d850], R4 ;  /* 0x02d850040b0095a7 */ /* 0x000ea4000802007f */
[----:B--2---:R-:W-:Y:S05]  /*23820*/  @!P1 BRA `(.L_x_1560) ;  /* 0xfffffffc00f09947 */ /* 0x004fea000383ffff */
[----:B------:R-:W-:Y:S05]  /*23830*/  BRA `(.L_x_1559) ;  /* 0xffffff54008c7947 */ /* 0x000fea000383ffff */
.L_x_1571:
[----:B------:R-:W-:Y:S02]  /*23840*/  IMAD.MOV.U32 R13, RZ, RZ, R4 ;  /* 0x000000ffff0d7224 */ /* 0x000fe400078e0004 */
[----:B------:R-:W-:Y:S02]  /*23850*/  IMAD.MOV.U32 R12, RZ, RZ, RZ ;  /* 0x000000ffff0c7224 */ /* 0x000fe400078e00ff */
[----:B------:R-:W-:Y:S02]  /*23860*/  IMAD.MOV.U32 R11, RZ, RZ, 0x1c1f ;  /* 0x00001c1fff0b7424 */ /* 0x000fe400078e00ff */
[----:B------:R-:W-:-:S07]  /*23870*/  IMAD.MOV.U32 R15, RZ, RZ, -0x1 ;  /* 0xffffffffff0f7424 */ /* 0x000fce00078e00ff */
[----:B-1----:R-:W-:Y:S05]  /*23880*/  WARPSYNC.COLLECTIVE R15, `(.L_x_1747) ;  /* 0x000000000f087348 */ /* 0x002fea0003c00000 */
[----:B------:R0:W2:Y:S02]  /*23890*/  SHFL.IDX P6, R14, R13, R12, R11 ;  /* 0x0000000c0d0e7389 */ /* 0x0000a400000c000b */
[----:B012---:R-:W-:Y:S01]  /*238a0*/  ENDCOLLECTIVE ;  /* 0x000000000000791b */ /* 0x007fe20003800000 */
.L_x_1747:
[----:B------:R-:W-:Y:S02]  /*238b0*/  IMAD.MOV.U32 R13, RZ, RZ, R0 ;  /* 0x000000ffff0d7224 */ /* 0x000fe400078e0000 */
[----:B------:R-:W-:-:S07]  /*238c0*/  IMAD.MOV.U32 R3, RZ, RZ, R14 ;  /* 0x000000ffff037224 */ /* 0x000fce00078e000e */
[----:B------:R-:W-:Y:S05]  /*238d0*/  WARPSYNC.COLLECTIVE R15, `(.L_x_1748) ;  /* 0x000000000f087348 */ /* 0x000fea0003c00000 */
[----:B------:R0:W1:Y:S02]  /*238e0*/  SHFL.IDX P6, R14, R13, R12, R11 ;  /* 0x0000000c0d0e7389 */ /* 0x00006400000c000b */
[----:B01----:R-:W-:Y:S01]  /*238f0*/  ENDCOLLECTIVE ;  /* 0x000000000000791b */ /* 0x003fe20003800000 */
.L_x_1748:
[----:B------:R-:W-:Y:S05]  /*23900*/  BRA `(.L_x_1749) ;  /* 0xffffff7800bc7947 */ /* 0x000fea000383ffff */
.L_x_1574:
        /* <DEDUP_REMOVED lines=8> */
.L_x_1751:
[----:B------:R-:W-:Y:S05]  /*23990*/  BSYNC B1 ;  /* 0x0000000000017941 */ /* 0x000fea0003800000 */
.L_x_1750:
        /* <DEDUP_REMOVED lines=8> */
.L_x_1752:
[----:B------:R-:W-:Y:S05]  /*23a20*/  BRA `(.L_x_1753) ;  /* 0xffffff7800d07947 */ /* 0x000fea000383ffff */
.L_x_1599:
        /* <DEDUP_REMOVED lines=11> */
.L_x_1755:
[----:B------:R-:W-:Y:S05]  /*23ae0*/  BSYNC B1 ;  /* 0x0000000000017941 */ /* 0x000fea0003800000 */
.L_x_1754:
[----:B------:R-:W-:Y:S05]  /*23af0*/  BRA `(.L_x_1756) ;  /* 0xffffff9000f07947 */ /* 0x000fea000383ffff */
.L_x_1601:
[----:B------:R-:W-:Y:S01]  /*23b00*/  BSSY B1, `(.L_x_1757) ;  /* 0x0000006000017945 */ /* 0x000fe20003800000 */
[----:B------:R-:W-:-:S07]  /*23b10*/  IMAD.MOV.U32 R15, RZ, RZ, -0x1 ;  /* 0xffffffffff0f7424 */ /* 0x000fce00078e00ff */
[----:B0-----:R-:W-:Y:S05]  /*23b20*/  WARPSYNC.COLLECTIVE R15, `(.L_x_1758) ;  /* 0x000000000f0c7348 */ /* 0x001fea0003c00000 */
[----:B------:R-:W-:Y:S02]  /*23b30*/  ELECT P6, UR62, PT ;  /* 0x00000000003e782f */ /* 0x000fe400038c0000 */
[----:B------:R-:W-:Y:S01]  /*23b40*/  MOV R14, UR62 ;  /* 0x0000003e000e7c02 */ /* 0x000fe20008000f00 */
[----:B0-----:R-:W-:Y:S10]  /*23b50*/  ENDCOLLECTIVE ;  /* 0x000000000000791b */ /* 0x001ff40003800000 */
.L_x_1758:
[----:B------:R-:W-:Y:S05]  /*23b60*/  BSYNC B1 ;  /* 0x0000000000017941 */ /* 0x000fea0003800000 */
.L_x_1757:
[----:B------:R-:W-:Y:S05]  /*23b70*/  BRA `(.L_x_1600) ;  /* 0xffffff9000e87947 */ /* 0x000fea000383ffff */
.L_x_1603:
[----:B0-----:R0:W1:Y:S02]  /*23b80*/  SYNCS.PHASECHK.TRANS64.TRYWAIT P0, [R23+URZ+0x2d820], R5 ;  /* 0x02d82005170075a7 */ /* 0x001064000800017f */
[----:B-1----:R-:W-:Y:S05]  /*23b90*/  @!P0 NANOSLEEP.SYNCS 0x989680 ;  /* 0x009896800000895d */ /* 0x002fea0003900000 */
[----:B------:R-:W1:Y:S02]  /*23ba0*/  @!P0 SYNCS.PHASECHK.TRANS64 P0, [R23+URZ+0x2d820], R5 ;  /* 0x02d82005170085a7 */ /* 0x000e64000800007f */
[----:B-1----:R-:W-:Y:S05]  /*23bb0*/  @!P0 BRA `(.L_x_1603) ;  /* 0xfffffffc00f08947 */ /* 0x002fea000383ffff */
[----:B------:R-:W-:Y:S05]  /*23bc0*/  BRA `(.L_x_1759) ;  /* 0xffffff9000f87947 */ /* 0x000fea000383ffff */
.L_x_1607:
[----:B-1----:R1:W2:Y:S02]  /*23bd0*/  SYNCS.PHASECHK.TRANS64.TRYWAIT P0, [R9+URZ+0x2d8a0], R8 ;  /* 0x02d8a008090075a7 */ /* 0x0022a4000800017f */
[----:B--2---:R-:W-:Y:S05]  /*23be0*/  @!P0 NANOSLEEP.SYNCS 0x989680 ;  /* 0x009896800000895d */ /* 0x004fea0003900000 */
[----:B------:R-:W2:Y:S02]  /*23bf0*/  @!P0 SYNCS.PHASECHK.TRANS64 P0, [R9+URZ+0x2d8a0], R8 ;  /* 0x02d8a008090085a7 */ /* 0x000ea4000800007f */
[----:B--2---:R-:W-:Y:S05]  /*23c00*/  @!P0 BRA `(.L_x_1607) ;  /* 0xfffffffc00f08947 */ /* 0x004fea000383ffff */
[----:B------:R-:W-:Y:S05]  /*23c10*/  BRA `(.L_x_1760) ;  /* 0xffffff9400147947 */ /* 0x000fea000383ffff */
.L_x_1614:
[----:B0-----:R0:W2:Y:S02]  /*23c20*/  SYNCS.PHASECHK.TRANS64.TRYWAIT P0, [R9+URZ+0x2d8c0], R8 ;  /* 0x02d8c008090075a7 */ /* 0x0010a4000800017f */
[----:B--2---:R-:W-:Y:S05]  /*23c30*/  @!P0 NANOSLEEP.SYNCS 0x989680 ;  /* 0x009896800000895d */ /* 0x004fea0003900000 */
[----:B------:R-:W2:Y:S02]  /*23c40*/  @!P0 SYNCS.PHASECHK.TRANS64 P0, [R9+URZ+0x2d8c0], R8 ;  /* 0x02d8c008090085a7 */ /* 0x000ea4000800007f */
[----:B--2---:R-:W-:Y:S05]  /*23c50*/  @!P0 BRA `(.L_x_1614) ;  /* 0xfffffffc00f08947 */ /* 0x004fea000383ffff */
[----:B------:R-:W-:Y:S05]  /*23c60*/  BRA `(.L_x_1761) ;  /* 0xffffff9800107947 */ /* 0x000fea000383ffff */
.L_x_1623:
[----:B0-----:R0:W1:Y:S02]  /*23c70*/  SYNCS.PHASECHK.TRANS64.TRYWAIT P1, [R8+URZ+0x2d8a0], R7 ;  /* 0x02d8a007080075a7 */ /* 0x001064000802017f */
[----:B-1----:R-:W-:Y:S05]  /*23c80*/  @!P1 NANOSLEEP.SYNCS 0x989680 ;  /* 0x009896800000995d */ /* 0x002fea0003900000 */
[----:B------:R-:W1:Y:S02]  /*23c90*/  @!P1 SYNCS.PHASECHK.TRANS64 P1, [R8+URZ+0x2d8a0], R7 ;  /* 0x02d8a007080095a7 */ /* 0x000e64000802007f */
[----:B-1----:R-:W-:Y:S05]  /*23ca0*/  @!P1 BRA `(.L_x_1623) ;  /* 0xfffffffc00f09947 */ /* 0x002fea000383ffff */
[----:B------:R-:W-:Y:S05]  /*23cb0*/  BRA `(.L_x_1762) ;  /* 0xffffff9c00507947 */ /* 0x000fea000383ffff */
.L_x_1630:
[----:B-1----:R1:W2:Y:S02]  /*23cc0*/  SYNCS.PHASECHK.TRANS64.TRYWAIT P1, [R8+URZ+0x2d8c0], R7 ;  /* 0x02d8c007080075a7 */ /* 0x0022a4000802017f */
[----:B--2---:R-:W-:Y:S05]  /*23cd0*/  @!P1 NANOSLEEP.SYNCS 0x989680 ;  /* 0x009896800000995d */ /* 0x004fea0003900000 */
[----:B------:R-:W2:Y:S02]  /*23ce0*/  @!P1 SYNCS.PHASECHK.TRANS64 P1, [R8+URZ+0x2d8c0], R7 ;  /* 0x02d8c007080095a7 */ /* 0x000ea4000802007f */
[----:B--2---:R-:W-:Y:S05]  /*23cf0*/  @!P1 BRA `(.L_x_1630) ;  /* 0xfffffffc00f09947 */ /* 0x004fea000383ffff */
[----:B------:R-:W-:Y:S05]  /*23d00*/  BRA `(.L_x_1763) ;  /* 0xffffffa000487947 */ /* 0x000fea000383ffff */
.L_x_1653:
        /* <DEDUP_REMOVED lines=11> */
.L_x_1765:
[----:B------:R-:W-:Y:S05]  /*23dc0*/  BSYNC B0 ;  /* 0x0000000000007941 */ /* 0x000fea0003800000 */
.L_x_1764:
[----:B------:R-:W-:Y:S05]  /*23dd0*/  BRA `(.L_x_1766) ;  /* 0xffffffb000807947 */ /* 0x000fea000383ffff */
.L_x_1656:
[----:B-1----:R1:W2:Y:S02]  /*23de0*/  SYNCS.PHASECHK.TRANS64.TRYWAIT P0, [R0+URZ+0x2d840], R5 ;  /* 0x02d84005000075a7 */ /* 0x0022a4000800017f */
[----:B--2---:R-:W-:Y:S05]  /*23df0*/  @!P0 NANOSLEEP.SYNCS 0x989680 ;  /* 0x009896800000895d */ /* 0x004fea0003900000 */
[----:B------:R-:W2:Y:S02]  /*23e00*/  @!P0 SYNCS.PHASECHK.TRANS64 P0, [R0+URZ+0x2d840], R5 ;  /* 0x02d84005000085a7 */ /* 0x000ea4000800007f */
[----:B--2---:R-:W-:Y:S05]  /*23e10*/  @!P0 BRA `(.L_x_1656) ;  /* 0xfffffffc00f08947 */ /* 0x004fea000383ffff */
[----:B------:R-:W-:Y:S05]  /*23e20*/  BRA `(.L_x_1767) ;  /* 0xffffffb000e47947 */ /* 0x000fea000383ffff */
.L_x_1657:
        /* <DEDUP_REMOVED lines=8> */
.L_x_1769:
[----:B------:R-:W-:Y:S05]  /*23eb0*/  BSYNC B0 ;  /* 0x0000000000007941 */ /* 0x000fea0003800000 */
.L_x_1768:
        /* <DEDUP_REMOVED lines=8> */
.L_x_1770:
[----:B------:R-:W-:Y:S02]  /*23f40*/  IMAD.MOV.U32 R13, RZ, RZ, R7 ;  /* 0x000000ffff0d7224 */ /* 0x000fe400078e0007 */
[----:B------:R-:W-:Y:S02]  /*23f50*/  IMAD.MOV.U32 R12, RZ, RZ, 0x1 ;  /* 0x00000001ff0c7424 */ /* 0x000fe400078e00ff */
[----:B------:R-:W-:-:S07]  /*23f60*/  IMAD.MOV.U32 R3, RZ, RZ, R14 ;  /* 0x000000ffff037224 */ /* 0x000fce00078e000e */
[----:B------:R-:W-:Y:S05]  /*23f70*/  WARPSYNC.COLLECTIVE R15, `(.L_x_1771) ;  /* 0x000000000f087348 */ /* 0x000fea0003c00000 */
[----:B------:R0:W1:Y:S02]  /*23f80*/  SHFL.IDX P6, R14, R13, R12, R11 ;  /* 0x0000000c0d0e7389 */ /* 0x00006400000c000b */
[----:B01----:R-:W-:Y:S01]  /*23f90*/  ENDCOLLECTIVE ;  /* 0x000000000000791b */ /* 0x003fe20003800000 */
.L_x_1771:
[----:B------:R-:W-:Y:S01]  /*23fa0*/  @P0 LEA R5, P1, R9, R3, 0x1 ;  /* 0x0000000309050211 */ /* 0x000fe200078208ff */
[----:B------:R-:W-:-:S04]  /*23fb0*/  @P0 IMAD R3, R8, 0x2, R23 ;  /* 0x0000000208030824 */ /* 0x000fc800078e0217 */
        /* <DEDUP_REMOVED lines=16> */
.L_x_1772:
[----:B------:R-:W-:Y:S02]  /*240c0*/  IMAD.MOV.U32 R13, RZ, RZ, R7 ;  /* 0x000000ffff0d7224 */ /* 0x000fe400078e0007 */
[----:B------:R-:W-:Y:S02]  /*240d0*/  IMAD.MOV.U32 R12, RZ, RZ, 0x2 ;  /* 0x00000002ff0c7424 */ /* 0x000fe400078e00ff */
[----:B------:R-:W-:-:S07]  /*240e0*/  IMAD.MOV.U32 R3, RZ, RZ, R14 ;  /* 0x000000ffff037224 */ /* 0x000fce00078e000e */
[----:B------:R-:W-:Y:S05]  /*240f0*/  WARPSYNC.COLLECTIVE R15, `(.L_x_1773) ;  /* 0x000000000f087348 */ /* 0x000fea0003c00000 */
[----:B------:R0:W1:Y:S02]  /*24100*/  SHFL.IDX P6, R14, R13, R12, R11 ;  /* 0x0000000c0d0e7389 */ /* 0x00006400000c000b */
[----:B01----:R-:W-:Y:S01]  /*24110*/  ENDCOLLECTIVE ;  /* 0x000000000000791b */ /* 0x003fe20003800000 */
.L_x_1773:
[----:B------:R-:W-:Y:S01]  /*24120*/  @P1 LEA R5, P0, R9, R3, 0x1 ;  /* 0x0000000309051211 */ /* 0x000fe200078008ff */
[----:B------:R-:W-:-:S04]  /*24130*/  @P1 IMAD R3, R8, 0x2, R23 ;  /* 0x0000000208031824 */ /* 0x000fc800078e0217 */
        /* <DEDUP_REMOVED lines=16> */
.L_x_1774:
[----:B------:R-:W-:Y:S02]  /*24240*/  IMAD.MOV.U32 R13, RZ, RZ, R7 ;  /* 0x000000ffff0d7224 */ /* 0x000fe400078e0007 */
[----:B------:R-:W-:Y:S02]  /*24250*/  IMAD.MOV.U32 R12, RZ, RZ, 0x3 ;  /* 0x00000003ff0c7424 */ /* 0x000fe400078e00ff */
[----:B------:R-:W-:-:S07]  /*24260*/  IMAD.MOV.U32 R3, RZ, RZ, R14 ;  /* 0x000000ffff037224 */ /* 0x000fce00078e000e */
[----:B------:R-:W-:Y:S05]  /*24270*/  WARPSYNC.COLLECTIVE R15, `(.L_x_1775) ;  /* 0x000000000f087348 */ /* 0x000fea0003c00000 */
[----:B------:R0:W1:Y:S02]  /*24280*/  SHFL.IDX P6, R14, R13, R12, R11 ;  /* 0x0000000c0d0e7389 */ /* 0x00006400000c000b */
[----:B01----:R-:W-:Y:S01]  /*24290*/  ENDCOLLECTIVE ;  /* 0x000000000000791b */ /* 0x003fe20003800000 */
.L_x_1775:
[----:B------:R-:W-:Y:S01]  /*242a0*/  @P1 LEA R5, P0, R9, R3, 0x1 ;  /* 0x0000000309051211 */ /* 0x000fe200078008ff */
[----:B------:R-:W-:-:S04]  /*242b0*/  @P1 IMAD R3, R8, 0x2, R23 ;  /* 0x0000000208031824 */ /* 0x000fc800078e0217 */
        /* <DEDUP_REMOVED lines=9> */
.L_x_1776:
        /* <DEDUP_REMOVED lines=8> */
.L_x_1662:
[----:B------:R0:W5:Y:S01]  /*243d0*/  LDL R21, [R1+0x34] ;  /* 0x0000340001157983 */ /* 0x0001620000100800 */
[----:B------:R-:W-:Y:S02]  /*243e0*/  IMAD.MOV.U32 R13, RZ, RZ, R4 ;  /* 0x000000ffff0d7224 */ /* 0x000fe400078e0004 */
[----:B------:R-:W-:Y:S02]  /*243f0*/  IMAD.MOV.U32 R12, RZ, RZ, RZ ;  /* 0x000000ffff0c7224 */ /* 0x000fe400078e00ff */
[----:B------:R-:W-:Y:S02]  /*24400*/  IMAD.MOV.U32 R11, RZ, RZ, 0x1c1f ;  /* 0x00001c1fff0b7424 */ /* 0x000fe400078e00ff */
[----:B------:R-:W-:Y:S02]  /*24410*/  IMAD.MOV.U32 R15, RZ, RZ, -0x1 ;  /* 0xffffffffff0f7424 */ /* 0x000fe400078e00ff */
[----:B------:R-:W-:Y:S02]  /*24420*/  IMAD R0, R29, R9, RZ ;  /* 0x000000091d007224 */ /* 0x000fe400078e02ff */
[----:B0-----:R-:W-:-:S07]  /*24430*/  IMAD.IADD R28, R20, 0x1, R28 ;  /* 0x00000001141c7824 */ /* 0x001fce00078e021c */
[----:B-----5:R-:W-:Y:S05]  /*24440*/  WARPSYNC.COLLECTIVE R15, `(.L_x_1778) ;  /* 0x000000000f087348 */ /* 0x020fea0003c00000 */
[----:B------:R0:W1:Y:S02]  /*24450*/  SHFL.IDX P6, R14, R13, R12, R11 ;  /* 0x0000000c0d0e7389 */ /* 0x00006400000c000b */
[----:B01---5:R-:W-:Y:S01]  /*24460*/  ENDCOLLECTIVE ;  /* 0x000000000000791b */ /* 0x023fe20003800000 */
.L_x_1778:
[C---:B------:R-:W-:Y:S01]  /*24470*/  VIADD R9, R28.reuse, 0x20 ;  /* 0x000000201c097836 */ /* 0x040fe20000000000 */
[----:B------:R-:W-:Y:S01]  /*24480*/  ISETP.GE.AND P3, PT, R28, R0, PT ;  /* 0x000000001c00720c */ /* 0x000fe20003f66270 */
[----:B------:R-:W-:Y:S02]  /*24490*/  IMAD.MOV.U32 R13, RZ, RZ, R5 ;  /* 0x000000ffff0d7224 */ /* 0x000fe400078e0005 */
[----:B------:R-:W-:-:S10]  /*244a0*/  IMAD.MOV.U32 R2, RZ, RZ, R14 ;  /* 0x000000ffff027224 */ /* 0x000fd400078e000e */
[----:B------:R-:W-:Y:S05]  /*244b0*/  WARPSYNC.COLLECTIVE R15, `(.L_x_1779) ;  /* 0x000000000f087348 */ /* 0x000fea0003c00000 */
[----:B------:R0:W1:Y:S02]  /*244c0*/  SHFL.IDX P6, R14, R13, R12, R11 ;  /* 0x0000000c0d0e7389 */ /* 0x00006400000c000b */
[----:B01----:R-:W-:Y:S01]  /*244d0*/  ENDCOLLECTIVE ;  /* 0x000000000000791b */ /* 0x003fe20003800000 */
.L_x_1779:
[----:B------:R-:W-:Y:S02]  /*244e0*/  IMAD.MOV.U32 R13, RZ, RZ, R4 ;  /* 0x000000ffff0d7224 */ /* 0x000fe400078e0004 */
[----:B------:R-:W-:Y:S02]  /*244f0*/  IMAD.MOV.U32 R12, RZ, RZ, 0x1 ;  /* 0x00000001ff0c7424 */ /* 0x000fe400078e00ff */
[----:B------:R-:W-:-:S07]  /*24500*/  IMAD.MOV.U32 R3, RZ, RZ, R14 ;  /* 0x000000ffff037224 */ /* 0x000fce00078e000e */
[----:B------:R-:W-:Y:S05]  /*24510*/  WARPSYNC.COLLECTIVE R15, `(.L_x_1780) ;  /* 0x000000000f087348 */ /* 0x000fea0003c00000 */
[----:B------:R0:W1:Y:S02]  /*24520*/  SHFL.IDX P6, R14, R13, R12, R11 ;  /* 0x0000000c0d0e7389 */ /* 0x00006400000c000b */
[----:B01----:R-:W-:Y:S01]  /*24530*/  ENDCOLLECTIVE ;  /* 0x000000000000791b */ /* 0x003fe20003800000 */
.L_x_1780:
        /* <DEDUP_REMOVED lines=10> */
.L_x_1781:
[----:B------:R-:W-:Y:S02]  /*245e0*/  IMAD.MOV.U32 R13, RZ, RZ, R4 ;  /* 0x000000ffff0d7224 */ /* 0x000fe400078e0004 */
[----:B------:R-:W-:Y:S01]  /*245f0*/  IMAD.MOV.U32 R12, RZ, RZ, 0x2 ;  /* 0x00000002ff0c7424 */ /* 0x000fe200078e00ff */
        /* <DEDUP_REMOVED lines=11> */
.L_x_1782:
        /* <DEDUP_REMOVED lines=10> */
.L_x_1783:
[----:B------:R-:W-:Y:S01]  /*24750*/  @!PT LDS RZ, [RZ] ;  /* 0x00000000fffff984 */ /* 0x000fe20000000800 */
[----:B------:R-:W-:Y:S01]  /*24760*/  @!PT LDS RZ, [RZ] ;  /* 0x00000000fffff984 */ /* 0x000fe20000000800 */
[----:B------:R-:W-:Y:S01]  /*24770*/  @!PT LDS RZ, [RZ] ;  /* 0x00000000fffff984 */ /* 0x000fe20000000800 */
[----:B------:R-:W-:Y:S04]  /*24780*/  @!P3 LDGSTS.E.BYPASS.LTC128B.128 [R21+0xcc00], desc[UR52][R2.64], !P0 ;  /* 0x0cc000000215bfae */ /* 0x000fe8000c101d74 */
[----:B------:R-:W-:Y:S04]  /*24790*/  @!P3 LDGSTS.E.BYPASS.LTC128B.128 [R21+0xfc00], desc[UR52][R2.64+0x40], !P1 ;  /* 0x0fc000400215bfae */ /* 0x000fe8000c901d74 */
[----:B------:R0:W-:Y:S01]  /*247a0*/  @!P3 LDGSTS.E.BYPASS.LTC128B.128 [R21+0x12c00], desc[UR52][R2.64+0x80], !P2 ;  /* 0x12c000800215bfae */ /* 0x0001e2000d101d74 */
[----:B------:R-:W-:Y:S02]  /*247b0*/  IMAD.MOV.U32 R13, RZ, RZ, R4 ;  /* 0x000000ffff0d7224 */ /* 0x000fe400078e0004 */
[----:B------:R-:W-:-:S02]  /*247c0*/  IMAD.MOV.U32 R12, RZ, RZ, 0x3 ;  /* 0x00000003ff0c7424 */ /* 0x000fc400078e00ff */
[----:B0-----:R-:W-:-:S05]  /*247d0*/  VIADD R2, R28, 0x40 ;  /* 0x000000401c027836 */ /* 0x001fca0000000000 */
[----:B------:R-:W-:Y:S01]  /*247e0*/  ISETP.GE.AND P3, PT, R2, R0, PT ;  /* 0x000000000200720c */ /* 0x000fe20003f66270 */
[----:B------:R-:W-:-:S12]  /*247f0*/  IMAD.MOV.U32 R2, RZ, RZ, R14 ;  /* 0x000000ffff027224 */ /* 0x000fd800078e000e */
[----:B------:R-:W-:Y:S05]  /*24800*/  WARPSYNC.COLLECTIVE R15, `(.L_x_1784) ;  /* 0x000000000f087348 */ /* 0x000fea0003c00000 */
[----:B------:R0:W1:Y:S02]  /*24810*/  SHFL.IDX P6, R14, R13, R12, R11 ;  /* 0x0000000c0d0e7389 */ /* 0x00006400000c000b */
[----:B01----:R-:W-:Y:S01]  /*24820*/  ENDCOLLECTIVE ;  /* 0x000000000000791b */ /* 0x003fe20003800000 */
.L_x_1784:
[----:B------:R-:W-:Y:S01]  /*24830*/  @!P3 LEA R3, P4, R10, R2, 0x1 ;  /* 0x000000020a03b211 */ /* 0x000fe200078808ff */
[----:B------:R-:W-:-:S04]  /*24840*/  IMAD.MOV.U32 R13, RZ, RZ, R5 ;  /* 0x000000ffff0d7224 */ /* 0x000fc800078e0005 */
[----:B------:R-:W-:-:S05]  /*24850*/  @!P3 IMAD.X R2, RZ, RZ, R8, P4 ;  /* 0x000000ffff02b224 */ /* 0x000fca00020e0608 */
[----:B------:R-:W-:Y:S01]  /*24860*/  @!P3 LOP3.LUT R3, R3, R2, RZ, 0x3c, !PT ;  /* 0x000000020303b212 */ /* 0x000fe200078e3cff */
[----:B------:R-:W-:-:S03]  /*24870*/  IMAD.MOV.U32 R4, RZ, RZ, R14 ;  /* 0x000000ffff047224 */ /* 0x000fc600078e000e */
[----:B------:R-:W-:-:S07]  /*24880*/  @!P3 LOP3.LUT R2, R3, R2, RZ, 0x3c, !PT ;  /* 0x000000020302b212 */ /* 0x000fce00078e3cff */
[----:B------:R-:W-:Y:S05]  /*24890*/  WARPSYNC.COLLECTIVE R15, `(.L_x_1785) ;  /* 0x000000000f087348 */ /* 0x000fea0003c00000 */
[----:B------:R0:W1:Y:S02]  /*248a0*/  SHFL.IDX P6, R14, R13, R12, R11 ;  /* 0x0000000c0d0e7389 */ /* 0x00006400000c000b */
[----:B01----:R-:W-:Y:S01]  /*248b0*/  ENDCOLLECTIVE ;  /* 0x000000000000791b */ /* 0x003fe20003800000 */
.L_x_1785:
[----:B------:R-:W-:-:S05]  /*248c0*/  @!P3 LOP3.LUT R3, R3, R2, RZ, 0x3c, !PT ;  /* 0x000000020303b212 */ /* 0x000fca00078e3cff */
[----:B------:R-:W-:Y:S01]  /*248d0*/  @!PT LDS RZ, [RZ] ;  /* 0x00000000fffff984 */ /* 0x000fe20000000800 */
[----:B------:R-:W-:Y:S01]  /*248e0*/  @!PT LDS RZ, [RZ] ;  /* 0x00000000fffff984 */ /* 0x000fe20000000800 */
[----:B------:R-:W-:Y:S01]  /*248f0*/  @!PT LDS RZ, [RZ] ;  /* 0x00000000fffff984 */ /* 0x000fe20000000800 */
[----:B------:R0:W-:Y:S04]  /*24900*/  @!P3 LDGSTS.E.BYPASS.LTC128B.128 [R21+0xd400], desc[UR52][R2.64], !P0 ;  /* 0x0d4000000215bfae */ /* 0x0001e8000c101d74 */
[----:B------:R0:W-:Y:S01]  /*24910*/  @!P3 LDGSTS.E.BYPASS.LTC128B.128 [R21+0x10400], desc[UR52][R2.64+0x40], !P1 ;  /* 0x104000400215bfae */ /* 0x0001e2000c901d74 */
[----:B------:R-:W-:Y:S02]  /*24920*/  IMAD.MOV.U32 R13, RZ, RZ, R6 ;  /* 0x000000ffff0d7224 */ /* 0x000fe400078e0006 */
[----:B------:R-:W-:Y:S01]  /*24930*/  IMAD.MOV.U32 R12, RZ, RZ, RZ ;  /* 0x000000ffff0c7224 */ /* 0x000fe200078e00ff */
[----:B------:R0:W-:Y:S01]  /*24940*/  @!P3 LDGSTS.E.BYPASS.LTC128B.128 [R21+0x13400], desc[UR52][R2.64+0x80], !P2 ;  /* 0x134000800215bfae */ /* 0x0001e2000d101d74 */
[----:B------:R-:W-:-:S07]  /*24950*/  IMAD.MOV.U32 R5, RZ, RZ, R14 ;  /* 0x000000ffff057224 */ /* 0x000fce00078e000e */
[----:B0-----:R-:W-:Y:S05]  /*24960*/  WARPSYNC.COLLECTIVE R15, `(.L_x_1786) ;  /* 0x000000000f087348 */ /* 0x001fea0003c00000 */
[----:B------:R1:W2:Y:S02]  /*24970*/  SHFL.IDX P6, R14, R13, R12, R11 ;  /* 0x0000000c0d0e7389 */ /* 0x0002a400000c000b */
[----:B012---:R-:W-:Y:S01]  /*24980*/  ENDCOLLECTIVE ;  /* 0x000000000000791b */ /* 0x007fe20003800000 */
.L_x_1786:
[----:B------:R-:W-:-:S05]  /*24990*/  VIADD R2, R28, 0x60 ;  /* 0x000000601c027836 */ /* 0x000fca0000000000 */
[----:B------:R-:W-:Y:S01]  /*249a0*/  ISETP.GE.AND P3, PT, R2, R0, PT ;  /* 0x000000000200720c */ /* 0x000fe20003f66270 */
[----:B------:R-:W-:-:S12]  /*249b0*/  IMAD.MOV.U32 R13, RZ, RZ, R7 ;  /* 0x000000ffff0d7224 */ /* 0x000fd800078e0007 */
[----:B------:R-:W-:-:S05]  /*249c0*/  @!P3 LEA R2, P4, R10, R5, 0x1 ;  /* 0x000000050a02b211 */ /* 0x000fca00078808ff */
[----:B------:R-:W-:Y:S02]  /*249d0*/  @!P3 IMAD.X R3, RZ, RZ, R4, P4 ;  /* 0x000000ffff03b224 */ /* 0x000fe400020e0604 */
[----:B------:R-:W-:-:S07]  /*249e0*/  IMAD.MOV.U32 R4, RZ, RZ, R14 ;  /* 0x000000ffff047224 */ /* 0x000fce00078e000e */
[----:B------:R-:W-:Y:S05]  /*249f0*/  WARPSYNC.COLLECTIVE R15, `(.L_x_1787) ;  /* 0x000000000f087348 */ /* 0x000fea0003c00000 */
[----:B------:R0:W1:Y:S02]  /*24a00*/  SHFL.IDX P6, R14, R13, R12, R11 ;  /* 0x0000000c0d0e7389 */ /* 0x00006400000c000b */
[----:B01----:R-:W-:Y:S01]  /*24a10*/  ENDCOLLECTIVE ;  /* 0x000000000000791b */ /* 0x003fe20003800000 */
.L_x_1787:
        /* <DEDUP_REMOVED lines=14> */
.L_x_1788:
[----:B------:R-:W-:Y:S01]  /*24b00*/  @!P3 LEA R2, P4, R10, R2, 0x1 ;  /* 0x000000020a02b211 */ /* 0x000fe200078808ff */
[----:B------:R-:W-:-:S04]  /*24b10*/  IMAD.MOV.U32 R13, RZ, RZ, R7 ;  /* 0x000000ffff0d7224 */ /* 0x000fc800078e0007 */
[----:B------:R-:W-:-:S05]  /*24b20*/  @!P3 IMAD.X R3, RZ, RZ, R4, P4 ;  /* 0x000000ffff03b224 */ /* 0x000fca00020e0604 */
[----:B------:R-:W-:Y:S01]  /*24b30*/  @!PT LDS RZ, [RZ] ;  /* 0x00000000fffff984 */ /* 0x000fe20000000800 */
[----:B------:R-:W-:Y:S01]  /*24b40*/  @!PT LDS RZ, [RZ] ;  /* 0x00000000fffff984 */ /* 0x000fe20000000800 */
[----:B------:R-:W-:Y:S01]  /*24b50*/  @!PT LDS RZ, [RZ] ;  /* 0x00000000fffff984 */ /* 0x000fe20000000800 */
[----:B------:R0:W-:Y:S01]  /*24b60*/  @!P3 LDGSTS.E.BYPASS.LTC128B.128 [R21+0xe400], desc[UR52][R2.64], !P0 ;  /* 0x0e4000000215bfae */ /* 0x0001e2000c101d74 */
[----:B------:R-:W-:-:S03]  /*24b70*/  IMAD.MOV.U32 R6, RZ, RZ, R14 ;  /* 0x000000ffff067224 */ /* 0x000fc600078e000e */
[----:B------:R0:W-:Y:S04]  /*24b80*/  @!P3 LDGSTS.E.BYPASS.LTC128B.128 [R21+0x11400], desc[UR52][R2.64+0x40], !P1 ;  /* 0x114000400215bfae */ /* 0x0001e8000c901d74 */
[----:B0-----:R-:W-:Y:S05]  /*24b90*/  WARPSYNC.COLLECTIVE R15, `(.L_x_1789) ;  /* 0x000000000f087348 */ /* 0x001fea0003c00000 */
[----:B------:R1:W2:Y:S02]  /*24ba0*/  SHFL.IDX P6, R14, R13, R12, R11 ;  /* 0x0000000c0d0e7389 */ /* 0x0002a400000c000b */
[----:B012---:R-:W-:Y:S01]  /*24bb0*/  ENDCOLLECTIVE ;  /* 0x000000000000791b */ /* 0x007fe20003800000 */
.L_x_1789:
[----:B------:R-:W-:Y:S01]  /*24bc0*/  @!PT LDS RZ, [RZ] ;  /* 0x00000000fffff984 */ /* 0x000fe20000000800 */
[----:B------:R-:W-:Y:S01]  /*24bd0*/  @!PT LDS RZ, [RZ] ;  /* 0x00000000fffff984 */ /* 0x000fe20000000800 */
[----:B------:R-:W-:Y:S01]  /*24be0*/  @!PT LDS RZ, [RZ] ;  /* 0x00000000fffff984 */ /* 0x000fe20000000800 */
[----:B------:R0:W-:Y:S02]  /*24bf0*/  @!P3 LDGSTS.E.BYPASS.LTC128B.128 [R21+0x14400], desc[UR52][R2.64+0x80], !P2 ;  /* 0x144000800215bfae */ /* 0x0001e4000d101d74 */
[----:B0-----:R-:W-:Y:S01]  /*24c00*/  IMAD.MOV.U32 R2, RZ, RZ, R14 ;  /* 0x000000ffff027224 */ /* 0x001fe200078e000e */
[----:B------:R-:W-:Y:S06]  /*24c10*/  BRA `(.L_x_1790) ;  /* 0xffffffb400cc7947 */ /* 0x000fec000383ffff */
.L_x_1665:
[----:B-1----:R1:W2:Y:S02]  /*24c20*/  SYNCS.PHASECHK.TRANS64.TRYWAIT P0, [R23+URZ+0x2d820], R0 ;  /* 0x02d82000170075a7 */ /* 0x0022a4000800017f */
[----:B--2---:R-:W-:Y:S05]  /*24c30*/  @!P0 NANOSLEEP.SYNCS 0x989680 ;  /* 0x009896800000895d */ /* 0x004fea0003900000 */
[----:B------:R-:W2:Y:S02]  /*24c40*/  @!P0 SYNCS.PHASECHK.TRANS64 P0, [R23+URZ+0x2d820], R0 ;  /* 0x02d82000170085a7 */ /* 0x000ea4000800007f */
[----:B--2---:R-:W-:Y:S05]  /*24c50*/  @!P0 BRA `(.L_x_1665) ;  /* 0xfffffffc00f08947 */ /* 0x004fea000383ffff */
[----:B------:R-:W-:Y:S05]  /*24c60*/  BRA `(.L_x_1791) ;  /* 0xffffffb800347947 */ /* 0x000fea000383ffff */
.L_x_1670:
[----:B0-----:R0:W1:Y:S02]  /*24c70*/  SYNCS.PHASECHK.TRANS64.TRYWAIT P0, [R5+URZ+0x2d840], R0 ;  /* 0x02d84000050075a7 */ /* 0x001064000800017f */
[----:B-1----:R-:W-:Y:S05]  /*24c80*/  @!P0 NANOSLEEP.SYNCS 0x989680 ;  /* 0x009896800000895d */ /* 0x002fea0003900000 */
[----:B------:R-:W1:Y:S02]  /*24c90*/  @!P0 SYNCS.PHASECHK.TRANS64 P0, [R5+URZ+0x2d840], R0 ;  /* 0x02d84000050085a7 */ /* 0x000e64000800007f */
[----:B-1----:R-:W-:Y:S05]  /*24ca0*/  @!P0 BRA `(.L_x_1670) ;  /* 0xfffffffc00f08947 */ /* 0x002fea000383ffff */
[----:B------:R-:W-:Y:S05]  /*24cb0*/  BRA `(.L_x_1792) ;  /* 0xffffffbc00287947 */ /* 0x000fea000383ffff */
.L_x_1671:
        /* <DEDUP_REMOVED lines=8> */
.L_x_1794:
[----:B------:R-:W-:Y:S05]  /*24d40*/  BSYNC B1 ;  /* 0x0000000000017941 */ /* 0x000fea0003800000 */
.L_x_1793:
        /* <DEDUP_REMOVED lines=13> */
.L_x_1795:
        /* <DEDUP_REMOVED lines=8> */
.L_x_1796:
        /* <DEDUP_REMOVED lines=14> */
.L_x_1797:
[----:B------:R-:W-:Y:S02]  /*24f80*/  IMAD.MOV.U32 R13, RZ, RZ, R7 ;  /* 0x000000ffff0d7224 */ /* 0x000fe400078e0007 */
[----:B------:R-:W-:Y:S02]  /*24f90*/  IMAD.MOV.U32 R12, RZ, RZ, 0x2 ;  /* 0x00000002ff0c7424 */ /* 0x000fe400078e00ff */
[----:B------:R-:W-:-:S07]  /*24fa0*/  IMAD.MOV.U32 R2, RZ, RZ, R14 ;  /* 0x000000ffff027224 */ /* 0x000fce00078e000e */
[----:B------:R-:W-:Y:S05]  /*24fb0*/  WARPSYNC.COLLECTIVE R15, `(.L_x_1798) ;  /* 0x000000000f087348 */ /* 0x000fea0003c00000 */
[----:B------:R0:W1:Y:S02]  /*24fc0*/  SHFL.IDX P6, R14, R13, R12, R11 ;  /* 0x0000000c0d0e7389 */ /* 0x00006400000c000b */
[----:B01----:R-:W-:Y:S01]  /*24fd0*/  ENDCOLLECTIVE ;  /* 0x000000000000791b */ /* 0x003fe20003800000 */
.L_x_1798:
        /* <DEDUP_REMOVED lines=13> */
.L_x_1799:
[----:B------:R-:W-:Y:S02]  /*250b0*/  IMAD.MOV.U32 R13, RZ, RZ, R7 ;  /* 0x000000ffff0d7224 */ /* 0x000fe400078e0007 */
[----:B------:R-:W-:Y:S02]  /*250c0*/  IMAD.MOV.U32 R12, RZ, RZ, 0x3 ;  /* 0x00000003ff0c7424 */ /* 0x000fe400078e00ff */
[----:B------:R-:W-:-:S07]  /*250d0*/  IMAD.MOV.U32 R2, RZ, RZ, R14 ;  /* 0x000000ffff027224 */ /* 0x000fce00078e000e */
[----:B------:R-:W-:Y:S05]  /*250e0*/  WARPSYNC.COLLECTIVE R15, `(.L_x_1800) ;  /* 0x000000000f087348 */ /* 0x000fea0003c00000 */
[----:B------:R0:W1:Y:S02]  /*250f0*/  SHFL.IDX P6, R14, R13, R12, R11 ;  /* 0x0000000c0d0e7389 */ /* 0x00006400000c000b */
[----:B01----:R-:W-:Y:S01]  /*25100*/  ENDCOLLECTIVE ;  /* 0x000000000000791b */ /* 0x003fe20003800000 */
.L_x_1800:
        /* <DEDUP_REMOVED lines=14> */
.L_x_1801:
[----:B------:R-:W-:Y:S01]  /*251f0*/  IMAD.MOV.U32 R2, RZ, RZ, R14 ;  /* 0x000000ffff027224 */ /* 0x000fe200078e000e */
[----:B------:R-:W-:Y:S06]  /*25200*/  BRA `(.L_x_1802) ;  /* 0xffffffb800b47947 */ /* 0x000fec000383ffff */
.L_x_1676:
[----:B-1----:R1:W2:Y:S02]  /*25210*/  SYNCS.PHASECHK.TRANS64.TRYWAIT P0, [R5+URZ+0x2d860], R2 ;  /* 0x02d86002050075a7 */ /* 0x0022a4000800017f */
[----:B--2---:R-:W-:Y:S05]  /*25220*/  @!P0 NANOSLEEP.SYNCS 0x989680 ;  /* 0x009896800000895d */ /* 0x004fea0003900000 */
[----:B------:R-:W2:Y:S02]  /*25230*/  @!P0 SYNCS.PHASECHK.TRANS64 P0, [R5+URZ+0x2d860], R2 ;  /* 0x02d86002050085a7 */ /* 0x000ea4000800007f */
[----:B--2---:R-:W-:Y:S05]  /*25240*/  @!P0 BRA `(.L_x_1676) ;  /* 0xfffffffc00f08947 */ /* 0x004fea000383ffff */
[----:B------:R-:W-:Y:S05]  /*25250*/  BRA `(.L_x_1803) ;  /* 0xffffffbc00187947 */ /* 0x000fea000383ffff */
.L_x_1677:
        /* <DEDUP_REMOVED lines=8> */
.L_x_1805:
[----:B------:R-:W-:Y:S05]  /*252e0*/  BSYNC B1 ;  /* 0x0000000000017941 */ /* 0x000fea0003800000 */
.L_x_1804:
        /* <DEDUP_REMOVED lines=9> */
.L_x_1806:
[----:B------:R-:W-:Y:S02]  /*25380*/  IMAD.MOV.U32 R13, RZ, RZ, R24 ;  /* 0x000000ffff0d7224 */ /* 0x000fe400078e0018 */
[----:B------:R-:W-:Y:S02]  /*25390*/  IMAD.MOV.U32 R12, RZ, RZ, 0x1 ;  /* 0x00000001ff0c7424 */ /* 0x000fe400078e00ff */
[----:B------:R-:W-:-:S07]  /*253a0*/  IMAD.MOV.U32 R2, RZ, RZ, R14 ;  /* 0x000000ffff027224 */ /* 0x000fce00078e000e */
[----:B------:R-:W-:Y:S05]  /*253b0*/  WARPSYNC.COLLECTIVE R15, `(.L_x_1807) ;  /* 0x000000000f087348 */ /* 0x000fea0003c00000 */
[----:B------:R0:W1:Y:S02]  /*253c0*/  SHFL.IDX P6, R14, R13, R12, R11 ;  /* 0x0000000c0d0e7389 */ /* 0x00006400000c000b */
[----:B01----:R-:W-:Y:S01]  /*253d0*/  ENDCOLLECTIVE ;  /* 0x000000000000791b */ /* 0x003fe20003800000 */
.L_x_1807:
        /* <DEDUP_REMOVED lines=16> */
.L_x_1808:
[----:B------:R-:W-:Y:S02]  /*254e0*/  IMAD.MOV.U32 R13, RZ, RZ, R24 ;  /* 0x000000ffff0d7224 */ /* 0x000fe400078e0018 */
[----:B------:R-:W-:Y:S02]  /*254f0*/  IMAD.MOV.U32 R12, RZ, RZ, 0x2 ;  /* 0x00000002ff0c7424 */ /* 0x000fe400078e00ff */
[----:B------:R-:W-:-:S07]  /*25500*/  IMAD.MOV.U32 R2, RZ, RZ, R14 ;  /* 0x000000ffff027224 */ /* 0x000fce00078e000e */
[----:B------:R-:W-:Y:S05]  /*25510*/  WARPSYNC.COLLECTIVE R15, `(.L_x_1809) ;  /* 0x000000000f087348 */ /* 0x000fea0003c00000 */
[----:B------:R0:W1:Y:S02]  /*25520*/  SHFL.IDX P6, R14, R13, R12, R11 ;  /* 0x0000000c0d0e7389 */ /* 0x00006400000c000b */
[----:B01----:R-:W-:Y:S01]  /*25530*/  ENDCOLLECTIVE ;  /* 0x000000000000791b */ /* 0x003fe20003800000 */
.L_x_1809:
        /* <DEDUP_REMOVED lines=16> */
.L_x_1810:
[----:B------:R-:W-:Y:S02]  /*25640*/  IMAD.MOV.U32 R13, RZ, RZ, R24 ;  /* 0x000000ffff0d7224 */ /* 0x000fe400078e0018 */
[----:B------:R-:W-:Y:S02]  /*25650*/  IMAD.MOV.U32 R12, RZ, RZ, 0x3 ;  /* 0x00000003ff0c7424 */ /* 0x000fe400078e00ff */
[----:B------:R-:W-:-:S07]  /*25660*/  IMAD.MOV.U32 R2, RZ, RZ, R14 ;  /* 0x000000ffff027224 */ /* 0x000fce00078e000e */
[----:B------:R-:W-:Y:S05]  /*25670*/  WARPSYNC.COLLECTIVE R15, `(.L_x_1811) ;  /* 0x000000000f087348 */ /* 0x000fea0003c00000 */
[----:B------:R0:W1:Y:S02]  /*25680*/  SHFL.IDX P6, R14, R13, R12, R11 ;  /* 0x0000000c0d0e7389 */ /* 0x00006400000c000b */
[----:B01----:R-:W-:Y:S01]  /*25690*/  ENDCOLLECTIVE ;  /* 0x000000000000791b */ /* 0x003fe20003800000 */
.L_x_1811:
        /* <DEDUP_REMOVED lines=13> */
.L_x_1812:
        /* <DEDUP_REMOVED lines=8> */
.L_x_1685:
[----:B-1----:R1:W2:Y:S02]  /*257f0*/  SYNCS.PHASECHK.TRANS64.TRYWAIT P0, [R0+URZ+0x2d860], R3 ;  /* 0x02d86003000075a7 */ /* 0x0022a4000800017f */
[----:B--2---:R-:W-:Y:S05]  /*25800*/  @!P0 NANOSLEEP.SYNCS 0x989680 ;  /* 0x009896800000895d */ /* 0x004fea0003900000 */
[----:B------:R-:W2:Y:S02]  /*25810*/  @!P0 SYNCS.PHASECHK.TRANS64 P0, [R0+URZ+0x2d860], R3 ;  /* 0x02d86003000085a7 */ /* 0x000ea4000800007f */
[----:B--2---:R-:W-:Y:S05]  /*25820*/  @!P0 BRA `(.L_x_1685) ;  /* 0xfffffffc00f08947 */ /* 0x004fea000383ffff */
[----:B------:R-:W-:Y:S05]  /*25830*/  BRA `(.L_x_1814) ;  /* 0xffffffbc00a47947 */ /* 0x000fea000383ffff */
.L_x_1686:
        /* <DEDUP_REMOVED lines=8> */
.L_x_1816:
[----:B------:R-:W-:Y:S05]  /*258c0*/  BSYNC B0 ;  /* 0x0000000000007941 */ /* 0x000fea0003800000 */
.L_x_1815:
        /* <DEDUP_REMOVED lines=10> */
.L_x_1817:
        /* <DEDUP_REMOVED lines=17> */
.L_x_1818:
        /* <DEDUP_REMOVED lines=14> */
.L_x_1819:
[----:B------:R-:W-:Y:S02]  /*25b60*/  IMAD.MOV.U32 R13, RZ, RZ, R24 ;  /* 0x000000ffff0d7224 */ /* 0x000fe400078e0018 */
[----:B------:R-:W-:Y:S01]  /*25b70*/  IMAD.MOV.U32 R12, RZ, RZ, 0x2 ;  /* 0x00000002ff0c7424 */ /* 0x000fe200078e00ff */
[----:B------:R-:W-:-:S13]  /*25b80*/  IADD3 R2, P4, R14, R5, RZ ;  /* 0x000000050e027210 */ /* 0x000fda0007f9e0ff */
[----:B------:R-:W-:Y:S05]  /*25b90*/  WARPSYNC.COLLECTIVE R15, `(.L_x_1820) ;  /* 0x000000000f087348 */ /* 0x000fea0003c00000 */
[----:B------:R0:W1:Y:S02]  /*25ba0*/  SHFL.IDX P6, R14, R13, R12, R11 ;  /* 0x0000000c0d0e7389 */ /* 0x00006400000c000b */
[----:B01----:R-:W-:Y:S01]  /*25bb0*/  ENDCOLLECTIVE ;  /* 0x000000000000791b */ /* 0x003fe20003800000 */
.L_x_1820:
        /* <DEDUP_REMOVED lines=15> */
.L_x_1821:
[----:B------:R-:W-:Y:S02]  /*25cb0*/  IMAD.MOV.U32 R13, RZ, RZ, R24 ;  /* 0x000000ffff0d7224 */ /* 0x000fe400078e0018 */
[----:B------:R-:W-:Y:S01]  /*25cc0*/  IMAD.MOV.U32 R12, RZ, RZ, 0x3 ;  /* 0x00000003ff0c7424 */ /* 0x000fe200078e00ff */
[----:B------:R-:W-:-:S13]  /*25cd0*/  IADD3 R2, P4, R14, R5, RZ ;  /* 0x000000050e027210 */ /* 0x000fda0007f9e0ff */
[----:B------:R-:W-:Y:S05]  /*25ce0*/  WARPSYNC.COLLECTIVE R15, `(.L_x_1822) ;  /* 0x000000000f087348 */ /* 0x000fea0003c00000 */
[----:B------:R0:W1:Y:S02]  /*25cf0*/  SHFL.IDX P6, R14, R13, R12, R11 ;  /* 0x0000000c0d0e7389 */ /* 0x00006400000c000b */
[----:B01----:R-:W-:Y:S01]  /*25d00*/  ENDCOLLECTIVE ;  /* 0x000000000000791b */ /* 0x003fe20003800000 */
.L_x_1822:
        /* <DEDUP_REMOVED lines=14> */
.L_x_1823:
[----:B------:R-:W-:Y:S05]  /*25df0*/  BRA `(.L_x_1824) ;  /* 0xffffffbc00047947 */ /* 0x000fea000383ffff */
.L_x_1691:
[----:B------:R-:W-:Y:S01]  /*25e00*/  BSSY B0, `(.L_x_1825) ;  /* 0x0000008000007945 */ /* 0x000fe20003800000 */
[----:B------:R-:W-:Y:S02]  /*25e10*/  IMAD.MOV.U32 R13, RZ, RZ, R16 ;  /* 0x000000ffff0d7224 */ /* 0x000fe400078e0010 */
[----:B------:R-:W-:Y:S02]  /*25e20*/  IMAD.MOV.U32 R12, RZ, RZ, RZ ;  /* 0x000000ffff0c7224 */ /* 0x000fe400078e00ff */
[----:B------:R-:W-:Y:S02]  /*25e30*/  IMAD.MOV.U32 R11, RZ, RZ, 0x1f ;  /* 0x0000001fff0b7424 */ /* 0x000fe400078e00ff */
[----:B------:R-:W-:-:S07]  /*25e40*/  IMAD.MOV.U32 R15, RZ, RZ, -0x1 ;  /* 0xffffffffff0f7424 */ /* 0x000fce00078e00ff */
[----:B0-2--5:R-:W-:Y:S05]  /*25e50*/  WARPSYNC.COLLECTIVE R15, `(.L_x_1826) ;  /* 0x000000000f087348 */ /* 0x025fea0003c00000 */
[----:B------:R1:W3:Y:S02]  /*25e60*/  SHFL.IDX P6, R14, R13, R12, R11 ;  /* 0x0000000c0d0e7389 */ /* 0x0002e400000c000b */
[----:B0123-5:R-:W-:Y:S01]  /*25e70*/  ENDCOLLECTIVE ;  /* 0x000000000000791b */ /* 0x02ffe20003800000 */
.L_x_1826:
[----:B------:R-:W-:Y:S05]  /*25e80*/  BSYNC B0 ;  /* 0x0000000000007941 */ /* 0x000fea0003800000 */
.L_x_1825:
        /* <DEDUP_REMOVED lines=9> */
.L_x_1827:
        /* <DEDUP_REMOVED lines=18> */
.L_x_1828:
[----:B------:R-:W-:Y:S01]  /*26040*/  IMAD.MOV.U32 R12, RZ, RZ, 0x2 ;  /* 0x00000002ff0c7424 */ /* 0x000fe200078e00ff */
[----:B------:R-:W-:-:S05]  /*26050*/  SEL R5, R14, RZ, P1 ;  /* 0x000000ff0e057207 */ /* 0x000fca0000800000 */
[----:B------:R-:W-:-:S04]  /*26060*/  IMAD.IADD R4, R2, 0x1, R5 ;  /* 0x0000000102047824 */ /* 0x000fc800078e0205 */
[----:B------:R-:W-:-:S07]  /*26070*/  IMAD.MOV.U32 R13, RZ, RZ, R4 ;  /* 0x000000ffff0d7224 */ /* 0x000fce00078e0004 */
[----:B------:R-:W-:Y:S05]  /*26080*/  WARPSYNC.COLLECTIVE R15, `(.L_x_1829) ;  /* 0x000000000f087348 */ /* 0x000fea0003c00000 */
[----:B------:R0:W1:Y:S02]  /*26090*/  SHFL.UP P6, R14, R13, R12, R11 ;  /* 0x0400000c0d0e7389 */ /* 0x00006400000c000b */
[----:B01----:R-:W-:Y:S01]  /*260a0*/  ENDCOLLECTIVE ;  /* 0x000000000000791b */ /* 0x003fe20003800000 */
.L_x_1829:
[----:B------:R-:W-:Y:S01]  /*260b0*/  IMAD.MOV.U32 R12, RZ, RZ, 0x4 ;  /* 0x00000004ff0c7424 */ /* 0x000fe200078e00ff */
[----:B------:R-:W-:-:S05]  /*260c0*/  SEL R5, R14, RZ, P2 ;  /* 0x000000ff0e057207 */ /* 0x000fca0001000000 */
[----:B------:R-:W-:-:S04]  /*260d0*/  IMAD.IADD R5, R4, 0x1, R5 ;  /* 0x0000000104057824 */ /* 0x000fc800078e0205 */
[----:B------:R-:W-:-:S07]  /*260e0*/  IMAD.MOV.U32 R13, RZ, RZ, R5 ;  /* 0x000000ffff0d7224 */ /* 0x000fce00078e0005 */
[----:B------:R-:W-:Y:S05]  /*260f0*/  WARPSYNC.COLLECTIVE R15, `(.L_x_1830) ;  /* 0x000000000f087348 */ /* 0x000fea0003c00000 */
[----:B------:R0:W1:Y:S02]  /*26100*/  SHFL.UP P6, R14, R13, R12, R11 ;  /* 0x0400000c0d0e7389 */ /* 0x00006400000c000b */
[----:B01----:R-:W-:Y:S01]  /*26110*/  ENDCOLLECTIVE ;  /* 0x000000000000791b */ /* 0x003fe20003800000 */
.L_x_1830:
[----:B------:R-:W-:Y:S01]  /*26120*/  IMAD.MOV.U32 R12, RZ, RZ, 0x8 ;  /* 0x00000008ff0c7424 */ /* 0x000fe200078e00ff */
[----:B------:R-:W-:-:S05]  /*26130*/  SEL R6, R14, RZ, P3 ;  /* 0x000000ff0e067207 */ /* 0x000fca0001800000 */
[----:B------:R-:W-:-:S04]  /*26140*/  IMAD.IADD R6, R5, 0x1, R6 ;  /* 0x0000000105067824 */ /* 0x000fc800078e0206 */
[----:B------:R-:W-:-:S07]  /*26150*/  IMAD.MOV.U32 R13, RZ, RZ, R6 ;  /* 0x000000ffff0d7224 */ /* 0x000fce00078e0006 */
[----:B------:R-:W-:Y:S05]  /*26160*/  WARPSYNC.COLLECTIVE R15, `(.L_x_1831) ;  /* 0x000000000f087348 */ /* 0x000fea0003c00000 */
[----:B------:R0:W1:Y:S02]  /*26170*/  SHFL.UP P6, R14, R13, R12, R11 ;  /* 0x0400000c0d0e7389 */ /* 0x00006400000c000b */
[----:B01----:R-:W-:Y:S01]  /*26180*/  ENDCOLLECTIVE ;  /* 0x000000000000791b */ /* 0x003fe20003800000 */
.L_x_1831:
[----:B------:R-:W-:Y:S01]  /*26190*/  IMAD.MOV.U32 R12, RZ, RZ, 0x10 ;  /* 0x00000010ff0c7424 */ /* 0x000fe200078e00ff */
[----:B------:R-:W-:-:S05]  /*261a0*/  SEL R3, R14, RZ, P4 ;  /* 0x000000ff0e037207 */ /* 0x000fca0002000000 */
[----:B------:R-:W-:-:S04]  /*261b0*/  IMAD.IADD R4, R6, 0x1, R3 ;  /* 0x0000000106047824 */ /* 0x000fc800078e0203 */
[----:B------:R-:W-:-:S07]  /*261c0*/  IMAD.MOV.U32 R13, RZ, RZ, R4 ;  /* 0x000000ffff0d7224 */ /* 0x000fce00078e0004 */
[----:B------:R-:W-:Y:S05]  /*261d0*/  WARPSYNC.COLLECTIVE R15, `(.L_x_1832) ;  /* 0x000000000f087348 */ /* 0x000fea0003c00000 */
[----:B------:R0:W1:Y:S02]  /*261e0*/  SHFL.UP P6, R14, R13, R12, R11 ;  /* 0x0400000c0d0e7389 */ /* 0x00006400000c000b */
[----:B01----:R-:W-:Y:S01]  /*261f0*/  ENDCOLLECTIVE ;  /* 0x000000000000791b */ /* 0x003fe20003800000 */
.L_x_1832:
        /* <DEDUP_REMOVED lines=8> */
.L_x_1833:
[----:B------:R-:W-:Y:S05]  /*26280*/  BRA `(.L_x_1834) ;  /* 0xffffffbc00207947 */ /* 0x000fea000383ffff */
.L_x_1696:
        /* <DEDUP_REMOVED lines=8> */
.L_x_1836:
[----:B------:R-:W-:Y:S05]  /*26310*/  BSYNC B0 ;  /* 0x0000000000007941 */ /* 0x000fea0003800000 */
.L_x_1835:
        /* <DEDUP_REMOVED lines=8> */
.L_x_1837:
[----:B------:R-:W-:Y:S01]  /*263a0*/  IMAD.MOV.U32 R12, RZ, RZ, 0x4 ;  /* 0x00000004ff0c7424 */ /* 0x000fe200078e00ff */
[----:B------:R-:W-:-:S05]  /*263b0*/  SEL R14, R14, RZ, P2 ;  /* 0x000000ff0e0e7207 */ /* 0x000fca0001000000 */
[----:B------:R-:W-:-:S04]  /*263c0*/  IMAD.IADD R3, R13, 0x1, R14 ;  /* 0x000000010d037824 */ /* 0x000fc800078e020e */
[----:B------:R-:W-:-:S07]  /*263d0*/  IMAD.MOV.U32 R13, RZ, RZ, R3 ;  /* 0x000000ffff0d7224 */ /* 0x000fce00078e0003 */
[----:B------:R-:W-:Y:S05]  /*263e0*/  WARPSYNC.COLLECTIVE R15, `(.L_x_1838) ;  /* 0x000000000f087348 */ /* 0x000fea0003c00000 */
[----:B------:R0:W1:Y:S02]  /*263f0*/  SHFL.UP P6, R14, R13, R12, R11 ;  /* 0x0400000c0d0e7389 */ /* 0x00006400000c000b */
[----:B01----:R-:W-:Y:S01]  /*26400*/  ENDCOLLECTIVE ;  /* 0x000000000000791b */ /* 0x003fe20003800000 */
.L_x_1838:
[----:B------:R-:W-:Y:S01]  /*26410*/  IMAD.MOV.U32 R12, RZ, RZ, 0x8 ;  /* 0x00000008ff0c7424 */ /* 0x000fe200078e00ff */
[----:B------:R-:W-:-:S05]  /*26420*/  SEL R4, R14, RZ, P3 ;  /* 0x000000ff0e047207 */ /* 0x000fca0001800000 */
[----:B------:R-:W-:-:S04]  /*26430*/  IMAD.IADD R4, R3, 0x1, R4 ;  /* 0x0000000103047824 */ /* 0x000fc800078e0204 */
[----:B------:R-:W-:-:S07]  /*26440*/  IMAD.MOV.U32 R13, RZ, RZ, R4 ;  /* 0x000000ffff0d7224 */ /* 0x000fce00078e0004 */
[----:B------:R-:W-:Y:S05]  /*26450*/  WARPSYNC.COLLECTIVE R15, `(.L_x_1839) ;  /* 0x000000000f087348 */ /* 0x000fea0003c00000 */
[----:B------:R0:W1:Y:S02]  /*26460*/  SHFL.UP P6, R14, R13, R12, R11 ;  /* 0x0400000c0d0e7389 */ /* 0x00006400000c000b */
[----:B01----:R-:W-:Y:S01]  /*26470*/  ENDCOLLECTIVE ;  /* 0x000000000000791b */ /* 0x003fe20003800000 */
.L_x_1839:
[----:B------:R-:W-:Y:S01]  /*26480*/  IMAD.MOV.U32 R12, RZ, RZ, 0x10 ;  /* 0x00000010ff0c7424 */ /* 0x000fe200078e00ff */
[----:B------:R-:W-:-:S05]  /*26490*/  SEL R5, R14, RZ, P4 ;  /* 0x000000ff0e057207 */ /* 0x000fca0002000000 */
[----:B------:R-:W-:-:S04]  /*264a0*/  IMAD.IADD R5, R4, 0x1, R5 ;  /* 0x0000000104057824 */ /* 0x000fc800078e0205 */
[----:B------:R-:W-:-:S07]  /*264b0*/  IMAD.MOV.U32 R13, RZ, RZ, R5 ;  /* 0x000000ffff0d7224 */ /* 0x000fce00078e0005 */
[----:B------:R-:W-:Y:S05]  /*264c0*/  WARPSYNC.COLLECTIVE R15, `(.L_x_1840) ;  /* 0x000000000f087348 */ /* 0x000fea0003c00000 */
[----:B------:R0:W1:Y:S02]  /*264d0*/  SHFL.UP P6, R14, R13, R12, R11 ;  /* 0x0400000c0d0e7389 */ /* 0x00006400000c000b */
[----:B01----:R-:W-:Y:S01]  /*264e0*/  ENDCOLLECTIVE ;  /* 0x000000000000791b */ /* 0x003fe20003800000 */
.L_x_1840:
        /* <DEDUP_REMOVED lines=8> */
.L_x_1841:
[----:B------:R-:W-:Y:S05]  /*26570*/  BRA `(.L_x_1842) ;  /* 0xffffffbc00007947 */ /* 0x000fea000383ffff */
.L_x_1698:
[----:B------:R-:W-:Y:S01]  /*26580*/  BSSY B0, `(.L_x_1843) ;  /* 0x0000006000007945 */ /* 0x000fe20003800000 */
[----:B------:R-:W-:Y:S01]  /*26590*/  PLOP3.LUT P6, PT, P6, PT, PT, 0x8, 0x0 ;  /* 0x000000000000781c */ /* 0x000fe200037ce170 */
[----:B------:R-:W-:-:S12]  /*265a0*/  IMAD.MOV.U32 R15, RZ, RZ, -0x1 ;  /* 0xffffffffff0f7424 */ /* 0x000fd800078e00ff */
[----:B0----5:R-:W-:Y:S05]  /*265b0*/  WARPSYNC.COLLECTIVE R15, `(.L_x_1844) ;  /* 0x000000000f087348 */ /* 0x021fea0003c00000 */
[----:B------:R-:W-:Y:S01]  /*265c0*/  VOTE.ANY R14, PT, P6 ;  /* 0x00000000000e7806 */ /* 0x000fe200030e0100 */
[----:B0----5:R-:W-:Y:S06]  /*265d0*/  ENDCOLLECTIVE ;  /* 0x000000000000791b */ /* 0x021fec0003800000 */
.L_x_1844:
[----:B------:R-:W-:Y:S05]  /*265e0*/  BSYNC B0 ;  /* 0x0000000000007941 */ /* 0x000fea0003800000 */
.L_x_1843:
        /* <DEDUP_REMOVED lines=9> */
.L_x_1845:
[----:B------:R-:W-:Y:S01]  /*26680*/  IMAD.MOV.U32 R17, RZ, RZ, R14 ;  /* 0x000000ffff117224 */ /* 0x000fe200078e000e */
[----:B------:R-:W-:Y:S06]  /*26690*/  BRA `(.L_x_1846) ;  /* 0xffffffb800f07947 */ /* 0x000fec000383ffff */
.L_x_1700:
[----:B------:R-:W-:Y:S01]  /*266a0*/  BSSY B0, `(.L_x_1847) ;  /* 0x0000007000007945 */ /* 0x000fe20003800000 */
[----:B------:R-:W-:Y:S02]  /*266b0*/  IMAD.MOV.U32 R13, RZ, RZ, R3 ;  /* 0x000000ffff0d7224 */ /* 0x000fe400078e0003 */
[----:B------:R-:W-:Y:S02]  /*266c0*/  IMAD.MOV.U32 R11, RZ, RZ, 0x1f ;  /* 0x0000001fff0b7424 */ /* 0x000fe400078e00ff */
[----:B------:R-:W-:-:S07]  /*266d0*/  IMAD.MOV.U32 R15, RZ, RZ, -0x1 ;  /* 0xffffffffff0f7424 */ /* 0x000fce00078e00ff */
[----:B012--5:R-:W-:Y:S05]  /*266e0*/  WARPSYNC.COLLECTIVE R15, `(.L_x_1848) ;  /* 0x000000000f087348 */ /* 0x027fea0003c00000 */
[----:B------:R3:W4:Y:S02]  /*266f0*/  SHFL.IDX P6, R14, R13, R12, R11 ;  /* 0x0000000c0d0e7389 */ /* 0x00072400000c000b */
[----:B012345:R-:W-:Y:S01]  /*26700*/  ENDCOLLECTIVE ;  /* 0x000000000000791b */ /* 0x03ffe20003800000 */
.L_x_1848:
[----:B------:R-:W-:Y:S05]  /*26710*/  BSYNC B0 ;  /* 0x0000000000007941 */ /* 0x000fea0003800000 */
.L_x_1847:
[----:B------:R-:W-:Y:S01]  /*26720*/  IMAD.MOV.U32 R5, RZ, RZ, R14 ;  /* 0x000000ffff057224 */ /* 0x000fe200078e000e */
[----:B------:R-:W-:Y:S06]  /*26730*/  BRA `(.L_x_1699) ;  /* 0xffffffb800e47947 */ /* 0x000fec000383ffff */
.L_x_1704:
[----:B0-----:R0:W2:Y:S02]  /*26740*/  SYNCS.PHASECHK.TRANS64.TRYWAIT P0, [R5+URZ+0x2d820], R0 ;  /* 0x02d82000050075a7 */ /* 0x0010a4000800017f */
[----:B--2---:R-:W-:Y:S05]  /*26750*/  @!P0 NANOSLEEP.SYNCS 0x989680 ;  /* 0x009896800000895d */ /* 0x004fea0003900000 */
[----:B------:R-:W2:Y:S02]  /*26760*/  @!P0 SYNCS.PHASECHK.TRANS64 P0, [R5+URZ+0x2d820], R0 ;  /* 0x02d82000050085a7 */ /* 0x000ea4000800007f */
[----:B--2---:R-:W-:Y:S05]  /*26770*/  @!P0 BRA `(.L_x_1704) ;  /* 0xfffffffc00f08947 */ /* 0x004fea000383ffff */
[----:B------:R-:W-:Y:S05]  /*26780*/  BRA `(.L_x_1849) ;  /* 0xffffffc0005c7947 */ /* 0x000fea000383ffff */
.L_x_1705:
        /* <DEDUP_REMOVED lines=8> */
[----:B01-3-5:R-:W-:Y:S05]  /*26810*/  WARPSYNC.COLLECTIVE R15, `(.L_x_1851) ;  /* 0x000000000f087348 */ /* 0x02bfea0003c00000 */
[----:B------:R2:W4:Y:S02]  /*26820*/  SHFL.IDX P6, R14, R13, R12, R11 ;  /* 0x0000000c0d0e7389 */ /* 0x00052400000c000b */
[----:B012345:R-:W-:Y:S01]  /*26830*/  ENDCOLLECTIVE ;  /* 0x000000000000791b */ /* 0x03ffe20003800000 */
.L_x_1851:
[----:B------:R-:W-:Y:S05]  /*26840*/  BSYNC B0 ;  /* 0x0000000000007941 */ /* 0x000fea0003800000 */
.L_x_1850:
[----:B------:R-:W-:Y:S05]  /*26850*/  BRA `(.L_x_1852) ;  /* 0xffffffc000447947 */ /* 0x000fea000383ffff */
.L_x_1706:
[----:B------:R-:W-:Y:S01]  /*26860*/  BSSY B0, `(.L_x_1853) ;  /* 0x0000006000007945 */ /* 0x000fe20003800000 */
[----:B------:R-:W-:-:S07]  /*26870*/  IMAD.MOV.U32 R15, RZ, RZ, -0x1 ;  /* 0xffffffffff0f7424 */ /* 0x000fce00078e00ff */
[----:B01-3-5:R-:W-:Y:S05]  /*26880*/  WARPSYNC.COLLECTIVE R15, `(.L_x_1854) ;  /* 0x000000000f0c7348 */ /* 0x02bfea0003c00000 */
[----:B------:R-:W-:Y:S02]  /*26890*/  ELECT P6, UR62, PT ;  /* 0x00000000003e782f */ /* 0x000fe400038c0000 */
[----:B------:R-:W-:Y:S01]  /*268a0*/  MOV R14, UR62 ;  /* 0x0000003e000e7c02 */ /* 0x000fe20008000f00 */
[----:B01-3-5:R-:W-:Y:S10]  /*268b0*/  ENDCOLLECTIVE ;  /* 0x000000000000791b */ /* 0x02bff40003800000 */
.L_x_1854:
[----:B------:R-:W-:Y:S05]  /*268c0*/  BSYNC B0 ;  /* 0x0000000000007941 */ /* 0x000fea0003800000 */
.L_x_1853:
[----:B------:R-:W-:Y:S05]  /*268d0*/  BRA `(.L_x_1855) ;  /* 0xffffffc000387947 */ /* 0x000fea000383ffff */
.L_x_1708:
[----:B0-----:R0:W2:Y:S02]  /*268e0*/  SYNCS.PHASECHK.TRANS64.TRYWAIT P1, [R3+URZ+0x2d840], R2 ;  /* 0x02d84002030075a7 */ /* 0x0010a4000802017f */
[----:B--2---:R-:W-:Y:S05]  /*268f0*/  @!P1 NANOSLEEP.SYNCS 0x989680 ;  /* 0x009896800000995d */ /* 0x004fea0003900000 */
[----:B------:R-:W2:Y:S02]  /*26900*/  @!P1 SYNCS.PHASECHK.TRANS64 P1, [R3+URZ+0x2d840], R2 ;  /* 0x02d84002030095a7 */ /* 0x000ea4000802007f */
[----:B--2---:R-:W-:Y:S05]  /*26910*/  @!P1 BRA `(.L_x_1708) ;  /* 0xfffffffc00f09947 */ /* 0x004fea000383ffff */
[----:B------:R-:W-:Y:S05]  /*26920*/  BRA `(.L_x_1856) ;  /* 0xffffffc0005c7947 */ /* 0x000fea000383ffff */
.L_x_1710:
[----:B--2---:R2:W4:Y:S02]  /*26930*/  SYNCS.PHASECHK.TRANS64.TRYWAIT P1, [R25+URZ+0x2d840], R0 ;  /* 0x02d84000190075a7 */ /* 0x004524000802017f */
[----:B----4-:R-:W-:Y:S05]  /*26940*/  @!P1 NANOSLEEP.SYNCS 0x989680 ;  /* 0x009896800000995d */ /* 0x010fea0003900000 */
[----:B------:R-:W4:Y:S02]  /*26950*/  @!P1 SYNCS.PHASECHK.TRANS64 P1, [R25+URZ+0x2d840], R0 ;  /* 0x02d84000190095a7 */ /* 0x000f24000802007f */
[----:B----4-:R-:W-:Y:S05]  /*26960*/  @!P1 BRA `(.L_x_1710) ;  /* 0xfffffffc00f09947 */ /* 0x010fea000383ffff */
[----:B------:R-:W-:Y:S05]  /*26970*/  BRA `(.L_x_1857) ;  /* 0xffffffc0006c7947 */ /* 0x000fea000383ffff */
.L_x_1712:
[----:B----4-:R4:W0:Y:S02]  /*26980*/  SYNCS.PHASECHK.TRANS64.TRYWAIT P1, [R3+URZ+0x2d860], R2 ;  /* 0x02d86002030075a7 */ /* 0x010824000802017f */
[----:B0-----:R-:W-:Y:S05]  /*26990*/  @!P1 NANOSLEEP.SYNCS 0x989680 ;  /* 0x009896800000995d */ /* 0x001fea0003900000 */
[----:B------:R-:W0:Y:S02]  /*269a0*/  @!P1 SYNCS.PHASECHK.TRANS64 P1, [R3+URZ+0x2d860], R2 ;  /* 0x02d86002030095a7 */ /* 0x000e24000802007f */
[----:B0-----:R-:W-:Y:S05]  /*269b0*/  @!P1 BRA `(.L_x_1712) ;  /* 0xfffffffc00f09947 */ /* 0x001fea000383ffff */
[----:B------:R-:W-:Y:S05]  /*269c0*/  BRA `(.L_x_1858) ;  /* 0xffffffc000687947 */ /* 0x000fea000383ffff */
.L_x_1859:
        /* <DEDUP_REMOVED lines=11> */
.L_x_2733:


//--------------------- .text._ZN7cutlass13device_kernelIN5flash11enable_sm90INS1_16FlashAttnFwdSm90INS1_25CollectiveMainloopFwdSm90ILi2EN4cute5tupleIJNS5_1CILi1EEES8_S8_EEENS6_IJNS7_ILi192EEENS7_ILi128EEENS7_ILi96EEEEEELi96ENS_10bfloat16_tEfNS_4arch4Sm90ELb1ELb0ELb0ELb0ELb1ELb0ELb0ELb0ELb1ELb1ELb0ELb0EEENS1_21CollectiveEpilogueFwdINS6_IJSA_SC_SB_EEES9_SE_SG_Li384ELb0ELb1ELb0ELb0EEENS1_30DynamicPersistentTileSchedulerILi384ELi128ELb0ELb1ELb1EEEEEEEEEvNT_6ParamsE --------------------------
	.section	.text._ZN7cutlass13device_kernelIN5flash11enable_sm90INS1_16FlashAttnFwdSm90INS1_25CollectiveMainloopFwdSm90ILi2EN4cute5tupleIJNS5_1CILi1EEES8_S8_EEENS6_IJNS7_ILi192EEENS7_ILi128EEENS7_ILi96EEEEEELi96ENS_10bfloat16_tEfNS_4arch4Sm90ELb1ELb0ELb0ELb0ELb1ELb0ELb0ELb0ELb1ELb1ELb0ELb0EEENS1_21CollectiveEpilogueFwdINS6_IJSA_SC_SB_EEES9_SE_SG_Li384ELb0ELb1ELb0ELb0EEENS1_30DynamicPersistentTileSchedulerILi384ELi128ELb0ELb1ELb1EEEEEEEEEvNT_6ParamsE,"ax",@progbits
	.align	128
.text._ZN7cutlass13device_kernelIN5flash11enable_sm90INS1_16FlashAttnFwdSm90INS1_25CollectiveMainloopFwdSm90ILi2EN4cute5tupleIJNS5_1CILi1EEES8_S8_EEENS6_IJNS7_ILi192EEENS7_ILi128EEENS7_ILi96EEEEEELi96ENS_10bfloat16_tEfNS_4arch4Sm90ELb1ELb0ELb0ELb0ELb1ELb0ELb0ELb0ELb1ELb1ELb0ELb0EEENS1_21CollectiveEpilogueFwdINS6_IJSA_SC_SB_EEES9_SE_SG_Li384ELb0ELb1ELb0ELb0EEENS1_30DynamicPersistentTileSchedulerILi384ELi128ELb0ELb1ELb1EEEEEEEEEvNT_6ParamsE:
        .type           _ZN7cutlass13device_kernelIN5flash11enable_sm90INS1_16FlashAttnFwdSm90INS1_25CollectiveMainloopFwdSm90ILi2EN4cute5tupleIJNS5_1CILi1EEES8_S8_EEENS6_IJNS7_ILi192EEENS7_ILi128EEENS7_ILi96EEEEEELi96ENS_10bfloat16_tEfNS_4arch4Sm90ELb1ELb0ELb0ELb0ELb1ELb0ELb0ELb0ELb1ELb1ELb0ELb0EEENS1_21CollectiveEpilogueFwdINS6_IJSA_SC_SB_EEES9_SE_SG_Li384ELb0ELb1ELb0ELb0EEENS1_30DynamicPersistentTileSchedulerILi384ELi128ELb0ELb1ELb1EEEEEEEEEvNT_6ParamsE,@function
        .size           _ZN7cutlass13device_kernelIN5flash11enable_sm90INS1_16FlashAttnFwdSm90INS1_25CollectiveMainloopFwdSm90ILi2EN4cute5tupleIJNS5_1CILi1EEES8_S8_EEENS6_IJNS7_ILi192EEENS7_ILi128EEENS7_ILi96EEEEEELi96ENS_10bfloat16_tEfNS_4arch4Sm90ELb1ELb0ELb0ELb0ELb1ELb0ELb0ELb0ELb1ELb1ELb0ELb0EEENS1_21CollectiveEpilogueFwdINS6_IJSA_SC_SB_EEES9_SE_SG_Li384ELb0ELb1ELb0ELb0EEENS1_30DynamicPersistentTileSchedulerILi384ELi128ELb0ELb1ELb1EEEEEEEEEvNT_6ParamsE,(.L_x_2734 - _ZN7cutlass13device_kernelIN5flash11enable_sm90INS1_16FlashAttnFwdSm90INS1_25CollectiveMainloopFwdSm90ILi2EN4cute5tupleIJNS5_1CILi1EEES8_S8_EEENS6_IJNS7_ILi192EEENS7_ILi128EEENS7_ILi96EEEEEELi96ENS_10bfloat16_tEfNS_4arch4Sm90ELb1ELb0ELb0ELb0ELb1ELb0ELb0ELb0ELb1ELb1ELb0ELb0EEENS1_21CollectiveEpilogueFwdINS6_IJSA_SC_SB_EEES9_SE_SG_Li384ELb0ELb1ELb0ELb0EEENS1_30DynamicPersistentTileSchedulerILi384ELi128ELb0ELb1ELb1EEEEEEEEEvNT_6ParamsE)
        .other          _ZN7cutlass13device_kernelIN5flash11enable_sm90INS1_16FlashAttnFwdSm90INS1_25CollectiveMainloopFwdSm90ILi2EN4cute5tupleIJNS5_1CILi1EEES8_S8_EEENS6_IJNS7_ILi192EEENS7_ILi128EEENS7_ILi96EEEEEELi96ENS_10bfloat16_tEfNS_4arch4Sm90ELb1ELb0ELb0ELb0ELb1ELb0ELb0ELb0ELb1ELb1ELb0ELb0EEENS1_21CollectiveEpilogueFwdINS6_IJSA_SC_SB_EEES9_SE_SG_Li384ELb0ELb1ELb0ELb0EEENS1_30DynamicPersistentTileSchedulerILi384ELi128ELb0ELb1ELb1EEEEEEEEEvNT_6ParamsE,@"STO_CUDA_ENTRY STV_DEFAULT"
_ZN7cutlass13device_kernelIN5flash11enable_sm90INS1_16FlashAttnFwdSm90INS1_25CollectiveMainloopFwdSm90ILi2EN4cute5tupleIJNS5_1CILi1EEES8_S8_EEENS6_IJNS7_ILi192EEENS7_ILi128EEENS7_ILi96EEEEEELi96ENS_10bfloat16_tEfNS_4arch4Sm90ELb1ELb0ELb0ELb0ELb1ELb0ELb0ELb0ELb1ELb1ELb0ELb0EEENS1_21CollectiveEpilogueFwdINS6_IJSA_SC_SB_EEES9_SE_SG_Li384ELb0ELb1ELb0ELb0EEENS1_30DynamicPersistentTileSchedulerILi384ELi128ELb0ELb1ELb1EEEEEEEEEvNT_6ParamsE:
        /* <DEDUP_REMOVED lines=45> */
.L_x_1860:
        /* <DEDUP_REMOVED lines=22> */
.L_x_1861:
        /* <DEDUP_REMOVED lines=18> */
.L_x_1862:
        /* <DEDUP_REMOVED lines=22> */
.L_x_1863:
        /* <DEDUP_REMOVED lines=23> */
.L_x_1864:
        /* <DEDUP_REMOVED lines=8> */
.L_x_1866:
        /* <DEDUP_REMOVED lines=28> */
[----:B------:R-:W-:Y:S01]  /*0a60*/  IMAD.IADD R5, R148, 0x1, -R5 ;  /* 0x0000000194057824 */ /* 0x000fe200078e0a05 */
[----:B------:R-:W-:Y:S02]  /*0a70*/  LEA.HI R2, R0, R7, RZ, 0x1 ;  /* 0x0000000700027211 */ /* 0x000fe400078f08ff */
[----:B------:R-:W-:Y:S01]  /*0a80*/  LEA.HI R4, R3, R148, RZ, 0x5 ;  /* 0x0000009403047211 */ /* 0x000fe200078f28ff */
        /* <DEDUP_REMOVED lines=9> */
[----:B------:R-:W-:Y:S01]  /*0b20*/  SHF.R.S32.HI R9, RZ, 0x1f, R142 ;  /* 0x0000001fff097819 */ /* 0x000fe2000001148e */
[----:B------:R-:W-:Y:S01]  /*0b30*/  IMAD R10, R4, 0x10, R5 ;  /* 0x00000010040a7824 */ /* 0x000fe200078e0205 */
[----:B------:R-:W-:Y:S01]  /*0b40*/  LEA.HI R3, R3, R148, RZ, 0x2 ;  /* 0x0000009403037211 */ /* 0x000fe200078f10ff */
[----:B------:R-:W-:Y:S01]  /*0b50*/  IMAD.IADD R2, R5, 0x1, -R2 ;  /* 0x0000000105027824 */ /* 0x000fe200078e0a02 */
[----:B------:R-:W-:Y:S01]  /*0b60*/  LEA.HI R6, R9, R142, RZ, 0x2 ;  /* 0x0000008e09067211 */ /* 0x000fe200078f10ff */
[----:B------:R-:W-:Y:S01]  /*0b70*/  IMAD.SHL.U32 R7, R7, 0x8, RZ ;  /* 0x0000000807077824 */ /* 0x000fe200078e00ff */
[----:B------:R-:W-:-:S02]  /*0b80*/  LOP3.LUT R0, R0, 0x7ffffe00, RZ, 0xc0, !PT ;  /* 0x7ffffe0000007812 */ /* 0x000fc400078ec0ff */
[C---:B------:R-:W-:Y:S01]  /*0b90*/  R2P PR, R2.reuse, 0x6 ;  /* 0x0000000602007804 */ /* 0x040fe20000000000 */
[----:B------:R-:W-:Y:S01]  /*0ba0*/  IMAD.SHL.U32 R2, R2, 0x40, RZ ;  /* 0x0000004002027824 */ /* 0x000fe200078e00ff */
[--C-:B------:R-:W-:Y:S01]  /*0bb0*/  SHF.R.S32.HI R8, RZ, 0x2, R6.reuse ;  /* 0x00000002ff087819 */ /* 0x100fe20000011406 */
[----:B------:R-:W-:Y:S01]  /*0bc0*/  IMAD.U32 R145, R10, 0x20, R7 ;  /* 0x000000200a917824 */ /* 0x000fe200078e0007 */
[----:B------:R-:W-:Y:S01]  /*0bd0*/  SHF.R.S32.HI R11, RZ, 0x1f, R6 ;  /* 0x0000001fff0b7819 */ /* 0x000fe20000011406 */
[----:B------:R-:W-:Y:S01]  /*0be0*/  IMAD R0, R4, 0x400, R0 ;  /* 0x0000040004007824 */ /* 0x000fe200078e0200 */
[----:B------:R-:W-:Y:S02]  /*0bf0*/  LOP3.LUT R2, R2, 0x1c0, RZ, 0xc0, !PT ;  /* 0x000001c002027812 */ /* 0x000fe400078ec0ff */
[----:B------:R-:W-:Y:S02]  /*0c00*/  SHF.R.S32.HI R143, RZ, 0x7, R143 ;  /* 0x00000007ff8f7819 */ /* 0x000fe4000001148f */
[----:B------:R-:W-:-:S02]  /*0c10*/  LOP3.LUT R7, R2, 0x8, R7, 0xf8, !PT ;  /* 0x0000000802077812 */ /* 0x000fc400078ef807 */
[----:B------:R-:W-:Y:S01]  /*0c20*/  SHF.R.U32.HI R2, RZ, 0x3, R2 ;  /* 0x00000003ff027819 */ /* 0x000fe20000011602 */
[----:B------:R-:W-:Y:S01]  /*0c30*/  IMAD.HI R4, R143, 0x55555556, RZ ;  /* 0x555555568f047827 */ /* 0x000fe200078e02ff */
[----:B------:R-:W-:Y:S02]  /*0c40*/  LOP3.LUT R5, R3, 0xfffffffc, RZ, 0xc0, !PT ;  /* 0xfffffffc03057812 */ /* 0x000fe400078ec0ff */
[----:B------:R-:W-:Y:S02]  /*0c50*/  LOP3.LUT R7, R7, R2, RZ, 0x3c, !PT ;  /* 0x0000000207077212 */ /* 0x000fe400078e3cff */
[----:B------:R-:W-:Y:S01]  /*0c60*/  LEA.HI R11, R11, R8, RZ, 0x3 ;  /* 0x000000080b0b7211 */ /* 0x000fe200078f18ff */
[----:B------:R-:W-:Y:S01]  /*0c70*/  IMAD.IADD R140, R148, 0x1, -R5 ;  /* 0x00000001948c7824 */ /* 0x000fe200078e0a05 */
[----:B------:R-:W-:Y:S01]  /*0c80*/  LEA.HI R9, R9, R142, RZ, 0x5 ;  /* 0x0000008e09097211 */ /* 0x000fe200078f28ff */
[----:B------:R-:W-:Y:S01]  /*0c90*/  IMAD.IADD R0, R0, 0x1, R7 ;  /* 0x0000000100007824 */ /* 0x000fe200078e0207 */
[----:B------:R-:W-:Y:S01]  /*0ca0*/  LOP3.LUT R11, R11, 0xfffffff8, RZ, 0xc0, !PT ;  /* 0xfffffff80b0b7812 */ /* 0x000fe200078ec0ff */
[----:B------:R-:W-:Y:S01]  /*0cb0*/  IMAD.SHL.U32 R137, R140, 0x8, RZ ;  /* 0x000000088c897824 */ /* 0x000fe200078e00ff */
[----:B------:R-:W-:-:S02]  /*0cc0*/  LEA.HI R4, R4, R4, RZ, 0x1 ;  /* 0x0000000404047211 */ /* 0x000fc400078f08ff */
[----:B------:R-:W-:Y:S01]  /*0cd0*/  SHF.R.S32.HI R9, RZ, 0x5, R9 ;  /* 0x00000005ff097819 */ /* 0x000fe20000011409 */
[----:B------:R-:W-:Y:S01]  /*0ce0*/  IMAD.IADD R8, R8, 0x1, -R11 ;  /* 0x0000000108087824 */ /* 0x000fe200078e0a0b */
[----:B------:R-:W-:Y:S01]  /*0cf0*/  LEA.HI R2, R140, R140, RZ, 0x1 ;  /* 0x0000008c8c027211 */ /* 0x000fe200078f08ff */
[----:B------:R-:W-:Y:S01]  /*0d00*/  IMAD R4, R4, -0x3, R143 ;  /* 0xfffffffd04047824 */ /* 0x000fe200078e028f */
[----:B------:R-:W-:Y:S01]  /*0d10*/  LEA R16, R0, UR40, 0x1 ;  /* 0x0000002800107c11 */ /* 0x000fe2000f8e08ff */
[----:B------:R-:W-:Y:S01]  /*0d20*/  IMAD R9, R9, 0x10, R8 ;  /* 0x0000001009097824 */ /* 0x000fe200078e0208 */
[----:B------:R-:W-:Y:S01]  /*0d30*/  SHF.R.S32.HI R141, RZ, 0x2, R3 ;  /* 0x00000002ff8d7819 */ /* 0x000fe20000011403 */
[----:B------:R-:W-:Y:S01]  /*0d40*/  VIADD R138, R137, 0x20 ;  /* 0x00000020898a7836 */ /* 0x000fe20000000000 */
[----:B------:R-:W-:Y:S01]  /*0d50*/  LOP3.LUT R3, R2, 0x1ffffffe, RZ, 0xc0, !PT ;  /* 0x1ffffffe02037812 */ /* 0x000fe200078ec0ff */
[----:B------:R-:W-:Y:S01]  /*0d60*/  VIADD R18, R16, 0x21800 ;  /* 0x0002180010127836 */ /* 0x000fe20000000000 */
[----:B------:R-:W-:Y:S01]  /*0d70*/  SEL R17, R17, 0xffffffc0, !P2 ;  /* 0xffffffc011117807 */ /* 0x000fe20005000000 */
[----:B------:R-:W-:Y:S01]  /*0d80*/  VIADD R139, R137, 0x40 ;  /* 0x00000040898b7836 */ /* 0x000fe20000000000 */
[----:B------:R-:W-:Y:S01]  /*0d90*/  LOP3.LUT R23, R6, 0x7ffffffc, RZ, 0xc0, !PT ;  /* 0x7ffffffc06177812 */ /* 0x000fe200078ec0ff */
        /* <DEDUP_REMOVED lines=11> */
.L_x_1915:
        /* <DEDUP_REMOVED lines=21> */
.L_x_1867:
[----:B------:R-:W-:Y:S01]  /*0fa0*/  ULDC UR7, c[0x0][0xc54] ;  /* 0x0003150000077ab9 */ /* 0x000fe20000000800 */
[----:B------:R-:W-:Y:S01]  /*0fb0*/  UMOV UR6, UR9 ;  /* 0x0000000900067c82 */ /* 0x000fe20008000000 */
[----:B------:R-:W-:-:S11]  /*0fc0*/  UISETP.NE.AND UP0, UPT, UR7, 0x1, UPT ;  /* 0x000000010700788c */ /* 0x000fd6000bf05270 */
[----:B------:R-:W-:Y:S02]  /*0fd0*/  @UP0 ULDC.64 UR10, c[0x0][0xc58] ;  /* 0x00031600000a0ab9 */ /* 0x000fe40000000a00 */
[----:B------:R-:W-:-:S04]  /*0fe0*/  UIMAD.WIDE.U32 UR4, UR9, UR10, URZ ;  /* 0x0000000a090472a5 */ /* 0x000fc8000f8e003f */
[----:B------:R-:W-:-:S04]  /*0ff0*/  @UP0 USHF.R.U32.HI UR6, URZ, UR11, UR5 ;  /* 0x0000000b3f060299 */ /* 0x000fc80008011605 */
[----:B------:R-:W-:-:S12]  /*1000*/  UIMAD UR4, UR6, UR7, URZ ;  /* 0x00000007060472a4 */ /* 0x000fd8000f8e023f */
.L_x_1868:
[----:B------:R-:W-:Y:S01]  /*1010*/  ULDC.64 UR10, c[0x0][0x418] ;  /* 0x00010600000a7ab9 */ /* 0x000fe20000000a00 */
[----:B------:R-:W-:Y:S01]  /*1020*/  ULOP3.LUT UR6, URZ, UR6, URZ, 0x33, !UPT ;  /* 0x000000063f067292 */ /* 0x000fe2000f8e333f */
[----:B------:R-:W-:Y:S01]  /*1030*/  PLOP3.LUT P0, PT, PT, PT, PT, 0x80, 0x0 ;  /* 0x000000000000781c */ /* 0x000fe20003f0f070 */
[----:B------:R-:W-:Y:S01]  /*1040*/  UISETP.NE.U32.AND UP0, UPT, UR10, URZ, UPT ;  /* 0x0000003f0a00728c */ /* 0x000fe2000bf05070 */
[----:B------:R-:W-:Y:S01]  /*1050*/  IMAD.MOV.U32 R38, RZ, RZ, RZ ;  /* 0x000000ffff267224 */ /* 0x000fe200078e00ff */
[----:B------:R-:W-:Y:S01]  /*1060*/  ULDC UR5, c[0x0][0xc3c] ;  /* 0x00030f0000057ab9 */ /* 0x000fe20000000800 */
[----:B------:R-:W-:Y:S01]  /*1070*/  UIADD3 UR4, UR9, -UR4, URZ ;  /* 0x8000000409047290 */ /* 0x000fe2000fffe03f */
[----:B------:R-:W-:Y:S01]  /*1080*/  IMAD.MOV.U32 R0, RZ, RZ, RZ ;  /* 0x000000ffff007224 */ /* 0x000fe200078e00ff */
[----:B------:R-:W-:Y:S01]  /*1090*/  UISETP.NE.AND.EX UP0, UPT, UR11, URZ, UPT, UP0 ;  /* 0x0000003f0b00728c */ /* 0x000fe2000bf05300 */
[----:B------:R-:W-:Y:S01]  /*10a0*/  IMAD.MOV.U32 R46, RZ, RZ, RZ ;  /* 0x000000ffff2e7224 */ /* 0x000fe200078e00ff */
[----:B------:R-:W-:Y:S01]  /*10b0*/  UIADD3 UR6, UR6, UR5, URZ ;  /* 0x0000000506067290 */ /* 0x000fe2000fffe03f */
[----:B------:R-:W-:Y:S01]  /*10c0*/  CS2R R34, SRZ ;  /* 0x0000000000227805 */ /* 0x000fe2000001ff00 */
[----:B------:R-:W-:Y:S01]  /*10d0*/  ULDC UR11, c[0x0][0x448] ;  /* 0x00011200000b7ab9 */ /* 0x000fe20000000800 */
[----:B------:R-:W-:Y:S01]  /*10e0*/  ULDC UR10, c[0x0][0xc54] ;  /* 0x00031500000a7ab9 */ /* 0x000fe20000000800 */
[----:B------:R-:W-:Y:S01]  /*10f0*/  UISETP.NE.AND UP2, UPT, UR11, 0x1, UPT ;  /* 0x000000010b00788c */ /* 0x000fe2000bf45270 */
[----:B------:R-:W-:Y:S01]  /*1100*/  IMAD.MOV.U32 R133, RZ, RZ, RZ ;  /* 0x000000ffff857224 */ /* 0x000fe200078e00ff */
[----:B------:R-:W-:Y:S01]  /*1110*/  UIMAD UR39, UR6, 0xc0, URZ ;  /* 0x000000c0062778a4 */ /* 0x000fe2000f8e023f */
[----:B------:R-:W-:Y:S01]  /*1120*/  IMAD.MOV.U32 R42, RZ, RZ, RZ ;  /* 0x000000ffff2a7224 */ /* 0x000fe200078e00ff */
[----:B------:R-:W-:Y:S01]  /*1130*/  UIMAD UR10, UR8, UR10, UR4 ;  /* 0x0000000a080a72a4 */ /* 0x000fe2000f8e0204 */
[----:B------:R-:W-:Y:S01]  /*1140*/  CS2R R32, SRZ ;  /* 0x0000000000207805 */ /* 0x000fe2000001ff00 */
[----:B------:R-:W-:Y:S01]  /*1150*/  UIADD3 UR6, UR39, 0xbf, URZ ;  /* 0x000000bf27067890 */ /* 0x000fe2000fffe03f */
[----:B------:R-:W-:Y:S01]  /*1160*/  IMAD.MOV.U32 R129, RZ, RZ, RZ ;  /* 0x000000ffff817224 */ /* 0x000fe200078e00ff */
[----:B------:R-:W-:Y:S01]  /*1170*/  ULDC UR48, c[0x0][0x424] ;  /* 0x0001090000307ab9 */ /* 0x000fe20000000800 */
[----:B------:R-:W-:Y:S01]  /*1180*/  ULDC UR7, c[0x0][0x288] ;  /* 0x0000a20000077ab9 */ /* 0x000fe20000000800 */
[----:B------:R-:W-:Y:S01]  /*1190*/  USEL UR48, UR48, 0x1, UP0 ;  /* 0x0000000130307887 */ /* 0x000fe20008000000 */
[----:B------:R-:W-:Y:S01]  /*11a0*/  IMAD.MOV.U32 R44, RZ, RZ, RZ ;  /* 0x000000ffff2c7224 */ /* 0x000fe200078e00ff */
[----:B------:R-:W-:Y:S01]  /*11b0*/  @UP2 ULDC UR4, c[0x0][0x44c] ;  /* 0x0001130000042ab9 */ /* 0x000fe20000000800 */
[----:B------:R-:W-:Y:S01]  /*11c0*/  UIADD3 UR7, -UR7, 0x80, URZ ;  /* 0x0000008007077890 */ /* 0x000fe2000fffe13f */
[----:B------:R-:W-:Y:S01]  /*11d0*/  CS2R R26, SRZ ;  /* 0x00000000001a7805 */ /* 0x000fe2000001ff00 */
[----:B------:R-:W-:Y:S01]  /*11e0*/  UIMAD.WIDE.U32 UR4, UR6, UR4, URZ ;  /* 0x00000004060472a5 */ /* 0x000fe2000f8e003f */
[----:B------:R-:W-:Y:S01]  /*11f0*/  IMAD.MOV.U32 R125, RZ, RZ, RZ ;  /* 0x000000ffff7d7224 */ /* 0x000fe200078e00ff */
[----:B------:R-:W-:Y:S01]  /*1200*/  ULDC UR9, c[0x0][0x2f0] ;  /* 0x0000bc0000097ab9 */ /* 0x000fe20000000800 */
[----:B------:R-:W-:Y:S01]  /*1210*/  @UP2 ULDC UR11, c[0x0][0x450] ;  /* 0x00011400000b2ab9 */ /* 0x000fe20000000800 */
[----:B------:R-:W-:Y:S01]  /*1220*/  UIMAD UR7, UR48, UR9, UR7 ;  /* 0x00000009300772a4 */ /* 0x000fe2000f8e0207 */
[----:B------:R-:W-:Y:S01]  /*1230*/  CS2R R122, SRZ ;  /* 0x00000000007a7805 */ /* 0x000fe2000001ff00 */
[----:B------:R-:W-:Y:S01]  /*1240*/  @UP2 USHF.R.U32.HI UR6, URZ, UR11, UR5 ;  /* 0x0000000b3f062299 */ /* 0x000fe20008011605 */
[----:B------:R-:W-:Y:S01]  /*1250*/  CS2R R120, SRZ ;  /* 0x0000000000787805 */ /* 0x000fe2000001ff00 */
[----:B------:R-:W-:Y:S01]  /*1260*/  UIMAD UR4, UR48, UR9, 0x7f ;  /* 0x0000007f300474a4 */ /* 0x000fe2000f8e0209 */
[----:B------:R-:W-:Y:S01]  /*1270*/  CS2R R118, SRZ ;  /* 0x0000000000767805 */ /* 0x000fe2000001ff00 */
[----:B------:R-:W-:Y:S01]  /*1280*/  UIADD3 UR6, UR7, UR6, URZ ;  /* 0x0000000607067290 */ /* 0x000fe2000fffe03f */
[----:B------:R-:W-:Y:S01]  /*1290*/  CS2R R116, SRZ ;  /* 0x0000000000747805 */ /* 0x000fe2000001ff00 */
[----:B------:R-:W-:Y:S01]  /*12a0*/  USHF.R.S32.HI UR5, URZ, 0x1f, UR4 ;  /* 0x0000001f3f057899 */ /* 0x000fe20008011404 */
[----:B------:R-:W-:Y:S01]  /*12b0*/  CS2R R114, SRZ ;  /* 0x0000000000727805 */ /* 0x000fe2000001ff00 */
[----:B------:R-:W-:Y:S01]  /*12c0*/  USHF.R.S32.HI UR7, URZ, 0x1f, UR6 ;  /* 0x0000001f3f077899 */ /* 0x000fe20008011406 */
[----:B------:R-:W-:Y:S01]  /*12d0*/  CS2R R112, SRZ ;  /* 0x0000000000707805 */ /* 0x000fe2000001ff00 */
[----:B------:R-:W-:Y:S01]  /*12e0*/  ULEA.HI UR5, UR5, UR4, URZ, 0x7 ;  /* 0x0000000405057291 */ /* 0x000fe2000f8f383f */
[----:B------:R-:W-:Y:S01]  /*12f0*/  CS2R R110, SRZ ;  /* 0x00000000006e7805 */ /* 0x000fe2000001ff00 */
[----:B------:R-:W-:Y:S01]  /*1300*/  ULEA.HI UR7, UR7, UR6, URZ, 0x7 ;  /* 0x0000000607077291 */ /* 0x000fe2000f8f383f */
[----:B------:R-:W-:Y:S01]  /*1310*/  CS2R R108, SRZ ;  /* 0x00000000006c7805 */ /* 0x000fe2000001ff00 */
[----:B------:R-:W-:Y:S01]  /*1320*/  USHF.R.S32.HI UR53, URZ, 0x7, UR5 ;  /* 0x000000073f357899 */ /* 0x000fe20008011405 */
[----:B------:R-:W-:Y:S01]  /*1330*/  CS2R R106, SRZ ;  /* 0x00000000006a7805 */ /* 0x000fe2000001ff00 */
[----:B------:R-:W-:Y:S01]  /*1340*/  USHF.R.S32.HI UR7, URZ, 0x7, UR7 ;  /* 0x000000073f077899 */ /* 0x000fe20008011407 */
[----:B------:R-:W-:Y:S01]  /*1350*/  CS2R R104, SRZ ;  /* 0x0000000000687805 */ /* 0x000fe2000001ff00 */
[----:B------:R-:W-:Y:S01]  /*1360*/  ULDC UR38, c[0x0][0xc48] ;  /* 0x0003120000267ab9 */ /* 0x000fe20000000800 */
[----:B------:R-:W-:Y:S01]  /*1370*/  UMOV UR43, UR10 ;  /* 0x0000000a002b7c82 */ /* 0x000fe20008000000 */
[----:B------:R-:W-:Y:S01]  /*1380*/  UISETP.LT.AND UP0, UPT, UR53, UR7, UPT ;  /* 0x000000073500728c */ /* 0x000fe2000bf01270 */
[----:B------:R-:W-:Y:S01]  /*1390*/  CS2R R102, SRZ ;  /* 0x0000000000667805 */ /* 0x000fe2000001ff00 */
[----:B------:R-:W-:Y:S01]  /*13a0*/  UISETP.NE.AND UP1, UPT, UR38, 0x1, UPT ;  /* 0x000000012600788c */ /* 0x000fe2000bf25270 */
[----:B------:R-:W-:Y:S01]  /*13b0*/  CS2R R100, SRZ ;  /* 0x0000000000647805 */ /* 0x000fe2000001ff00 */
[----:B------:R-:W-:Y:S01]  /*13c0*/  USEL UR53, UR53, UR7, UP0 ;  /* 0x0000000735357287 */ /* 0x000fe20008000000 */
[----:B------:R-:W-:Y:S01]  /*13d0*/  CS2R R98, SRZ ;  /* 0x0000000000627805 */ /* 0x000fe2000001ff00 */
[----:B------:R-:W-:Y:S01]  /*13e0*/  UP2UR UR49, UPR, URZ, 0x4 ;  /* 0x000000043f317883 */ /* 0x000fe20008000000 */
[----:B------:R-:W-:Y:S01]  /*13f0*/  CS2R R96, SRZ ;  /* 0x0000000000607805 */ /* 0x000fe2000001ff00 */
[----:B------:R-:W-:Y:S01]  /*1400*/  UISETP.GE.AND UP0, UPT, UR53, 0x1, UPT ;  /* 0x000000013500788c */ /* 0x000fe2000bf06270 */
[----:B------:R-:W-:Y:S01]  /*1410*/  IMAD.MOV.U32 R48, RZ, RZ, RZ ;  /* 0x000000ffff307224 */ /* 0x000fe200078e00ff */
[----:B------:R-:W-:Y:S01]  /*1420*/  CS2R R6, SRZ ;  /* 0x0000000000067805 */ /* 0x000fe2000001ff00 */
[----:B------:R-:W-:Y:S01]  /*1430*/  IMAD.MOV.U32 R93, RZ, RZ, RZ ;  /* 0x000000ffff5d7224 */ /* 0x000fe200078e00ff */
[----:B------:R-:W-:Y:S01]  /*1440*/  CS2R R90, SRZ ;  /* 0x00000000005a7805 */ /* 0x000fe2000001ff00 */
[----:B------:R-:W-:Y:S01]  /*1450*/  @UP1 ULDC UR8, c[0x0][0xc4c] ;  /* 0x0003130000081ab9 */ /* 0x000fe20000000800 */
[----:B------:R-:W-:Y:S01]  /*1460*/  PLOP3.LUT P1, PT, PT, PT, UP0, 0x80, 0x0 ;  /* 0x000000000000781c */ /* 0x000fe20003f2f008 */
[----:B------:R-:W-:Y:S01]  /*1470*/  UIMAD.WIDE.U32 UR4, UR10, UR8, URZ ;  /* 0x000000080a0472a5 */ /* 0x000fe2000f8e003f */
[----:B------:R-:W-:Y:S01]  /*1480*/  CS2R R88, SRZ ;  /* 0x0000000000587805 */ /* 0x000fe2000001ff00 */
[----:B------:R-:W-:-:S02]  /*1490*/  @UP1 ULDC UR6, c[0x0][0xc50] ;  /* 0x0003140000061ab9 */ /* 0x000fc40000000800 */
[----:B------:R-:W-:-:S04]  /*14a0*/  @UP1 USHF.R.U32.HI UR43, URZ, UR6, UR5 ;  /* 0x000000063f2b1299 */ /* 0x000fc80008011605 */
[----:B------:R-:W-:-:S04]  /*14b0*/  UIADD3 UR4, -UR43, URZ, URZ ;  /* 0x0000003f2b047290 */ /* 0x000fc8000fffe13f */
[----:B------:R-:W-:Y:S01]  /*14c0*/  UIMAD UR38, UR38, UR4, UR10 ;  /* 0x00000004262672a4 */ /* 0x000fe2000f8e020a */
[----:B------:R-:W-:Y:S11]  /*14d0*/  @!P1 BRA `(.L_x_1869) ;  /* 0x0000007c00009947 */ /* 0x000ff60003800000 */
[----:B------:R-:W0:Y:S01]  /*14e0*/  SHFL.IDX PT, R0, R143, RZ, 0x1f ;  /* 0x00001fff8f007589 */ /* 0x000e2200000e0000 */
[----:B------:R-:W-:-:S04]  /*14f0*/  UIADD3 UR6, UR40, 0x21800, URZ ;  /* 0x0002180028067890 */ /* 0x000fc8000fffe03f */
[----:B------:R-:W-:-:S06]  /*1500*/  ULOP3.LUT UP0, URZ, UR6, 0x3ff, URZ, 0xc0, !UPT ;  /* 0x000003ff063f7892 */ /* 0x000fcc000f80c03f */
[----:B------:R-:W-:Y:S02]  /*1510*/  PLOP3.LUT P0, PT, PT, PT, UP0, 0x80, 0x0 ;  /* 0x000000000000781c */ /* 0x000fe40003f0f008 */
[----:B0-----:R-:W-:-:S13]  /*1520*/  R2UR UR37, R0 ;  /* 0x00000000002572ca */ /* 0x001fda00000e0000 */
[----:B------:R-:W-:-:S04]  /*1530*/  UIMAD.WIDE UR4, UR37, 0x55555556, URZ ;  /* 0x55555556250478a5 */ /* 0x000fc8000f8e023f */
[----:B------:R-:W-:-:S04]  /*1540*/  ULEA.HI UR5, UR5, UR5, URZ, 0x1 ;  /* 0x0000000505057291 */ /* 0x000fc8000f8f083f */
[----:B------:R-:W-:-:S04]  /*1550*/  UIMAD UR5, UR5, -0x3, UR37 ;  /* 0xfffffffd050578a4 */ /* 0x000fc8000f8e0225 */
[----:B------:R-:W-:Y:S02]  /*1560*/  ULEA UR4, UR5, UR40, 0xc ;  /* 0x0000002805047291 */ /* 0x000fe4000f8e603f */
[----:B------:R-:W-:Y:S02]  /*1570*/  ULEA UR5, UR5, UR6, 0xd ;  /* 0x0000000605057291 */ /* 0x000fe4000f8e683f */
[----:B------:R-:W-:Y:S02]  /*1580*/  UIADD3 UR4, UR4, 0xc400, URZ ;  /* 0x0000c40004047890 */ /* 0x000fe4000fffe03f */
[----:B------:R-:W-:Y:S02]  /*1590*/  USHF.R.U32.HI UR5, URZ, 0x4, UR5 ;  /* 0x000000043f057899 */ /* 0x000fe40008011605 */
[----:B------:R-:W-:Y:S02]  /*15a0*/  USHF.R.U32.HI UR4, URZ, 0x4, UR4 ;  /* 0x000000043f047899 */ /* 0x000fe40008011604 */
[----:B------:R-:W-:-:S02]  /*15b0*/  ULOP3.LUT UR36, UR5, 0x3fff, URZ, 0xc0, !UPT ;  /* 0x00003fff05247892 */ /* 0x000fc4000f8ec03f */
[----:B------:R-:W-:Y:S01]  /*15c0*/  ULOP3.LUT UR52, UR4, 0x3fff, URZ, 0xc0, !UPT ;  /* 0x00003fff04347892 */ /* 0x000fe2000f8ec03f */
[----:B------:R-:W-:Y:S11]  /*15d0*/  @!P0 BRA `(.L_x_1870) ;  /* 0x0000000000408947 */ /* 0x000ff60003800000 */
        /* <DEDUP_REMOVED lines=16> */
.L_x_1870:
        /* <DEDUP_REMOVED lines=9> */
.L_x_1979:
[----:B------:R-:W-:Y:S05]  /*1770*/  @!P0 BRA `(.L_x_1872) ;  /* 0x0000000000048947 */ /* 0x000fea0003800000 */
[----:B------:R-:W-:Y:S01]  /*1780*/  BPT.TRAP 0x1 ;  /* 0x000000040000795c */ /* 0x000fe20000300000 */
.L_x_1872:
[----:B0-----:R-:W-:Y:S02]  /*1790*/  IMAD.U32 R0, RZ, RZ, UR44 ;  /* 0x0000002cff007e24 */ /* 0x001fe4000f8e00ff */
[----:B------:R-:W-:-:S03]  /*17a0*/  IMAD.U32 R3, RZ, RZ, UR45 ;  /* 0x0000002dff037e24 */ /* 0x000fc6000f8e00ff */
[----:B------:R-:W-:Y:S02]  /*17b0*/  LEA R0, R0, UR40, 0x3 ;  /* 0x0000002800007c11 */ /* 0x000fe4000f8e18ff */
[----:B------:R-:W-:-:S04]  /*17c0*/  SHF.L.U32 R3, R3, 0x1f, RZ ;  /* 0x0000001f03037819 */ /* 0x000fc800000006ff */
[----:B------:R0:W1:Y:S01]  /*17d0*/  SYNCS.PHASECHK.TRANS64.TRYWAIT P1, [R0+URZ+0x2d830], R3 ;  /* 0x02d83003000075a7 */ /* 0x000062000802017f */
[----:B------:R-:W-:Y:S05]  /*17e0*/  @!P0 BRA `(.L_x_1873) ;  /* 0x0000000000048947 */ /* 0x000fea0003800000 */
[----:B------:R-:W-:Y:S01]  /*17f0*/  BPT.TRAP 0x1 ;  /* 0x000000040000795c */ /* 0x000fe20000300000 */
.L_x_1873:
[----:B-1----:R-:W-:Y:S05]  /*1800*/  @P1 BRA `(.L_x_1874) ;  /* 0x0000000000081947 */ /* 0x002fea0003800000 */
[----:B------:R-:W1:Y:S02]  /*1810*/  SYNCS.PHASECHK.TRANS64.TRYWAIT P1, [R0+URZ+0x2d830], R3 ;  /* 0x02d83003000075a7 */ /* 0x000e64000802017f */
[----:B-1----:R-:W-:Y:S05]  /*1820*/  @!P1 BRA `(.L_x_1875) ;  /* 0x000000d000c49947 */ /* 0x002fea0003800000 */
.L_x_1874:
        /* <DEDUP_REMOVED lines=49> */
.L_x_1876:
[----:B------:R-:W-:Y:S01]  /*1b40*/  UISETP.NE.AND UP0, UPT, UR49, URZ, UPT ;  /* 0x0000003f3100728c */ /* 0x000fe2000bf05270 */
[----:B------:R-:W-:Y:S01]  /*1b50*/  VIADD R7, R136, UR39 ;  /* 0x0000002788077c36 */ /* 0x000fe20008000000 */
[----:B------:R-:W-:Y:S01]  /*1b60*/  ULDC UR11, c[0x0][0x2f0] ;  /* 0x0000bc00000b7ab9 */ /* 0x000fe20000000800 */
[----:B------:R-:W-:Y:S01]  /*1b70*/  ULDC UR14, c[0x0][0x288] ;  /* 0x0000a200000e7ab9 */ /* 0x000fe20000000800 */
[----:B------:R-:W-:Y:S01]  /*1b80*/  IMAD.U32 R5, RZ, RZ, UR11 ;  /* 0x0000000bff057e24 */ /* 0x000fe2000f8e00ff */
[----:B------:R-:W-:Y:S01]  /*1b90*/  ULDC UR33, c[0x0][0x988] ;  /* 0x0002620000217ab9 */ /* 0x000fe20000000800 */
[----:B------:R-:W-:Y:S01]  /*1ba0*/  PLOP3.LUT P1, PT, PT, PT, UP0, 0x80, 0x0 ;  /* 0x000000000000781c */ /* 0x000fe20003f2f008 */
[----:B------:R-:W-:Y:S01]  /*1bb0*/  UMOV UR10, UR39 ;  /* 0x00000027000a7c82 */ /* 0x000fe20008000000 */
[----:B------:R-:W-:Y:S02]  /*1bc0*/  PLOP3.LUT P2, PT, PT, PT, UP0, 0x80, 0x0 ;  /* 0x000000000000781c */ /* 0x000fe40003f4f008 */
[----:B------:R-:W-:-:S02]  /*1bd0*/  CS2R R134, SRZ ;  /* 0x0000000000867805 */ /* 0x000fc4000001ff00 */
[----:B------:R-:W-:Y:S01]  /*1be0*/  CS2R R132, SRZ ;  /* 0x0000000000847805 */ /* 0x000fe2000001ff00 */
[----:B------:R-:W-:Y:S01]  /*1bf0*/  @UP0 ULDC UR6, c[0x0][0x44c] ;  /* 0x0001130000060ab9 */ /* 0x000fe20000000800 */
[----:B------:R-:W-:Y:S01]  /*1c00*/  @UP0 ULDC UR15, c[0x0][0x450] ;  /* 0x00011400000f0ab9 */ /* 0x000fe20000000800 */
[----:B------:R-:W-:Y:S02]  /*1c10*/  CS2R R130, SRZ ;  /* 0x0000000000827805 */ /* 0x000fe4000001ff00 */
[----:B------:R-:W-:Y:S02]  /*1c20*/  CS2R R128, SRZ ;  /* 0x0000000000807805 */ /* 0x000fe4000001ff00 */
[----:B------:R-:W-:Y:S02]  /*1c30*/  CS2R R126, SRZ ;  /* 0x00000000007e7805 */ /* 0x000fe4000001ff00 */
[----:B------:R-:W-:Y:S02]  /*1c40*/  CS2R R124, SRZ ;  /* 0x00000000007c7805 */ /* 0x000fe4000001ff00 */
[----:B------:R-:W-:-:S02]  /*1c50*/  CS2R R122, SRZ ;  /* 0x00000000007a7805 */ /* 0x000fc4000001ff00 */
[----:B------:R-:W-:Y:S01]  /*1c60*/  CS2R R120, SRZ ;  /* 0x0000000000787805 */ /* 0x000fe2000001ff00 */
[----:B------:R-:W-:Y:S01]  /*1c70*/  @P1 IMAD.HI.U32 R2, R7, UR6, RZ ;  /* 0x0000000607021c27 */ /* 0x000fe2000f8e00ff */
[----:B------:R-:W-:Y:S01]  /*1c80*/  @UP0 ULDC UR6, c[0x0][0x450] ;  /* 0x0001140000060ab9 */ /* 0x000fe20000000800 */
[----:B------:R-:W-:Y:S02]  /*1c90*/  CS2R R118, SRZ ;  /* 0x0000000000767805 */ /* 0x000fe4000001ff00 */
[----:B------:R-:W-:Y:S02]  /*1ca0*/  CS2R R116, SRZ ;  /* 0x0000000000747805 */ /* 0x000fe4000001ff00 */
[----:B------:R-:W-:Y:S02]  /*1cb0*/  CS2R R114, SRZ ;  /* 0x0000000000727805 */ /* 0x000fe4000001ff00 */
[----:B------:R-:W-:Y:S01]  /*1cc0*/  @P2 SHF.R.U32.HI R7, RZ, UR6, R2 ;  /* 0x00000006ff072c19 */ /* 0x000fe20008011602 */
[----:B------:R-:W-:Y:S01]  /*1cd0*/  UMOV UR6, 0xffffff80 ;  /* 0xffffff8000067882 */ /* 0x000fe20000000000 */
[----:B------:R-:W-:Y:S01]  /*1ce0*/  CS2R R112, SRZ ;  /* 0x0000000000707805 */ /* 0x000fe2000001ff00 */
[----:B------:R-:W-:Y:S01]  /*1cf0*/  UIMAD UR6, UR53, UR6, 0x80 ;  /* 0x00000080350674a4 */ /* 0x000fe2000f8e0206 */
[----:B------:R-:W-:Y:S01]  /*1d00*/  CS2R R110, SRZ ;  /* 0x00000000006e7805 */ /* 0x000fe2000001ff00 */
[----:B01----:R-:W0:Y:S01]  /*1d10*/  SHFL.IDX PT, R3, R7, 0x1, 0x1c1f ;  /* 0x003c1f0007037f89 */ /* 0x003e2200000e0000 */
[----:B------:R-:W-:Y:S01]  /*1d20*/  UIADD3 UR53, UR53, -0x2, URZ ;  /* 0xfffffffe35357890 */ /* 0x000fe2000fffe03f */
[----:B------:R-:W-:Y:S01]  /*1d30*/  CS2R R108, SRZ ;  /* 0x00000000006c7805 */ /* 0x000fe2000001ff00 */
[----:B------:R-:W-:Y:S01]  /*1d40*/  UIADD3 UR7, UR6, 0x1, URZ ;  /* 0x0000000106077890 */ /* 0x000fe2000fffe03f */
[----:B------:R-:W1:Y:S01]  /*1d50*/  SHFL.IDX PT, R7, R7, RZ, 0x1c1f ;  /* 0x001c1fff07077589 */ /* 0x000e6200000e0000 */
[----:B------:R-:W-:Y:S01]  /*1d60*/  UIMAD UR6, UR48, UR11, UR6 ;  /* 0x0000000b300672a4 */ /* 0x000fe2000f8e0206 */
[----:B------:R-:W-:Y:S01]  /*1d70*/  CS2R R106, SRZ ;  /* 0x00000000006a7805 */ /* 0x000fe2000001ff00 */
[----:B------:R-:W-:Y:S01]  /*1d80*/  UIMAD UR11, UR48, UR11, -UR14 ;  /* 0x0000000b300b72a4 */ /* 0x000fe2000f8e0a0e */
[----:B------:R-:W-:Y:S01]  /*1d90*/  CS2R R104, SRZ ;  /* 0x0000000000687805 */ /* 0x000fe2000001ff00 */
[----:B------:R-:W-:Y:S01]  /*1da0*/  IMAD.U32 R2, RZ, RZ, UR7 ;  /* 0x00000007ff027e24 */ /* 0x000fe2000f8e00ff */
[----:B------:R-:W-:Y:S01]  /*1db0*/  CS2R R102, SRZ ;  /* 0x0000000000667805 */ /* 0x000fe2000001ff00 */
[----:B------:R-:W-:Y:S01]  /*1dc0*/  IMAD.U32 R4, RZ, RZ, UR6 ;  /* 0x00000006ff047e24 */ /* 0x000fe2000f8e00ff */
[----:B------:R-:W-:Y:S01]  /*1dd0*/  R2UR UR6, R0 ;  /* 0x00000000000672ca */ /* 0x000fe200000e0000 */
[C---:B------:R-:W-:Y:S01]  /*1de0*/  IMAD R2, R23.reuse, -0x2, R2 ;  /* 0xfffffffe17027824 */ /* 0x040fe200078e0202 */
[----:B------:R-:W-:Y:S01]  /*1df0*/  CS2R R100, SRZ ;  /* 0x0000000000647805 */ /* 0x000fe2000001ff00 */
[----:B------:R-:W-:Y:S01]  /*1e00*/  IMAD R21, R23, -0x2, R4 ;  /* 0xfffffffe17157824 */ /* 0x000fe200078e0204 */
[----:B------:R-:W-:Y:S01]  /*1e10*/  CS2R R98, SRZ ;  /* 0x0000000000627805 */ /* 0x000fe2000001ff00 */
[----:B------:R-:W-:Y:S01]  /*1e20*/  IMAD R2, R5, UR48, R2 ;  /* 0x0000003005027c24 */ /* 0x000fe2000f8e0202 */
[----:B------:R-:W-:-:S04]  /*1e30*/  CS2R R96, SRZ ;  /* 0x0000000000607805 */ /* 0x000fc8000001ff00 */
[----:B0-----:R-:W-:Y:S01]  /*1e40*/  IADD3 R4, R3, -UR14, R2 ;  /* 0x8000000e03047c10 */ /* 0x001fe2000fffe002 */
[----:B------:R-:W-:Y:S02]  /*1e50*/  VIADD R2, R2, -UR14 ;  /* 0x8000000e02027c36 */ /* 0x000fe40008000000 */
[----:B------:R-:W-:Y:S01]  /*1e60*/  UIADD3 UR6, UR6, 0x2d840, URZ ;  /* 0x0002d84006067890 */ /* 0x000fe2000fffe03f */
[----:B------:R-:W-:Y:S02]  /*1e70*/  VIMNMX R3, R21, R4, PT ;  /* 0x0000000415037248 */ /* 0x000fe40003fe0100 */
[----:B-1----:R-:W-:Y:S01]  /*1e80*/  VIADDMNMX R21, R7, R2, R21, PT ;  /* 0x0000000207157246 */ /* 0x002fe20003800115 */
[----:B------:R-:W-:Y:S01]  /*1e90*/  UPRMT UR6, UR41, 0x654, UR6 ;  /* 0x0000065429067896 */ /* 0x000fe20008000006 */
[C---:B------:R-:W-:Y:S02]  /*1ea0*/  ISETP.GT.AND P1, PT, R3.reuse, RZ, PT ;  /* 0x000000ff0300720c */ /* 0x040fe40003f24270 */
[----:B------:R-:W-:-:S02]  /*1eb0*/  ISETP.GT.AND P2, PT, R3, 0x1, PT ;  /* 0x000000010300780c */ /* 0x000fc40003f44270 */
[----:B------:R-:W-:Y:S02]  /*1ec0*/  ISETP.GT.AND P3, PT, R3, 0x8, PT ;  /* 0x000000080300780c */ /* 0x000fe40003f64270 */
[----:B------:R-:W-:Y:S02]  /*1ed0*/  FSEL R90, R26, -INF , P1 ;  /* 0xff8000001a5a7808 */ /* 0x000fe40000800000 */
[----:B------:R-:W-:Y:S01]  /*1ee0*/  FSEL R88, R27, -INF , P2 ;  /* 0xff8000001b587808 */ /* 0x000fe20001000000 */
[----:B------:R-:W-:Y:S01]  /*1ef0*/  SYNCS.ARRIVE.TRANS64.RED.A1T0 RZ, [UR6], RZ ;  /* 0x000000ffffff79a7 */ /* 0x000fe20008100406 */
[----:B------:R-:W-:Y:S01]  /*1f00*/  ISETP.GT.AND P1, PT, R3, 0x9, PT ;  /* 0x000000090300780c */ /* 0x000fe20003f24270 */
[----:B------:R-:W-:Y:S01]  /*1f10*/  @UP0 ULDC UR6, c[0x0][0x44c] ;  /* 0x0001130000060ab9 */ /* 0x000fe20000000800 */
[----:B------:R-:W-:Y:S01]  /*1f20*/  FSEL R30, R30, -INF , P3 ;  /* 0xff8000001e1e7808 */ /* 0x000fe20001800000 */
[----:B------:R-:W-:Y:S01]  /*1f30*/  UIMAD.WIDE.U32 UR6, UR39, UR6, URZ ;  /* 0x00000006270672a5 */ /* 0x000fe2000f8e003f */
[----:B------:R-:W-:-:S02]  /*1f40*/  FMNMX.FTZ R5, R90, R88, !PT ;  /* 0x000000585a057209 */ /* 0x000fc40007810000 */
[----:B------:R-:W-:Y:S01]  /*1f50*/  ISETP.GT.AND P2, PT, R3, 0x10, PT ;  /* 0x000000100300780c */ /* 0x000fe20003f44270 */
[----:B------:R-:W-:Y:S01]  /*1f60*/  @UP0 USHF.R.U32.HI UR10, URZ, UR15, UR7 ;  /* 0x0000000f3f0a0299 */ /* 0x000fe20008011607 */
[----:B------:R-:W-:Y:S02]  /*1f70*/  FSEL R6, R31, -INF , P1 ;  /* 0xff8000001f067808 */ /* 0x000fe40000800000 */
[----:B------:R-:W-:Y:S01]  /*1f80*/  FMNMX.FTZ R5, R30, R5, !PT ;  /* 0x000000051e057209 */ /* 0x000fe20007810000 */
[----:B------:R-:W-:Y:S01]  /*1f90*/  UIADD3 UR11, UR11, UR10, URZ ;  /* 0x0000000a0b0b7290 */ /* 0x000fe2000fffe03f */
[----:B------:R-:W-:Y:S02]  /*1fa0*/  ISETP.GT.AND P1, PT, R3, 0x11, PT ;  /* 0x000000110300780c */ /* 0x000fe40003f24270 */
[----:B------:R-:W-:Y:S01]  /*1fb0*/  FSEL R34, R34, -INF , P2 ;  /* 0xff80000022227808 */ /* 0x000fe20001000000 */
[----:B------:R-:W-:Y:S01]  /*1fc0*/  USHF.R.S32.HI UR6, URZ, 0x1f, UR11 ;  /* 0x0000001f3f067899 */ /* 0x000fe2000801140b */
[----:B------:R-:W-:-:S02]  /*1fd0*/  FMNMX.FTZ R5, R6, R5, !PT ;  /* 0x0000000506057209 */ /* 0x000fc40007810000 */
[----:B------:R-:W-:Y:S01]  /*1fe0*/  ISETP.GT.AND P2, PT, R3, 0x18, PT ;  /* 0x000000180300780c */ /* 0x000fe20003f44270 */
[----:B------:R-:W-:Y:S01]  /*1ff0*/  ULEA.HI UR6, UR6, UR11, URZ, 0x7 ;  /* 0x0000000b06067291 */ /* 0x000fe2000f8f383f */
[----:B------:R-:W-:Y:S02]  /*2000*/  FSEL R8, R35, -INF , P1 ;  /* 0xff80000023087808 */ /* 0x000fe40000800000 */
[----:B------:R-:W-:Y:S01]  /*2010*/  FMNMX.FTZ R5, R34, R5, !PT ;  /* 0x0000000522057209 */ /* 0x000fe20007810000 */
[----:B------:R-:W-:Y:S01]  /*2020*/  USHF.R.S32.HI UR6, URZ, 0x7, UR6 ;  /* 0x000000073f067899 */ /* 0x000fe20008011406 */
[----:B------:R-:W-:Y:S02]  /*2030*/  ISETP.GT.AND P1, PT, R3, 0x19, PT ;  /* 0x000000190300780c */ /* 0x000fe40003f24270 */
[----:B------:R-:W-:Y:S01]  /*2040*/  FSEL R38, R38, -INF , P2 ;  /* 0xff80000026267808 */ /* 0x000fe20001000000 */
[----:B------:R-:W-:Y:S01]  /*2050*/  UISETP.LT.AND UP0, UPT, URZ, UR6, UPT ;  /* 0x000000063f00728c */ /* 0x000fe2000bf01270 */
[----:B------:R-:W-:-:S02]  /*2060*/  FMNMX.FTZ R5, R8, R5, !PT ;  /* 0x0000000508057209 */ /* 0x000fc40007810000 */
[----:B------:R-:W-:Y:S01]  /*2070*/  ISETP.GT.AND P2, PT, R3, 0x20, PT ;  /* 0x000000200300780c */ /* 0x000fe20003f44270 */
[----:B------:R-:W-:Y:S01]  /*2080*/  USEL UR35, URZ, UR6, !UP0 ;  /* 0x000000063f237287 */ /* 0x000fe2000c000000 */
[----:B------:R-:W-:Y:S02]  /*2090*/  FSEL R10, R39, -INF , P1 ;  /* 0xff800000270a7808 */ /* 0x000fe40000800000 */
[----:B------:R-:W-:Y:S01]  /*20a0*/  FMNMX.FTZ R5, R38, R5, !PT ;  /* 0x0000000526057209 */ /* 0x000fe20007810000 */
[----:B------:R-:W-:Y:S01]  /*20b0*/  UISETP.GE.AND UP0, UPT, UR53, UR35, UPT ;  /* 0x000000233500728c */ /* 0x000fe2000bf06270 */
[----:B------:R-:W-:Y:S02]  /*20c0*/  ISETP.GT.AND P1, PT, R3, 0x21, PT ;  /* 0x000000210300780c */ /* 0x000fe40003f24270 */
[----:B------:R-:W-:Y:S02]  /*20d0*/  FSEL R42, R42, -INF , P2 ;  /* 0xff8000002a2a7808 */ /* 0x000fe40001000000 */
[----:B------:R-:W-:-:S02]  /*20e0*/  FMNMX.FTZ R5, R10, R5, !PT ;  /* 0x000000050a057209 */ /* 0x000fc40007810000 */
[----:B------:R-:W-:Y:S02]  /*20f0*/  ISETP.GT.AND P2, PT, R3, 0x28, PT ;  /* 0x000000280300780c */ /* 0x000fe40003f44270 */
[----:B------:R-:W-:Y:S02]  /*2100*/  FSEL R26, R43, -INF , P1 ;  /* 0xff8000002b1a7808 */ /* 0x000fe40000800000 */
[----:B------:R-:W-:Y:S02]  /*2110*/  FMNMX.FTZ R5, R42, R5, !PT ;  /* 0x000000052a057209 */ /* 0x000fe40007810000 */
        /* <DEDUP_REMOVED lines=63> */
[----:B------:R-:W-:Y:S02]  /*2510*/  FSEL R87, R87, -INF , P1 ;  /* 0xff80000057577808 */ /* 0x000fe40000800000 */
[----:B------:R-:W-:Y:S02]  /*2520*/  FMNMX.FTZ R92, R86, R3, !PT ;  /* 0x00000003565c7209 */ /* 0x000fe40007810000 */
[----:B------:R-:W-:Y:S02]  /*2530*/  ISETP.GT.AND P2, PT, R21, 0x1, PT ;  /* 0x000000011500780c */ /* 0x000fe40003f44270 */
[----:B------:R-:W-:Y:S02]  /*2540*/  FMNMX.FTZ R92, R87, R92, !PT ;  /* 0x0000005c575c7209 */ /* 0x000fe40007810000 */
[----:B------:R-:W-:Y:S02]  /*2550*/  ISETP.GT.AND P3, PT, R21, 0x8, PT ;  /* 0x000000081500780c */ /* 0x000fe40003f64270 */
[----:B------:R-:W-:Y:S01]  /*2560*/  FSEL R25, R25, -INF , P2 ;  /* 0xff80000019197808 */ /* 0x000fe20001000000 */
[----:B------:R-:W0:Y:S01]  /*2570*/  SHFL.BFLY PT, R3, R92, 0x2, 0x1f ;  /* 0x0c401f005c037f89 */ /* 0x000e2200000e0000 */
[----:B------:R-:W-:-:S02]  /*2580*/  FSEL R28, R28, -INF , P3 ;  /* 0xff8000001c1c7808 */ /* 0x000fc40001800000 */
[----:B------:R-:W-:-:S04]  /*2590*/  ISETP.GT.AND P2, PT, R21, 0x10, PT ;  /* 0x000000101500780c */ /* 0x000fc80003f44270 */
[----:B------:R-:W-:Y:S02]  /*25a0*/  FSEL R32, R32, -INF , P2 ;  /* 0xff80000020207808 */ /* 0x000fe40001000000 */
[----:B------:R-:W-:-:S04]  /*25b0*/  ISETP.GT.AND P2, PT, R21, 0x18, PT ;  /* 0x000000181500780c */ /* 0x000fc80003f44270 */
[----:B------:R-:W-:Y:S02]  /*25c0*/  FSEL R36, R36, -INF , P2 ;  /* 0xff80000024247808 */ /* 0x000fe40001000000 */
[----:B------:R-:W-:-:S04]  /*25d0*/  ISETP.GT.AND P2, PT, R21, 0x20, PT ;  /* 0x000000201500780c */ /* 0x000fc80003f44270 */
[----:B------:R-:W-:Y:S02]  /*25e0*/  FSEL R40, R40, -INF , P2 ;  /* 0xff80000028287808 */ /* 0x000fe40001000000 */
[C---:B------:R-:W-:Y:S02]  /*25f0*/  ISETP.GT.AND P2, PT, R21.reuse, 0x28, PT ;  /* 0x000000281500780c */ /* 0x040fe40003f44270 */
[----:B0-----:R-:W-:Y:S02]  /*2600*/  FMNMX.FTZ R11, R92, R3, !PT ;  /* 0x000000035c0b7209 */ /* 0x001fe40007810000 */
[----:B------:R-:W-:Y:S02]  /*2610*/  CS2R R92, SRZ ;  /* 0x00000000005c7805 */ /* 0x000fe4000001ff00 */
[----:B------:R-:W-:Y:S02]  /*2620*/  FSEL R44, R44, -INF , P2 ;  /* 0xff8000002c2c7808 */ /* 0x000fe40001000000 */
[----:B------:R-:W-:Y:S01]  /*2630*/  ISETP.GT.AND P2, PT, R21, 0x30, PT ;  /* 0x000000301500780c */ /* 0x000fe20003f44270 */
[----:B------:R-:W0:Y:S03]  /*2640*/  SHFL.BFLY PT, R94, R11, 0x1, 0x1f ;  /* 0x0c201f000b5e7f89 */ /* 0x000e2600000e0000 */
[----:B------:R-:W-:-:S02]  /*2650*/  FSEL R48, R48, -INF , P2 ;  /* 0xff80000030307808 */ /* 0x000fc40001000000 */
[----:B------:R-:W-:-:S04]  /*2660*/  ISETP.GT.AND P2, PT, R21, 0x38, PT ;  /* 0x000000381500780c */ /* 0x000fc80003f44270 */
[----:B------:R-:W-:Y:S02]  /*2670*/  FSEL R52, R52, -INF , P2 ;  /* 0xff80000034347808 */ /* 0x000fe40001000000 */
[----:B------:R-:W-:-:S04]  /*2680*/  ISETP.GT.AND P2, PT, R21, 0x40, PT ;  /* 0x000000401500780c */ /* 0x000fc80003f44270 */
[----:B------:R-:W-:Y:S02]  /*2690*/  FSEL R56, R56, -INF , P2 ;  /* 0xff80000038387808 */ /* 0x000fe40001000000 */
[----:B------:R-:W-:-:S04]  /*26a0*/  ISETP.GT.AND P2, PT, R21, 0x48, PT ;  /* 0x000000481500780c */ /* 0x000fc80003f44270 */
[----:B------:R-:W-:Y:S02]  /*26b0*/  FSEL R60, R60, -INF , P2 ;  /* 0xff8000003c3c7808 */ /* 0x000fe40001000000 */
[----:B------:R-:W-:Y:S02]  /*26c0*/  ISETP.GT.AND P2, PT, R21, 0x50, PT ;  /* 0x000000501500780c */ /* 0x000fe40003f44270 */
[----:B0-----:R-:W-:Y:S02]  /*26d0*/  FMNMX.FTZ R3, R11, R94, !PT ;  /* 0x0000005e0b037209 */ /* 0x001fe40007810000 */
[----:B------:R-:W-:Y:S02]  /*26e0*/  CS2R R94, SRZ ;  /* 0x00000000005e7805 */ /* 0x000fe4000001ff00 */
[----:B------:R-:W-:Y:S02]  /*26f0*/  FSEL R64, R64, -INF , P2 ;  /* 0xff80000040407808 */ /* 0x000fe40001000000 */
[C---:B------:R-:W-:Y:S01]  /*2700*/  FSETP.NEU.FTZ.AND P1, PT, R3.reuse, -INF , PT ;  /* 0xff8000000300780b */ /* 0x040fe20003f3d000 */
[----:B------:R-:W-:Y:S01]  /*2710*/  FMUL.FTZ R5, R3, UR33 ;  /* 0x0000002103057c20 */ /* 0x000fe20008410000 */
[----:B------:R-:W-:-:S04]  /*2720*/  ISETP.GT.AND P2, PT, R21, 0x58, PT ;  /* 0x000000581500780c */ /* 0x000fc80003f44270 */
[----:B------:R-:W-:Y:S02]  /*2730*/  FSEL R5, R5, RZ, P1 ;  /* 0x000000ff05057208 */ /* 0x000fe40000800000 */
[C---:B------:R-:W-:Y:S02]  /*2740*/  ISETP.GT.AND P1, PT, R21.reuse, RZ, PT ;  /* 0x000000ff1500720c */ /* 0x040fe40003f24270 */
[----:B------:R-:W-:Y:S01]  /*2750*/  FSEL R68, R68, -INF , P2 ;  /* 0xff80000044447808 */ /* 0x000fe20001000000 */
[--C-:B------:R-:W-:Y:S01]  /*2760*/  FFMA.FTZ R11, R30, UR33, -R5.reuse ;  /* 0x000000211e0b7c23 */ /* 0x100fe20008010805 */
[----:B------:R-:W-:Y:S01]  /*2770*/  FSEL R24, R24, -INF , P1 ;  /* 0xff80000018187808 */ /* 0x000fe20000800000 */
[--C-:B------:R-:W-:Y:S01]  /*2780*/  FFMA.FTZ R35, R20, UR33, -R5.reuse ;  /* 0x0000002114237c23 */ /* 0x100fe20008010805 */
[----:B------:R-:W-:Y:S01]  /*2790*/  ISETP.GT.AND P1, PT, R21, 0x9, PT ;  /* 0x000000091500780c */ /* 0x000fe20003f24270 */
[--C-:B------:R-:W-:Y:S01]  /*27a0*/  FFMA.FTZ R13, R34, UR33, -R5.reuse ;  /* 0x00000021220d7c23 */ /* 0x100fe20008010805 */
[----:B------:R-:W-:Y:S01]  /*27b0*/  FMNMX.FTZ R7, R24, R25, !PT ;  /* 0x0000001918077209 */ /* 0x000fe20007810000 */
[--C-:B------:R-:W-:Y:S01]  /*27c0*/  FFMA.FTZ R50, R50, UR33, -R5.reuse ;  /* 0x0000002132327c23 */ /* 0x100fe20008010805 */
[----:B------:R-:W-:Y:S01]  /*27d0*/  FSEL R29, R29, -INF , P1 ;  /* 0xff8000001d1d7808 */ /* 0x000fe20000800000 */
[--C-:B------:R-:W-:Y:S01]  /*27e0*/  FFMA.FTZ R47, R67, UR33, -R5.reuse ;  /* 0x00000021432f7c23 */ /* 0x100fe20008010805 */
[----:B------:R-:W-:Y:S01]  /*27f0*/  FMNMX.FTZ R30, R28, R7, !PT ;  /* 0x000000071c1e7209 */ /* 0x000fe20007810000 */
        /* <DEDUP_REMOVED lines=24> */
[----:B------:R-:W-:Y:S01]  /*2980*/  FFMA.FTZ R62, R83, UR33, -R5 ;  /* 0x00000021533e7c23 */ /* 0x000fe20008010805 */
[----:B------:R-:W-:Y:S01]  /*2990*/  ISETP.GT.AND P1, PT, R21, 0x29, PT ;  /* 0x000000291500780c */ /* 0x000fe20003f24270 */
[----:B------:R-:W-:Y:S01]  /*29a0*/  MUFU.EX2 R9, R9 ;  /* 0x0000000900097308 */ /* 0x000fe20000000800 */
[----:B------:R-:W-:-:S02]  /*29b0*/  FMNMX.FTZ R7, R41, R30, !PT ;  /* 0x0000001e29077209 */ /* 0x000fc40007810000 */
[----:B------:R-:W-:Y:S02]  /*29c0*/  CS2R R90, SRZ ;  /* 0x00000000005a7805 */ /* 0x000fe4000001ff00 */
[----:B------:R-:W-:Y:S02]  /*29d0*/  FSEL R45, R45, -INF , P1 ;  /* 0xff8000002d2d7808 */ /* 0x000fe40000800000 */
[----:B------:R-:W-:Y:S01]  /*29e0*/  FMNMX.FTZ R30, R44, R7, !PT ;  /* 0x000000072c1e7209 */ /* 0x000fe20007810000 */
[--C-:B------:R-:W-:Y:S01]  /*29f0*/  FFMA.FTZ R7, R42, UR33, -R5.reuse ;  /* 0x000000212a077c23 */ /* 0x100fe20008010805 */
[----:B------:R-:W-:Y:S01]  /*2a00*/  ISETP.GT.AND P1, PT, R21, 0x31, PT ;  /* 0x000000311500780c */ /* 0x000fe20003f24270 */
[--C-:B------:R-:W-:Y:S01]  /*2a10*/  FFMA.FTZ R42, R66, UR33, -R5.reuse ;  /* 0x00000021422a7c23 */ /* 0x100fe20008010805 */
[----:B------:R-:W-:Y:S01]  /*2a20*/  FMNMX.FTZ R27, R45, R30, !PT ;  /* 0x0000001e2d1b7209 */ /* 0x000fe20007810000 */
[----:B------:R-:W-:Y:S01]  /*2a30*/  FFMA.FTZ R66, R87, UR33, -R5 ;  /* 0x0000002157427c23 */ /* 0x000fe20008010805 */
[----:B------:R-:W-:Y:S01]  /*2a40*/  FSEL R49, R49, -INF , P1 ;  /* 0xff80000031317808 */ /* 0x000fe20000800000 */
[----:B------:R0:W1:Y:S01]  /*2a50*/  MUFU.EX2 R2, R88 ;  /* 0x0000005800027308 */ /* 0x0000620000000800 */
[----:B------:R-:W-:-:S02]  /*2a60*/  FMNMX.FTZ R30, R48, R27, !PT ;  /* 0x0000001b301e7209 */ /* 0x000fc40007810000 */
[----:B------:R-:W-:Y:S02]  /*2a70*/  ISETP.GT.AND P1, PT, R21, 0x39, PT ;  /* 0x000000391500780c */ /* 0x000fe40003f24270 */
[----:B------:R-:W-:Y:S02]  /*2a80*/  FMNMX.FTZ R27, R49, R30, !PT ;  /* 0x0000001e311b7209 */ /* 0x000fe40007810000 */
[----:B------:R-:W-:Y:S01]  /*2a90*/  FSEL R53, R53, -INF , P1 ;  /* 0xff80000035357808 */ /* 0x000fe20000800000 */
[----:B------:R-:W2:Y:S01]  /*2aa0*/  MUFU.EX2 R11, R11 ;  /* 0x0000000b000b7308 */ /* 0x000ea20000000800 */
[----:B------:R-:W-:Y:S01]  /*2ab0*/  FMNMX.FTZ R30, R52, R27, !PT ;  /* 0x0000001b341e7209 */ /* 0x000fe20007810000 */
[--C-:B------:R-:W-:Y:S01]  /*2ac0*/  FFMA.FTZ R27, R46, UR33, -R5.reuse ;  /* 0x000000212e1b7c23 */ /* 0x100fe20008010805 */
[----:B------:R-:W-:Y:S01]  /*2ad0*/  ISETP.GT.AND P1, PT, R21, 0x41, PT ;  /* 0x000000411500780c */ /* 0x000fe20003f24270 */
[----:B------:R-:W-:Y:S01]  /*2ae0*/  FFMA.FTZ R46, R71, UR33, -R5 ;  /* 0x00000021472e7c23 */ /* 0x000fe20008010805 */
[----:B------:R-:W-:-:S02]  /*2af0*/  FMNMX.FTZ R31, R53, R30, !PT ;  /* 0x0000001e351f7209 */ /* 0x000fc40007810000 */
[----:B0-----:R-:W-:Y:S02]  /*2b00*/  CS2R R88, SRZ ;  /* 0x0000000000587805 */ /* 0x001fe4000001ff00 */
[----:B------:R-:W-:Y:S01]  /*2b10*/  FSEL R57, R57, -INF , P1 ;  /* 0xff80000039397808 */ /* 0x000fe20000800000 */
[----:B------:R-:W0:Y:S01]  /*2b20*/  MUFU.EX2 R6, R6 ;  /* 0x0000000600067308 */ /* 0x000e220000000800 */
[----:B------:R-:W-:Y:S02]  /*2b30*/  FMNMX.FTZ R30, R56, R31, !PT ;  /* 0x0000001f381e7209 */ /* 0x000fe40007810000 */
[----:B------:R-:W-:Y:S02]  /*2b40*/  ISETP.GT.AND P1, PT, R21, 0x49, PT ;  /* 0x000000491500780c */ /* 0x000fe40003f24270 */
[----:B------:R-:W-:Y:S02]  /*2b50*/  FMNMX.FTZ R31, R57, R30, !PT ;  /* 0x0000001e391f7209 */ /* 0x000fe40007810000 */
[----:B------:R-:W-:Y:S01]  /*2b60*/  FSEL R61, R61, -INF , P1 ;  /* 0xff8000003d3d7808 */ /* 0x000fe20000800000 */
[----:B------:R3:W-:Y:S01]  /*2b70*/  MUFU.EX2 R30, R35 ;  /* 0x00000023001e7308 */ /* 0x0007e20000000800 */
[----:B------:R-:W-:-:S02]  /*2b80*/  FMNMX.FTZ R20, R60, R31, !PT ;  /* 0x0000001f3c147209 */ /* 0x000fc40007810000 */
[----:B------:R-:W-:Y:S02]  /*2b90*/  ISETP.GT.AND P1, PT, R21, 0x51, PT ;  /* 0x000000511500780c */ /* 0x000fe40003f24270 */
[----:B------:R-:W-:Y:S02]  /*2ba0*/  FMNMX.FTZ R31, R61, R20, !PT ;  /* 0x000000143d1f7209 */ /* 0x000fe40007810000 */
[----:B------:R-:W-:Y:S01]  /*2bb0*/  FSEL R65, R65, -INF , P1 ;  /* 0xff80000041417808 */ /* 0x000fe20000800000 */
[----:B------:R4:W-:Y:S01]  /*2bc0*/  MUFU.EX2 R20, R50 ;  /* 0x0000003200147308 */ /* 0x0009e20000000800 */
[----:B------:R-:W-:Y:S01]  /*2bd0*/  FMNMX.FTZ R34, R64, R31, !PT ;  /* 0x0000001f40227209 */ /* 0x000fe20007810000 */
[--C-:B------:R-:W-:Y:S01]  /*2be0*/  FFMA.FTZ R31, R14, UR33, -R5.reuse ;  /* 0x000000210e1f7c23 */ /* 0x100fe20008010805 */
[----:B------:R-:W-:Y:S02]  /*2bf0*/  ISETP.GT.AND P1, PT, R21, 0x59, PT ;  /* 0x000000591500780c */ /* 0x000fe40003f24270 */
[----:B---3--:R-:W-:Y:S01]  /*2c00*/  FMNMX.FTZ R35, R65, R34, !PT ;  /* 0x0000002241237209 */ /* 0x008fe20007810000 */
[--C-:B------:R-:W-:Y:S01]  /*2c10*/  FFMA.FTZ R34, R54, UR33, -R5.reuse ;  /* 0x0000002136227c23 */ /* 0x100fe20008010805 */
[----:B------:R-:W-:Y:S01]  /*2c20*/  ISETP.GT.AND P2, PT, R21, 0x60, PT ;  /* 0x000000601500780c */ /* 0x000fe20003f44270 */
[--C-:B------:R-:W-:Y:S01]  /*2c30*/  FFMA.FTZ R54, R74, UR33, -R5.reuse ;  /* 0x000000214a367c23 */ /* 0x100fe20008010805 */
[----:B------:R-:W-:Y:S01]  /*2c40*/  FSEL R69, R69, -INF , P1 ;  /* 0xff80000045457808 */ /* 0x000fe20000800000 */
[----:B----4-:R-:W-:Y:S01]  /*2c50*/  FFMA.FTZ R50, R63, UR33, -R5 ;  /* 0x000000213f327c23 */ /* 0x010fe20008010805 */
[----:B------:R-:W-:Y:S01]  /*2c60*/  FMNMX.FTZ R14, R68, R35, !PT ;  /* 0x00000023440e7209 */ /* 0x000fe20007810000 */
[----:B------:R-:W3:Y:S01]  /*2c70*/  MUFU.EX2 R13, R13 ;  /* 0x0000000d000d7308 */ /* 0x000ee20000000800 */
[----:B------:R-:W-:-:S02]  /*2c80*/  ISETP.GT.AND P1, PT, R21, 0x61, PT ;  /* 0x000000611500780c */ /* 0x000fc40003f24270 */
[----:B------:R-:W-:Y:S02]  /*2c90*/  FSEL R72, R72, -INF , P2 ;  /* 0xff80000048487808 */ /* 0x000fe40001000000 */
[----:B------:R-:W-:Y:S02]  /*2ca0*/  FMNMX.FTZ R35, R69, R14, !PT ;  /* 0x0000000e45237209 */ /* 0x000fe40007810000 */
[----:B------:R-:W-:Y:S01]  /*2cb0*/  ISETP.GT.AND P2, PT, R21, 0x68, PT ;  /* 0x000000681500780c */ /* 0x000fe20003f44270 */
[----:B------:R-:W4:Y:S01]  /*2cc0*/  MUFU.EX2 R8, R8 ;  /* 0x0000000800087308 */ /* 0x000f220000000800 */
[----:B------:R-:W-:Y:S02]  /*2cd0*/  FSEL R73, R73, -INF , P1 ;  /* 0xff80000049497808 */ /* 0x000fe40000800000 */
[----:B------:R-:W-:Y:S01]  /*2ce0*/  FMNMX.FTZ R14, R72, R35, !PT ;  /* 0x00000023480e7209 */ /* 0x000fe20007810000 */
[----:B------:R-:W-:Y:S01]  /*2cf0*/  FFMA.FTZ R35, R12, UR33, -R5 ;  /* 0x000000210c237c23 */ /* 0x000fe20008010805 */
[----:B------:R-:W-:-:S02]  /*2d00*/  ISETP.GT.AND P1, PT, R21, 0x69, PT ;  /* 0x000000691500780c */ /* 0x000fc40003f24270 */
[----:B------:R-:W-:Y:S01]  /*2d10*/  FSEL R76, R76, -INF , P2 ;  /* 0xff8000004c4c7808 */ /* 0x000fe20001000000 */
[----:B------:R-:W-:Y:S01]  /*2d20*/  MUFU.EX2 R15, R15 ;  /* 0x0000000f000f7308 */ /* 0x000fe20000000800 */
[----:B------:R-:W-:Y:S02]  /*2d30*/  FMNMX.FTZ R39, R73, R14, !PT ;  /* 0x0000000e49277209 */ /* 0x000fe40007810000 */
[----:B------:R-:W-:Y:S02]  /*2d40*/  ISETP.GT.AND P2, PT, R21, 0x70, PT ;  /* 0x000000701500780c */ /* 0x000fe40003f44270 */
[----:B------:R-:W-:Y:S02]  /*2d50*/  FSEL R77, R77, -INF , P1 ;  /* 0xff8000004d4d7808 */ /* 0x000fe40000800000 */
[----:B------:R-:W-:Y:S01]  /*2d60*/  FMNMX.FTZ R12, R76, R39, !PT ;  /* 0x000000274c0c7209 */ /* 0x000fe20007810000 */
[----:B------:R-:W-:Y:S01]  /*2d70*/  MUFU.EX2 R10, R10 ;  /* 0x0000000a000a7308 */ /* 0x000fe20000000800 */
[----:B------:R-:W-:-:S02]  /*2d80*/  ISETP.GT.AND P1, PT, R21, 0x71, PT ;  /* 0x000000711500780c */ /* 0x000fc40003f24270 */
[----:B------:R-:W-:Y:S02]  /*2d90*/  FSEL R80, R80, -INF , P2 ;  /* 0xff80000050507808 */ /* 0x000fe40001000000 */
[----:B------:R-:W-:Y:S02]  /*2da0*/  FMNMX.FTZ R39, R77, R12, !PT ;  /* 0x0000000c4d277209 */ /* 0x000fe40007810000 */
[----:B------:R-:W-:Y:S01]  /*2db0*/  ISETP.GT.AND P2, PT, R21, 0x78, PT ;  /* 0x000000781500780c */ /* 0x000fe20003f44270 */
[----:B------:R-:W-:Y:S01]  /*2dc0*/  MUFU.EX2 R7, R7 ;  /* 0x0000000700077308 */ /* 0x000fe20000000800 */
[----:B------:R-:W-:Y:S02]  /*2dd0*/  FSEL R81, R81, -INF , P1 ;  /* 0xff80000051517808 */ /* 0x000fe40000800000 */
[----:B------:R-:W-:Y:S02]  /*2de0*/  FMNMX.FTZ R12, R80, R39, !PT ;  /* 0x00000027500c7209 */ /* 0x000fe40007810000 */
[----:B------:R-:W-:Y:S01]  /*2df0*/  ISETP.GT.AND P1, PT, R21, 0x79, PT ;  /* 0x000000791500780c */ /* 0x000fe20003f24270 */
[----:B------:R-:W-:Y:S01]  /*2e00*/  FFMA.FTZ R21, R4, UR33, -R5 ;  /* 0x0000002104157c23 */ /* 0x000fe20008010805 */
[----:B------:R-:W-:Y:S01]  /*2e10*/  FSEL R84, R84, -INF , P2 ;  /* 0xff80000054547808 */ /* 0x000fe20001000000 */
[----:B------:R-:W-:Y:S01]  /*2e20*/  MUFU.EX2 R26, R26 ;  /* 0x0000001a001a7308 */ /* 0x000fe20000000800 */
[----:B------:R-:W-:-:S02]  /*2e30*/  FMNMX.FTZ R39, R81, R12, !PT ;  /* 0x0000000c51277209 */ /* 0x000fc40007810000 */
[----:B------:R-:W-:Y:S02]  /*2e40*/  FSEL R85, R85, -INF , P1 ;  /* 0xff80000055557808 */ /* 0x000fe40000800000 */
[----:B------:R-:W-:Y:S01]  /*2e50*/  FMNMX.FTZ R4, R84, R39, !PT ;  /* 0x0000002754047209 */ /* 0x000fe20007810000 */
[----:B------:R-:W-:Y:S02]  /*2e60*/  FFMA.FTZ R39, R70, UR33, -R5 ;  /* 0x0000002146277c23 */ /* 0x000fe40008010805 */
[----:B------:R-:W-:Y:S01]  /*2e70*/  MUFU.EX2 R27, R27 ;  /* 0x0000001b001b7308 */ /* 0x000fe20000000800 */
[----:B------:R-:W-:-:S05]  /*2e80*/  FMNMX.FTZ R4, R85, R4, !PT ;  /* 0x0000000455047209 */ /* 0x000fca0007810000 */
[----:B------:R-:W5:Y:S02]  /*2e90*/  SHFL.BFLY PT, R51, R4, 0x2, 0x1f ;  /* 0x0c401f0004337f89 */ /* 0x000f6400000e0000 */
[----:B------:R-:W-:Y:S08]  /*2ea0*/  MUFU.EX2 R31, R31 ;  /* 0x0000001f001f7308 */ /* 0x000ff00000000800 */
[----:B------:R-:W-:Y:S08]  /*2eb0*/  MUFU.EX2 R34, R34 ;  /* 0x0000002200227308 */ /* 0x000ff00000000800 */
[----:B------:R-:W-:Y:S01]  /*2ec0*/  MUFU.EX2 R35, R35 ;  /* 0x0000002300237308 */ /* 0x000fe20000000800 */
[----:B-----5:R-:W-:Y:S01]  /*2ed0*/  FMNMX.FTZ R12, R4, R51, !PT ;  /* 0x00000033040c7209 */ /* 0x020fe20007810000 */
[----:B------:R-:W-:-:S06]  /*2ee0*/  FFMA.FTZ R51, R78, UR33, -R5 ;  /* 0x000000214e337c23 */ /* 0x000fcc0008010805 */
[----:B------:R-:W-:Y:S01]  /*2ef0*/  MUFU.EX2 R38, R38 ;  /* 0x0000002600267308 */ /* 0x000fe20000000800 */
[----:B------:R-:W5:Y:S07]  /*2f00*/  SHFL.BFLY PT, R63, R12, 0x1, 0x1f ;  /* 0x0c201f000c3f7f89 */ /* 0x000f6e00000e0000 */
[----:B------:R-:W-:Y:S08]  /*2f10*/  MUFU.EX2 R21, R21 ;  /* 0x0000001500157308 */ /* 0x000ff00000000800 */
[----:B------:R-:W-:Y:S08]  /*2f20*/  MUFU.EX2 R43, R43 ;  /* 0x0000002b002b7308 */ /* 0x000ff00000000800 */
[----:B------:R-:W-:Y:S01]  /*2f30*/  MUFU.EX2 R50, R50 ;  /* 0x0000003200327308 */ /* 0x000fe20000000800 */
[----:B-----5:R-:W-:Y:S01]  /*2f40*/  FMNMX.FTZ R4, R12, R63, !PT ;  /* 0x0000003f0c047209 */ /* 0x020fe20007810000 */
        /* <DEDUP_REMOVED lines=18> */
[----:B-1----:R-:W-:Y:S01]  /*3070*/  FADD.FTZ R56, R9, R2 ;  /* 0x0000000209387221 */ /* 0x002fe20000010000 */
[--C-:B------:R-:W-:Y:S01]  /*3080*/  FFMA.FTZ R37, R37, UR33, -R67.reuse ;  /* 0x0000002125257c23 */ /* 0x100fe20008010843 */
[--C-:B------:R-:W-:Y:S01]  /*3090*/  FFMA.FTZ R36, R44, UR33, -R67.reuse ;  /* 0x000000212c247c23 */ /* 0x100fe20008010843 */
[--C-:B------:R-:W-:Y:S01]  /*30a0*/  FFMA.FTZ R44, R52, UR33, -R67.reuse ;  /* 0x00000021342c7c23 */ /* 0x100fe20008010843 */
[----:B------:R-:W1:Y:S01]  /*30b0*/  MUFU.EX2 R12, R12 ;  /* 0x0000000c000c7308 */ /* 0x000e620000000800 */
[----:B--2---:R-:W-:Y:S01]  /*30c0*/  FADD.FTZ R71, R11, R56 ;  /* 0x000000380b477221 */ /* 0x004fe20000010000 */
[--C-:B------:R-:W-:Y:S01]  /*30d0*/  FFMA.FTZ R52, R64, UR33, -R67.reuse ;  /* 0x0000002140347c23 */ /* 0x100fe20008010843 */
[--C-:B------:R-:W-:Y:S01]  /*30e0*/  FFMA.FTZ R41, R41, UR33, -R67.reuse ;  /* 0x0000002129297c23 */ /* 0x100fe20008010843 */
[----:B------:R-:W-:Y:S01]  /*30f0*/  FFMA.FTZ R60, R60, UR33, -R67 ;  /* 0x000000213c3c7c23 */ /* 0x000fe20008010843 */
[----:B0-----:R-:W-:Y:S01]  /*3100*/  FADD.FTZ R64, R6, R71 ;  /* 0x0000004706407221 */ /* 0x001fe20000010000 */
[--C-:B------:R-:W-:Y:S01]  /*3110*/  FFMA.FTZ R45, R45, UR33, -R67.reuse ;  /* 0x000000212d2d7c23 */ /* 0x100fe20008010843 */
[--C-:B------:R-:W-:Y:S01]  /*3120*/  FFMA.FTZ R49, R49, UR33, -R67.reuse ;  /* 0x0000002131317c23 */ /* 0x100fe20008010843 */
[----:B------:R-:W0:Y:S01]  /*3130*/  MUFU.EX2 R14, R14 ;  /* 0x0000000e000e7308 */ /* 0x000e220000000800 */
[----:B---3--:R-:W-:Y:S01]  /*3140*/  FADD.FTZ R71, R13, R64 ;  /* 0x000000400d477221 */ /* 0x008fe20000010000 */
[----:B------:R-:W-:Y:S01]  /*3150*/  F2FP.BF16.F32.PACK_AB R9, R2, R9 ;  /* 0x000000090209723e */ /* 0x000fe200000010ff */
[--C-:B------:R-:W-:Y:S01]  /*3160*/  FFMA.FTZ R53, R53, UR33, -R67.reuse ;  /* 0x0000002135357c23 */ /* 0x100fe20008010843 */
[----:B------:R-:W-:Y:S01]  /*3170*/  F2FP.BF16.F32.PACK_AB R11, R6, R11 ;  /* 0x0000000b060b723e */ /* 0x000fe200000010ff */
[--C-:B------:R-:W-:Y:S01]  /*3180*/  FFMA.FTZ R57, R57, UR33, -R67.reuse ;  /* 0x0000002139397c23 */ /* 0x100fe20008010843 */
[----:B----4-:R-:W-:Y:S01]  /*3190*/  F2FP.BF16.F32.PACK_AB R13, R8, R13 ;  /* 0x0000000d080d723e */ /* 0x010fe200000010ff */
[--C-:B------:R-:W-:Y:S01]  /*31a0*/  FFMA.FTZ R61, R61, UR33, -R67.reuse ;  /* 0x000000213d3d7c23 */ /* 0x100fe20008010843 */
        /* <DEDUP_REMOVED lines=14> */
[----:B------:R-:W-:-:S02]  /*3290*/  FFMA.FTZ R67, R85, UR33, -R67 ;  /* 0x0000002155437c23 */ /* 0x000fc40008010843 */
        /* <DEDUP_REMOVED lines=8> */
[----:B------:R2:W-:Y:S01]  /*3320*/  MUFU.EX2 R0, R60 ;  /* 0x0000003c00007308 */ /* 0x0005e20000000800 */
[----:B-1----:R-:W-:-:S07]  /*3330*/  FADD.FTZ R25, R37, R56 ;  /* 0x0000003825197221 */ /* 0x002fce0000010000 */
[----:B------:R-:W1:Y:S01]  /*3340*/  MUFU.EX2 R41, R41 ;  /* 0x0000002900297308 */ /* 0x000e620000000800 */
[----:B--2---:R-:W-:Y:S01]  /*3350*/  FADD.FTZ R60, R8, R71 ;  /* 0x00000047083c7221 */ /* 0x004fe20000010000 */
[----:B0-----:R-:W-:Y:S01]  /*3360*/  FADD.FTZ R2, R32, R25 ;  /* 0x0000001920027221 */ /* 0x001fe20000010000 */
[----:B------:R-:W-:Y:S02]  /*3370*/  F2FP.BF16.F32.PACK_AB R8, R12, R5 ;  /* 0x000000050c08723e */ /* 0x000fe400000010ff */
[----:B------:R-:W-:Y:S01]  /*3380*/  FADD.FTZ R71, R15, R60 ;  /* 0x0000003c0f477221 */ /* 0x000fe20000010000 */
[----:B------:R-:W-:Y:S02]  /*3390*/  F2FP.BF16.F32.PACK_AB R25, R26, R7 ;  /* 0x000000071a19723e */ /* 0x000fe400000010ff */
[----:B------:R-:W0:Y:S01]  /*33a0*/  MUFU.EX2 R36, R36 ;  /* 0x0000002400247308 */ /* 0x000e220000000800 */
[C---:B------:R-:W-:Y:S01]  /*33b0*/  FADD.FTZ R60, R10.reuse, R71 ;  /* 0x000000470a3c7221 */ /* 0x040fe20000010000 */
[----:B------:R-:W-:-:S02]  /*33c0*/  F2FP.BF16.F32.PACK_AB R15, R10, R15 ;  /* 0x0000000f0a0f723e */ /* 0x000fc400000010ff */
[----:B------:R-:W-:Y:S01]  /*33d0*/  F2FP.BF16.F32.PACK_AB R10, R29, R14 ;  /* 0x0000000e1d0a723e */ /* 0x000fe200000010ff */
[----:B------:R-:W-:Y:S01]  /*33e0*/  FADD.FTZ R71, R7, R60 ;  /* 0x0000003c07477221 */ /* 0x000fe20000010000 */
[----:B------:R-:W-:Y:S02]  /*33f0*/  F2FP.BF16.F32.PACK_AB R12, R33, R24 ;  /* 0x00000018210c723e */ /* 0x000fe400000010ff */
[----:B------:R-:W2:Y:S01]  /*3400*/  MUFU.EX2 R45, R45 ;  /* 0x0000002d002d7308 */ /* 0x000ea20000000800 */
[----:B------:R-:W-:Y:S01]  /*3410*/  FADD.FTZ R6, R26, R71 ;  /* 0x000000471a067221 */ /* 0x000fe20000010000 */
[----:B-1----:R-:W-:Y:S01]  /*3420*/  FADD.FTZ R71, R41, R2 ;  /* 0x0000000229477221 */ /* 0x002fe20000010000 */
[----:B------:R1:W-:Y:S01]  /*3430*/  STSM.16.M88.4 [R16+0x21800], R8 ;  /* 0x0218000810007844 */ /* 0x0003e20000000200 */
[----:B------:R-:W-:Y:S01]  /*3440*/  F2FP.BF16.F32.PACK_AB R14, R37, R28 ;  /* 0x0000001c250e723e */ /* 0x000fe200000010ff */
[----:B------:R-:W-:Y:S01]  /*3450*/  FADD.FTZ R75, R27, R6 ;  /* 0x000000061b4b7221 */ /* 0x000fe20000010000 */
[----:B------:R-:W-:-:S02]  /*3460*/  F2FP.BF16.F32.PACK_AB R27, R30, R27 ;  /* 0x0000001b1e1b723e */ /* 0x000fc400000010ff */
[----:B------:R-:W3:Y:S01]  /*3470*/  MUFU.EX2 R40, R40 ;  /* 0x0000002800287308 */ /* 0x000ee20000000800 */
[----:B0-----:R-:W-:Y:S01]  /*3480*/  FADD.FTZ R2, R36, R71 ;  /* 0x0000004724027221 */ /* 0x001fe20000010000 */
[----:B------:R-:W-:Y:S01]  /*3490*/  FADD.FTZ R75, R30, R75 ;  /* 0x0000004b1e4b7221 */ /* 0x000fe20000010000 */
[----:B------:R-:W-:Y:S01]  /*34a0*/  F2FP.BF16.F32.PACK_AB R24, R41, R32 ;  /* 0x000000202918723e */ /* 0x000fe200000010ff */
[----:B------:R0:W-:Y:S01]  /*34b0*/  STSM.16.M88.4 [R19], R12 ;  /* 0x0000000c13007844 */ /* 0x0001e20000000200 */
[----:B------:R-:W-:Y:S01]  /*34c0*/  F2FP.BF16.F32.PACK_AB R29, R31, R20 ;  /* 0x000000141f1d723e */ /* 0x000fe200000010ff */
[----:B------:R-:W-:Y:S01]  /*34d0*/  FADD.FTZ R6, R20, R75 ;  /* 0x0000004b14067221 */ /* 0x000fe20000010000 */
[----:B------:R-:W-:Y:S01]  /*34e0*/  F2FP.BF16.F32.PACK_AB R37, R47, R42 ;  /* 0x0000002a2f25723e */ /* 0x000fe200000010ff */
[----:B------:R-:W4:Y:S01]  /*34f0*/  MUFU.EX2 R49, R49 ;  /* 0x0000003100317308 */ /* 0x000f220000000800 */
[----:B--2---:R-:W-:Y:S01]  /*3500*/  FADD.FTZ R5, R45, R2 ;  /* 0x000000022d057221 */ /* 0x004fe20000010000 */
[----:B------:R-:W-:Y:S01]  /*3510*/  FADD.FTZ R7, R31, R6 ;  /* 0x000000061f077221 */ /* 0x000fe20000010000 */
[----:B------:R-:W-:-:S02]  /*3520*/  F2FP.BF16.F32.PACK_AB R26, R45, R36 ;  /* 0x000000242d1a723e */ /* 0x000fc400000010ff */
[----:B------:R-:W-:Y:S01]  /*3530*/  F2FP.BF16.F32.PACK_AB R31, R35, R34 ;  /* 0x00000022231f723e */ /* 0x000fe200000010ff */
[----:B------:R-:W-:Y:S01]  /*3540*/  FADD.FTZ R6, R34, R7 ;  /* 0x0000000722067221 */ /* 0x000fe20000010000 */
[----:B-1----:R-:W-:Y:S01]  /*3550*/  F2FP.BF16.F32.PACK_AB R9, R21, R38 ;  /* 0x000000261509723e */ /* 0x002fe200000010ff */
[----:B------:R-:W1:Y:S01]  /*3560*/  MUFU.EX2 R44, R44 ;  /* 0x0000002c002c7308 */ /* 0x000e620000000800 */
[----:B---3--:R-:W-:Y:S01]  /*3570*/  FADD.FTZ R2, R40, R5 ;  /* 0x0000000528027221 */ /* 0x008fe20000010000 */
[----:B------:R-:W-:Y:S01]  /*3580*/  FADD.FTZ R7, R35, R6 ;  /* 0x0000000623077221 */ /* 0x000fe20000010000 */
[----:B------:R-:W-:Y:S01]  /*3590*/  F2FP.BF16.F32.PACK_AB R11, R50, R43 ;  /* 0x0000002b320b723e */ /* 0x000fe200000010ff */
[----:B------:R0:W-:Y:S02]  /*35a0*/  STSM.16.M88.4 [R18], R24 ;  /* 0x0000001812007844 */ /* 0x0001e40000000200 */
[----:B------:R-:W-:Y:S02]  /*35b0*/  FADD.FTZ R6, R38, R7 ;  /* 0x0000000726067221 */ /* 0x000fe40000010000 */
[----:B------:R-:W2:Y:S01]  /*35c0*/  MUFU.EX2 R53, R53 ;  /* 0x0000003500357308 */ /* 0x000ea20000000800 */
[----:B----4-:R-:W-:Y:S01]  /*35d0*/  FADD.FTZ R5, R49, R2 ;  /* 0x0000000231057221 */ /* 0x010fe20000010000 */
[----:B------:R-:W-:Y:S01]  /*35e0*/  FADD.FTZ R6, R21, R6 ;  /* 0x0000000615067221 */ /* 0x000fe20000010000 */
[----:B------:R-:W-:-:S05]  /*35f0*/  F2FP.BF16.F32.PACK_AB R28, R49, R40 ;  /* 0x00000028311c723e */ /* 0x000fca00000010ff */
[----:B------:R-:W3:Y:S01]  /*3600*/  MUFU.EX2 R48, R48 ;  /* 0x0000003000307308 */ /* 0x000ee20000000800 */
[----:B-1----:R-:W-:-:S07]  /*3610*/  FADD.FTZ R2, R44, R5 ;  /* 0x000000052c027221 */ /* 0x002fce0000010000 */
[----:B------:R-:W1:Y:S01]  /*3620*/  MUFU.EX2 R57, R57 ;  /* 0x0000003900397308 */ /* 0x000e620000000800 */
[C---:B--2---:R-:W-:Y:S01]  /*3630*/  FADD.FTZ R5, R53.reuse, R2 ;  /* 0x0000000235057221 */ /* 0x044fe20000010000 */
[----:B------:R-:W-:-:S05]  /*3640*/  F2FP.BF16.F32.PACK_AB R30, R53, R44 ;  /* 0x0000002c351e723e */ /* 0x000fca00000010ff */
[----:B------:R0:W-:Y:S01]  /*3650*/  STSM.16.M88.4 [R17], R28 ;  /* 0x0000001c11007844 */ /* 0x0001e20000000200 */
[----:B------:R-:W2:Y:S01]  /*3660*/  MUFU.EX2 R61, R61 ;  /* 0x0000003d003d7308 */ /* 0x000ea20000000800 */
[----:B---3--:R-:W-:-:S07]  /*3670*/  FADD.FTZ R2, R48, R5 ;  /* 0x0000000530027221 */ /* 0x008fce0000010000 */
[----:B------:R-:W3:Y:S01]  /*3680*/  MUFU.EX2 R52, R52 ;  /* 0x0000003400347308 */ /* 0x000ee20000000800 */
[C---:B-1----:R-:W-:Y:S01]  /*3690*/  FADD.FTZ R5, R57.reuse, R2 ;  /* 0x0000000239057221 */ /* 0x042fe20000010000 */
[----:B------:R-:W-:-:S03]  /*36a0*/  F2FP.BF16.F32.PACK_AB R8, R57, R48 ;  /* 0x000000303908723e */ /* 0x000fc600000010ff */
[----:B------:R-:W-:Y:S01]  /*36b0*/  FADD.FTZ R2, R0, R5 ;  /* 0x0000000500027221 */ /* 0x000fe20000010000 */
[----:B------:R-:W-:Y:S02]  /*36c0*/  FADD.FTZ R5, R43, R6 ;  /* 0x000000062b057221 */ /* 0x000fe40000010000 */
[----:B------:R-:W1:Y:S01]  /*36d0*/  MUFU.EX2 R65, R65 ;  /* 0x0000004100417308 */ /* 0x000e620000000800 */
[C---:B--2---:R-:W-:Y:S01]  /*36e0*/  FADD.FTZ R7, R61.reuse, R2 ;  /* 0x000000023d077221 */ /* 0x044fe20000010000 */
[----:B------:R-:W-:Y:S01]  /*36f0*/  FADD.FTZ R5, R50, R5 ;  /* 0x0000000532057221 */ /* 0x000fe20000010000 */
[----:B------:R-:W-:-:S03]  /*3700*/  F2FP.BF16.F32.PACK_AB R10, R61, R0 ;  /* 0x000000003d0a723e */ /* 0x000fc600000010ff */
[----:B------:R-:W-:Y:S02]  /*3710*/  FADD.FTZ R6, R42, R5 ;  /* 0x000000052a067221 */ /* 0x000fe40000010000 */
[----:B------:R-:W2:Y:S01]  /*3720*/  MUFU.EX2 R68, R68 ;  /* 0x0000004400447308 */ /* 0x000ea20000000800 */
[----:B---3--:R-:W-:Y:S01]  /*3730*/  FADD.FTZ R2, R52, R7 ;  /* 0x0000000734027221 */ /* 0x008fe20000010000 */
[----:B------:R-:W-:Y:S01]  /*3740*/  FADD.FTZ R6, R47, R6 ;  /* 0x000000062f067221 */ /* 0x000fe20000010000 */
[----:B------:R0:W-:Y:S05]  /*3750*/  STSM.16.M88.4 [R16+0x27800], R8 ;  /* 0x0278000810007844 */ /* 0x0001ea0000000200 */
[----:B------:R-:W3:Y:S01]  /*3760*/  MUFU.EX2 R39, R39 ;  /* 0x0000002700277308 */ /* 0x000ee20000000800 */
[C---:B-1----:R-:W-:Y:S01]  /*3770*/  FADD.FTZ R5, R65.reuse, R2 ;  /* 0x0000000241057221 */ /* 0x042fe20000010000 */
[----:B------:R-:W-:-:S06]  /*3780*/  F2FP.BF16.F32.PACK_AB R36, R65, R52 ;  /* 0x000000344124723e */ /* 0x000fcc00000010ff */
[----:B------:R-:W1:Y:S01]  /*3790*/  MUFU.EX2 R69, R69 ;  /* 0x0000004500457308 */ /* 0x000e620000000800 */
[----:B--2---:R-:W-:-:S07]  /*37a0*/  FADD.FTZ R2, R68, R5 ;  /* 0x0000000544027221 */ /* 0x004fce0000010000 */
[----:B------:R-:W2:Y:S01]  /*37b0*/  MUFU.EX2 R46, R46 ;  /* 0x0000002e002e7308 */ /* 0x000ea20000000800 */
[----:B---3--:R-:W-:-:S07]  /*37c0*/  FADD.FTZ R5, R39, R6 ;  /* 0x0000000627057221 */ /* 0x008fce0000010000 */
[----:B------:R-:W3:Y:S01]  /*37d0*/  MUFU.EX2 R72, R72 ;  /* 0x0000004800487308 */ /* 0x000ee20000000800 */
[C---:B-1----:R-:W-:Y:S01]  /*37e0*/  FADD.FTZ R7, R69.reuse, R2 ;  /* 0x0000000245077221 */ /* 0x042fe20000010000 */
[----:B------:R-:W-:-:S06]  /*37f0*/  F2FP.BF16.F32.PACK_AB R38, R69, R68 ;  /* 0x000000444526723e */ /* 0x000fcc00000010ff */
[----:B------:R-:W1:Y:S01]  /*3800*/  MUFU.EX2 R54, R54 ;  /* 0x0000003600367308 */ /* 0x000e620000000800 */
[C---:B--2---:R-:W-:Y:S01]  /*3810*/  FADD.FTZ R5, R46.reuse, R5 ;  /* 0x000000052e057221 */ /* 0x044fe20000010000 */
[----:B------:R-:W-:-:S05]  /*3820*/  F2FP.BF16.F32.PACK_AB R39, R46, R39 ;  /* 0x000000272e27723e */ /* 0x000fca00000010ff */
[----:B------:R0:W-:Y:S01]  /*3830*/  STSM.16.M88.4 [R22], R36 ;  /* 0x0000002416007844 */ /* 0x0001e20000000200 */
[----:B------:R-:W2:Y:S01]  /*3840*/  MUFU.EX2 R73, R73 ;  /* 0x0000004900497308 */ /* 0x000ea20000000800 */
[----:B---3--:R-:W-:-:S07]  /*3850*/  FADD.FTZ R0, R72, R7 ;  /* 0x0000000748007221 */ /* 0x008fce0000010000 */
[----:B------:R-:W3:Y:S01]  /*3860*/  MUFU.EX2 R76, R76 ;  /* 0x0000004c004c7308 */ /* 0x000ee20000000800 */
[----:B-1----:R-:W-:-:S07]  /*3870*/  FADD.FTZ R2, R54, R5 ;  /* 0x0000000536027221 */ /* 0x002fce0000010000 */
[----:B------:R-:W1:Y:S01]  /*3880*/  MUFU.EX2 R55, R55 ;  /* 0x0000003700377308 */ /* 0x000e620000000800 */
[C---:B--2---:R-:W-:Y:S01]  /*3890*/  FADD.FTZ R5, R73.reuse, R0 ;  /* 0x0000000049057221 */ /* 0x044fe20000010000 */
[----:B------:R-:W-:-:S06]  /*38a0*/  F2FP.BF16.F32.PACK_AB R48, R73, R72 ;  /* 0x000000484930723e */ /* 0x000fcc00000010ff */
[----:B------:R-:W2:Y:S01]  /*38b0*/  MUFU.EX2 R77, R77 ;  /* 0x0000004d004d7308 */ /* 0x000ea20000000800 */
[----:B---3--:R-:W-:-:S07]  /*38c0*/  FADD.FTZ R0, R76, R5 ;  /* 0x000000054c007221 */ /* 0x008fce0000010000 */
[----:B------:R-:W3:Y:S01]  /*38d0*/  MUFU.EX2 R51, R51 ;  /* 0x0000003300337308 */ /* 0x000ee20000000800 */
[C---:B-1----:R-:W-:Y:S01]  /*38e0*/  FADD.FTZ R2, R55.reuse, R2 ;  /* 0x0000000237027221 */ /* 0x042fe20000010000 */
[----:B------:R-:W-:-:S06]  /*38f0*/  F2FP.BF16.F32.PACK_AB R49, R55, R54 ;  /* 0x000000363731723e */ /* 0x000fcc00000010ff */
[----:B------:R-:W1:Y:S01]  /*3900*/  MUFU.EX2 R80, R80 ;  /* 0x0000005000507308 */ /* 0x000e620000000800 */
[C---:B--2---:R-:W-:Y:S01]  /*3910*/  FADD.FTZ R7, R77.reuse, R0 ;  /* 0x000000004d077221 */ /* 0x044fe20000010000 */
[----:B------:R-:W-:-:S06]  /*3920*/  F2FP.BF16.F32.PACK_AB R50, R77, R76 ;  /* 0x0000004c4d32723e */ /* 0x000fcc00000010ff */
[----:B------:R-:W2:Y:S01]  /*3930*/  MUFU.EX2 R58, R58 ;  /* 0x0000003a003a7308 */ /* 0x000ea20000000800 */
[----:B---3--:R-:W-:-:S07]  /*3940*/  FADD.FTZ R5, R51, R2 ;  /* 0x0000000233057221 */ /* 0x008fce0000010000 */
[----:B------:R-:W3:Y:S01]  /*3950*/  MUFU.EX2 R81, R81 ;  /* 0x0000005100517308 */ /* 0x000ee20000000800 */
[----:B-1----:R-:W-:-:S07]  /*3960*/  FADD.FTZ R2, R80, R7 ;  /* 0x0000000750027221 */ /* 0x002fce0000010000 */
[----:B------:R-:W1:Y:S01]  /*3970*/  MUFU.EX2 R59, R59 ;  /* 0x0000003b003b7308 */ /* 0x000e620000000800 */
[C---:B--2---:R-:W-:Y:S01]  /*3980*/  F2FP.BF16.F32.PACK_AB R51, R58.reuse, R51 ;  /* 0x000000333a33723e */ /* 0x044fe200000010ff */
[----:B------:R-:W-:-:S04]  /*3990*/  FADD.FTZ R0, R58, R5 ;  /* 0x000000053a007221 */ /* 0x000fc80000010000 */
[----:B------:R0:W-:Y:S02]  /*39a0*/  STSM.16.M88.4 [R18+0x6000], R48 ;  /* 0x0060003012007844 */ /* 0x0001e40000000200 */
[----:B------:R-:W2:Y:S01]  /*39b0*/  MUFU.EX2 R62, R62 ;  /* 0x0000003e003e7308 */ /* 0x000ea20000000800 */
[C---:B---3--:R-:W-:Y:S01]  /*39c0*/  FADD.FTZ R7, R81.reuse, R2 ;  /* 0x0000000251077221 */ /* 0x048fe20000010000 */
[----:B------:R-:W-:-:S06]  /*39d0*/  F2FP.BF16.F32.PACK_AB R80, R81, R80 ;  /* 0x000000505150723e */ /* 0x000fcc00000010ff */
[----:B------:R-:W-:Y:S01]  /*39e0*/  MUFU.EX2 R63, R63 ;  /* 0x0000003f003f7308 */ /* 0x000fe20000000800 */
[----:B-1----:R-:W-:-:S07]  /*39f0*/  FADD.FTZ R5, R59, R0 ;  /* 0x000000003b057221 */ /* 0x002fce0000010000 */
[----:B------:R-:W1:Y:S01]  /*3a00*/  MUFU.EX2 R66, R66 ;  /* 0x0000004200427308 */ /* 0x000e620000000800 */
[C---:B--2---:R-:W-:Y:S01]  /*3a10*/  F2FP.BF16.F32.PACK_AB R81, R62.reuse, R59 ;  /* 0x0000003b3e51723e */ /* 0x044fe200000010ff */
[----:B------:R-:W-:-:S06]  /*3a20*/  FADD.FTZ R0, R62, R5 ;  /* 0x000000053e007221 */ /* 0x000fcc0000010000 */
[----:B------:R-:W2:Y:S08]  /*3a30*/  MUFU.EX2 R84, R84 ;  /* 0x0000005400547308 */ /* 0x000eb00000000800 */
[----:B------:R-:W3:Y:S01]  /*3a40*/  MUFU.EX2 R67, R67 ;  /* 0x0000004300437308 */ /* 0x000ee20000000800 */
[----:B-1----:R-:W-:Y:S01]  /*3a50*/  F2FP.BF16.F32.PACK_AB R83, R66, R63 ;  /* 0x0000003f4253723e */ /* 0x002fe200000010ff */
[----:B------:R-:W-:-:S04]  /*3a60*/  FADD.FTZ R63, R63, R0 ;  /* 0x000000003f3f7221 */ /* 0x000fc80000010000 */
[----:B------:R-:W-:Y:S01]  /*3a70*/  FADD.FTZ R0, R66, R63 ;  /* 0x0000003f42007221 */ /* 0x000fe20000010000 */
[----:B--2---:R-:W-:Y:S01]  /*3a80*/  FADD.FTZ R2, R84, R7 ;  /* 0x0000000754027221 */ /* 0x004fe20000010000 */
[----:B---3--:R-:W-:-:S03]  /*3a90*/  F2FP.BF16.F32.PACK_AB R82, R67, R84 ;  /* 0x000000544352723e */ /* 0x008fc600000010ff */
[----:B------:R-:W-:Y:S02]  /*3aa0*/  FADD.FTZ R2, R67, R2 ;  /* 0x0000000243027221 */ /* 0x000fe40000010000 */
[----:B------:R0:W-:Y:S01]  /*3ab0*/  STSM.16.M88.4 [R17+0x6000], R80 ;  /* 0x0060005011007844 */ /* 0x0001e20000000200 */
[----:B------:R1:W-:Y:S06]  /*3ac0*/  MEMBAR.ALL.CTA ;  /* 0x0000000000007992 */ /* 0x0003ec0000008000 */
[----:B-1----:R-:W1:Y:S02]  /*3ad0*/  FENCE.VIEW.ASYNC.S ;  /* 0x00000000000073c6 */ /* 0x002e640000000000 */
[----:B-1----:R-:W-:Y:S01]  /*3ae0*/  NOP ;  /* 0x0000000000007918 */ /* 0x002fe20000000000 */
[----:B------:R-:W-:Y:S05]  /*3af0*/  @!P1 BRA `(.L_x_1877) ;  /* 0x0000002800b09947 */ /* 0x000fea0003800000 */
[----:B------:R-:W-:Y:S01]  /*3b00*/  IMAD.MOV.U32 R6, RZ, RZ, R3 ;  /* 0x000000ffff067224 */ /* 0x000fe200078e0003 */
[----:B------:R-:W-:Y:S01]  /*3b10*/  UMOV UR28, UR45 ;  /* 0x0000002d001c7c82 */ /* 0x000fe20008000000 */
[----:B------:R-:W-:Y:S01]  /*3b20*/  IMAD.MOV.U32 R5, RZ, RZ, R4 ;  /* 0x000000ffff057224 */ /* 0x000fe200078e0004 */
[----:B------:R-:W-:Y:S01]  /*3b30*/  UMOV UR52, UR44 ;  /* 0x0000002c00347c82 */ /* 0x000fe20008000000 */
[----:B------:R-:W-:Y:S01]  /*3b40*/  IMAD.MOV.U32 R135, RZ, RZ, RZ ;  /* 0x000000ffff877224 */ /* 0x000fe200078e00ff */
[----:B------:R-:W-:Y:S01]  /*3b50*/  ULDC UR34, c[0x0][0x288] ;  /* 0x0000a20000227ab9 */ /* 0x000fe20000000800 */
[----:B------:R-:W-:-:S05]  /*3b60*/  ULDC UR33, c[0x0][0x988] ;  /* 0x0002620000217ab9 */ /* 0x000fca0000000800 */
.L_x_1888:
[----:B------:R-:W-:Y:S01]  /*3b70*/  ISETP.NE.AND P2, PT, RZ, UR37, PT ;  /* 0x00000025ff007c0c */ /* 0x000fe2000bf45270 */
[----:B------:R-:W-:-:S04]  /*3b80*/  UISETP.NE.AND UP0, UPT, UR52, 0x1, UPT ;  /* 0x000000013400788c */ /* 0x000fc8000bf05270 */
[----:B------:R-:W-:-:S04]  /*3b90*/  USEL UR45, URZ, 0x1, UP0 ;  /* 0x000000013f2d7887 */ /* 0x000fc80008000000 */
[----:B------:R-:W-:-:S04]  /*3ba0*/  ULOP3.LUT UR45, UR28, UR45, URZ, 0x3c, !UPT ;  /* 0x0000002d1c2d7292 */ /* 0x000fc8000f8e3c3f */
[----:B------:R-:W-:Y:S08]  /*3bb0*/  @P2 BRA `(.L_x_1878) ;  /* 0x0000000000382947 */ /* 0x000ff00003800000 */
[----:B------:R-:W-:Y:S05]  /*3bc0*/  @!P0 BRA `(.L_x_1879) ;  /* 0x0000000000048947 */ /* 0x000fea0003800000 */
[----:B------:R-:W-:Y:S01]  /*3bd0*/  BPT.TRAP 0x1 ;  /* 0x000000040000795c */ /* 0x000fe20000300000 */
.L_x_1879:
        /* <DEDUP_REMOVED lines=9> */
.L_x_1880:
[----:B--2---:R-:W-:Y:S05]  /*3c70*/  @P1 BRA `(.L_x_1878) ;  /* 0x0000000000081947 */ /* 0x004fea0003800000 */
[----:B------:R-:W2:Y:S02]  /*3c80*/  SYNCS.PHASECHK.TRANS64.TRYWAIT P1, [UR6+0x2d830], R3 ;  /* 0x02d83003ff0075a7 */ /* 0x000ea40008020146 */
[----:B--2---:R-:W-:Y:S05]  /*3c90*/  @!P1 BRA `(.L_x_1881) ;  /* 0x000000ac00bc9947 */ /* 0x004fea0003800000 */
.L_x_1878:
        /* <DEDUP_REMOVED lines=17> */
[----:B-1----:R-:W-:-:S05]  /*3db0*/  VIADD R3, R4, 0x8 ;  /* 0x0000000804037836 */ /* 0x002fca0000000000 */
        /* <DEDUP_REMOVED lines=22> */
.L_x_1883:
[----:B------:R-:W-:Y:S01]  /*3f20*/  ULEA UR6, UR52, UR40, 0x3 ;  /* 0x0000002834067291 */ /* 0x000fe2000f8e183f */
[----:B------:R-:W-:-:S05]  /*3f30*/  IMAD.U32 R3, RZ, RZ, UR28 ;  /* 0x0000001cff037e24 */ /* 0x000fca000f8e00ff */
[----:B------:R-:W-:-:S04]  /*3f40*/  SHF.L.U32 R3, R3, 0x1f, RZ ;  /* 0x0000001f03037819 */ /* 0x000fc800000006ff */
[----:B------:R0:W1:Y:S01]  /*3f50*/  SYNCS.PHASECHK.TRANS64.TRYWAIT P1, [UR6+0x2d850], R3 ;  /* 0x02d85003ff0075a7 */ /* 0x0000620008020146 */
[----:B------:R-:W-:Y:S05]  /*3f60*/  @!P0 BRA `(.L_x_1884) ;  /* 0x0000000000048947 */ /* 0x000fea0003800000 */
[----:B------:R-:W-:Y:S01]  /*3f70*/  BPT.TRAP 0x1 ;  /* 0x000000040000795c */ /* 0x000fe20000300000 */
.L_x_1884:
[----:B-1----:R-:W-:Y:S05]  /*3f80*/  @P1 BRA `(.L_x_1882) ;  /* 0x0000000000081947 */ /* 0x002fea0003800000 */
[----:B------:R-:W1:Y:S02]  /*3f90*/  SYNCS.PHASECHK.TRANS64.TRYWAIT P1, [UR6+0x2d850], R3 ;  /* 0x02d85003ff0075a7 */ /* 0x000e640008020146 */
[----:B-1----:R-:W-:Y:S05]  /*3fa0*/  @!P1 BRA `(.L_x_1885) ;  /* 0x000000ac00109947 */ /* 0x002fea0003800000 */
.L_x_1882:
        /* <DEDUP_REMOVED lines=70> */
.L_x_1886:
[----:B------:R-:W-:Y:S01]  /*4410*/  UISETP.NE.AND UP0, UPT, UR49, URZ, UPT ;  /* 0x0000003f3100728c */ /* 0x000fe2000bf05270 */
[----:B------:R-:W-:Y:S01]  /*4420*/  VIADD R4, R136, UR39 ;  /* 0x0000002788047c36 */ /* 0x000fe20008000000 */
[----:B------:R-:W1:Y:S01]  /*4430*/  LDC R10, c[0x0][0x2f0] ;  /* 0x0000bc00ff0a7b82 */ /* 0x000e620000000800 */
[----:B------:R-:W-:-:S03]  /*4440*/  IMAD.MOV.U32 R12, RZ, RZ, -0x2 ;  /* 0xfffffffeff0c7424 */ /* 0x000fc600078e00ff */
[----:B------:R-:W-:Y:S02]  /*4450*/  PLOP3.LUT P1, PT, PT, PT, UP0, 0x80, 0x0 ;  /* 0x000000000000781c */ /* 0x000fe40003f2f008 */
[----:B------:R-:W-:-:S03]  /*4460*/  PLOP3.LUT P2, PT, PT, PT, UP0, 0x80, 0x0 ;  /* 0x000000000000781c */ /* 0x000fc60003f4f008 */
[----:B------:R-:W-:-:S08]  /*4470*/  @UP0 ULDC UR6, c[0x0][0x44c] ;  /* 0x0001130000060ab9 */ /* 0x000fd00000000800 */
[----:B0-----:R-:W-:Y:S01]  /*4480*/  @P1 IMAD.HI.U32 R3, R4, UR6, RZ ;  /* 0x0000000604031c27 */ /* 0x001fe2000f8e00ff */
[----:B------:R-:W-:-:S04]  /*4490*/  @UP0 ULDC UR6, c[0x0][0x450] ;  /* 0x0001140000060ab9 */ /* 0x000fc80000000800 */
[----:B------:R-:W-:Y:S01]  /*44a0*/  @P2 SHF.R.U32.HI R4, RZ, UR6, R3 ;  /* 0x00000006ff042c19 */ /* 0x000fe20008011603 */
[----:B------:R-:W-:Y:S02]  /*44b0*/  UMOV UR6, 0xffffff80 ;  /* 0xffffff8000067882 */ /* 0x000fe40000000000 */
[----:B------:R-:W-:Y:S02]  /*44c0*/  UIMAD UR6, UR53, UR6, 0x1 ;  /* 0x00000001350674a4 */ /* 0x000fe4000f8e0206 */
[----:B------:R-:W0:Y:S04]  /*44d0*/  SHFL.IDX PT, R8, R4, RZ, 0x1c1f ;  /* 0x001c1fff04087589 */ /* 0x000e2800000e0000 */
[----:B------:R-:W-:Y:S01]  /*44e0*/  IMAD R3, R23, R12, UR6 ;  /* 0x0000000617037e24 */ /* 0x000fe2000f8e020c */
[----:B------:R-:W-:-:S03]  /*44f0*/  ULEA UR6, UR44, UR40, 0x3 ;  /* 0x000000282c067291 */ /* 0x000fc6000f8e183f */
[----:B-1----:R-:W-:Y:S01]  /*4500*/  IMAD R3, R10, UR48, R3 ;  /* 0x000000300a037c24 */ /* 0x002fe2000f8e0203 */
[----:B------:R-:W-:Y:S01]  /*4510*/  UIADD3 UR6, UR6, 0x2d840, URZ ;  /* 0x0002d84006067890 */ /* 0x000fe2000fffe03f */
[----:B------:R-:W1:Y:S03]  /*4520*/  SHFL.IDX PT, R10, R4, 0x1, 0x1c1f ;  /* 0x003c1f00040a7f89 */ /* 0x000e6600000e0000 */
[----:B------:R-:W-:-:S09]  /*4530*/  UPRMT UR6, UR41, 0x654, UR6 ;  /* 0x0000065429067896 */ /* 0x000fd20008000006 */
[----:B------:R-:W-:Y:S01]  /*4540*/  SYNCS.ARRIVE.TRANS64.RED.A1T0 RZ, [UR6], RZ ;  /* 0x000000ffffff79a7 */ /* 0x000fe20008100406 */
[----:B0-----:R-:W-:-:S04]  /*4550*/  IADD3 R7, R8, -UR34, R3 ;  /* 0x8000002208077c10 */ /* 0x001fc8000fffe003 */
[C---:B------:R-:W-:Y:S02]  /*4560*/  ISETP.GT.AND P1, PT, R7.reuse, RZ, PT ;  /* 0x000000ff0700720c */ /* 0x040fe40003f24270 */
[C---:B------:R-:W-:Y:S02]  /*4570*/  ISETP.GT.AND P2, PT, R7.reuse, 0x1, PT ;  /* 0x000000010700780c */ /* 0x040fe40003f44270 */
[----:B------:R-:W-:Y:S02]  /*4580*/  FSEL R24, R24, -INF , P1 ;  /* 0xff80000018187808 */ /* 0x000fe40000800000 */
        /* <DEDUP_REMOVED lines=90> */
[----:B------:R-:W-:Y:S02]  /*4b30*/  FSEL R85, R85, -INF , P2 ;  /* 0xff80000055557808 */ /* 0x000fe40001000000 */
[----:B------:R-:W-:Y:S02]  /*4b40*/  FMNMX.FTZ R8, R84, R7, !PT ;  /* 0x0000000754087209 */ /* 0x000fe40007810000 */
[----:B-1----:R-:W-:-:S02]  /*4b50*/  IADD3 R3, R10, -UR34, R3 ;  /* 0x800000220a037c10 */ /* 0x002fc4000fffe003 */
[----:B------:R-:W-:Y:S02]  /*4b60*/  FMNMX.FTZ R9, R85, R8, !PT ;  /* 0x0000000855097209 */ /* 0x000fe40007810000 */
[C---:B------:R-:W-:Y:S02]  /*4b70*/  ISETP.GT.AND P2, PT, R3.reuse, RZ, PT ;  /* 0x000000ff0300720c */ /* 0x040fe40003f44270 */
[C---:B------:R-:W-:Y:S01]  /*4b80*/  ISETP.GT.AND P3, PT, R3.reuse, 0x1, PT ;  /* 0x000000010300780c */ /* 0x040fe20003f64270 */
[----:B------:R-:W0:Y:S01]  /*4b90*/  SHFL.BFLY PT, R8, R9, 0x2, 0x1f ;  /* 0x0c401f0009087f89 */ /* 0x000e2200000e0000 */
[----:B------:R-:W-:Y:S02]  /*4ba0*/  FSEL R26, R26, -INF , P2 ;  /* 0xff8000001a1a7808 */ /* 0x000fe40001000000 */
[----:B------:R-:W-:Y:S02]  /*4bb0*/  ISETP.GT.AND P2, PT, R3, 0x8, PT ;  /* 0x000000080300780c */ /* 0x000fe40003f44270 */
[----:B------:R-:W-:-:S02]  /*4bc0*/  FSEL R27, R27, -INF , P3 ;  /* 0xff8000001b1b7808 */ /* 0x000fc40001800000 */
[----:B------:R-:W-:Y:S02]  /*4bd0*/  FMNMX.FTZ R12, R26, R6, !PT ;  /* 0x000000061a0c7209 */ /* 0x000fe40007810000 */
[----:B------:R-:W-:Y:S02]  /*4be0*/  ISETP.GT.AND P3, PT, R3, 0x9, PT ;  /* 0x000000090300780c */ /* 0x000fe40003f64270 */
[----:B------:R-:W-:Y:S02]  /*4bf0*/  FSEL R30, R30, -INF , P2 ;  /* 0xff8000001e1e7808 */ /* 0x000fe40001000000 */
[----:B------:R-:W-:Y:S02]  /*4c00*/  FMNMX.FTZ R13, R27, R12, !PT ;  /* 0x0000000c1b0d7209 */ /* 0x000fe40007810000 */
[----:B------:R-:W-:Y:S02]  /*4c10*/  ISETP.GT.AND P2, PT, R3, 0x10, PT ;  /* 0x000000100300780c */ /* 0x000fe40003f44270 */
[----:B------:R-:W-:-:S02]  /*4c20*/  FSEL R31, R31, -INF , P3 ;  /* 0xff8000001f1f7808 */ /* 0x000fc40001800000 */
[----:B------:R-:W-:Y:S02]  /*4c30*/  FMNMX.FTZ R12, R30, R13, !PT ;  /* 0x0000000d1e0c7209 */ /* 0x000fe40007810000 */
[----:B------:R-:W-:Y:S02]  /*4c40*/  ISETP.GT.AND P3, PT, R3, 0x11, PT ;  /* 0x000000110300780c */ /* 0x000fe40003f64270 */
[----:B------:R-:W-:Y:S02]  /*4c50*/  FSEL R34, R34, -INF , P2 ;  /* 0xff80000022227808 */ /* 0x000fe40001000000 */
[----:B0-----:R-:W-:Y:S02]  /*4c60*/  FMNMX.FTZ R11, R9, R8, !PT ;  /* 0x00000008090b7209 */ /* 0x001fe40007810000 */
[----:B------:R-:W-:Y:S02]  /*4c70*/  FMNMX.FTZ R13, R31, R12, !PT ;  /* 0x0000000c1f0d7209 */ /* 0x000fe40007810000 */
[----:B------:R-:W-:Y:S01]  /*4c80*/  ISETP.GT.AND P2, PT, R3, 0x18, PT ;  /* 0x000000180300780c */ /* 0x000fe20003f44270 */
[----:B------:R-:W0:Y:S01]  /*4c90*/  SHFL.BFLY PT, R8, R11, 0x1, 0x1f ;  /* 0x0c201f000b087f89 */ /* 0x000e2200000e0000 */
        /* <DEDUP_REMOVED lines=10> */
[----:B------:R-:W-:Y:S02]  /*4d40*/  FMNMX.FTZ R15, R39, R14, !PT ;  /* 0x0000000e270f7209 */ /* 0x000fe40007810000 */
[----:B------:R-:W-:Y:S02]  /*4d50*/  ISETP.GT.AND P2, PT, R3, 0x28, PT ;  /* 0x000000280300780c */ /* 0x000fe40003f44270 */
[----:B0-----:R-:W-:-:S02]  /*4d60*/  FMNMX.FTZ R4, R11, R8, !PT ;  /* 0x000000080b047209 */ /* 0x001fc40007810000 */
[----:B------:R-:W-:Y:S02]  /*4d70*/  FSEL R43, R43, -INF , P3 ;  /* 0xff8000002b2b7808 */ /* 0x000fe40001800000 */
[----:B------:R-:W-:Y:S01]  /*4d80*/  FMNMX.FTZ R20, R42, R15, !PT ;  /* 0x0000000f2a147209 */ /* 0x000fe20007810000 */
[----:B------:R-:W-:Y:S01]  /*4d90*/  FMUL.FTZ R7, R4, UR33 ;  /* 0x0000002104077c20 */ /* 0x000fe20008410000 */
[----:B------:R-:W-:Y:S02]  /*4da0*/  ISETP.GT.AND P3, PT, R3, 0x29, PT ;  /* 0x000000290300780c */ /* 0x000fe40003f64270 */
[----:B------:R-:W-:Y:S02]  /*4db0*/  FSEL R46, R46, -INF , P2 ;  /* 0xff8000002e2e7808 */ /* 0x000fe40001000000 */
[----:B------:R-:W-:Y:S02]  /*4dc0*/  FMNMX.FTZ R21, R43, R20, !PT ;  /* 0x000000142b157209 */ /* 0x000fe40007810000 */
[----:B------:R-:W-:-:S02]  /*4dd0*/  FSETP.NEU.FTZ.AND P1, PT, R4, -INF , PT ;  /* 0xff8000000400780b */ /* 0x000fc40003f3d000 */
[----:B------:R-:W-:Y:S02]  /*4de0*/  ISETP.GT.AND P2, PT, R3, 0x30, PT ;  /* 0x000000300300780c */ /* 0x000fe40003f44270 */
[----:B------:R-:W-:Y:S02]  /*4df0*/  FSEL R47, R47, -INF , P3 ;  /* 0xff8000002f2f7808 */ /* 0x000fe40001800000 */
[----:B------:R-:W-:Y:S02]  /*4e00*/  FMNMX.FTZ R20, R46, R21, !PT ;  /* 0x000000152e147209 */ /* 0x000fe40007810000 */
[----:B------:R-:W-:Y:S02]  /*4e10*/  FSEL R7, R7, RZ, P1 ;  /* 0x000000ff07077208 */ /* 0x000fe40000800000 */
[----:B------:R-:W-:Y:S02]  /*4e20*/  ISETP.GT.AND P3, PT, R3, 0x31, PT ;  /* 0x000000310300780c */ /* 0x000fe40003f64270 */
[----:B------:R-:W-:Y:S01]  /*4e30*/  FSEL R50, R50, -INF , P2 ;  /* 0xff80000032327808 */ /* 0x000fe20001000000 */
[--C-:B------:R-:W-:Y:S01]  /*4e40*/  FFMA.FTZ R8, R24, UR33, -R7.reuse ;  /* 0x0000002118087c23 */ /* 0x100fe20008010807 */
[----:B------:R-:W-:Y:S01]  /*4e50*/  FMNMX.FTZ R21, R47, R20, !PT ;  /* 0x000000142f157209 */ /* 0x000fe20007810000 */
[--C-:B------:R-:W-:Y:S01]  /*4e60*/  FFMA.FTZ R9, R25, UR33, -R7.reuse ;  /* 0x0000002119097c23 */ /* 0x100fe20008010807 */
[----:B------:R-:W-:Y:S01]  /*4e70*/  ISETP.GT.AND P2, PT, R3, 0x38, PT ;  /* 0x000000380300780c */ /* 0x000fe20003f44270 */
[--C-:B------:R-:W-:Y:S01]  /*4e80*/  FFMA.FTZ R10, R28, UR33, -R7.reuse ;  /* 0x000000211c0a7c23 */ /* 0x100fe20008010807 */
[----:B------:R-:W-:Y:S01]  /*4e90*/  FSEL R51, R51, -INF , P3 ;  /* 0xff80000033337808 */ /* 0x000fe20001800000 */
[--C-:B------:R-:W-:Y:S01]  /*4ea0*/  FFMA.FTZ R11, R29, UR33, -R7.reuse ;  /* 0x000000211d0b7c23 */ /* 0x100fe20008010807 */
[----:B------:R-:W-:Y:S01]  /*4eb0*/  FMNMX.FTZ R24, R50, R21, !PT ;  /* 0x0000001532187209 */ /* 0x000fe20007810000 */
[--C-:B------:R-:W-:Y:S01]  /*4ec0*/  FFMA.FTZ R32, R32, UR33, -R7.reuse ;  /* 0x0000002120207c23 */ /* 0x100fe20008010807 */
[----:B------:R-:W-:Y:S01]  /*4ed0*/  ISETP.GT.AND P3, PT, R3, 0x39, PT ;  /* 0x000000390300780c */ /* 0x000fe20003f64270 */
[--C-:B------:R-:W-:Y:S01]  /*4ee0*/  FFMA.FTZ R13, R33, UR33, -R7.reuse ;  /* 0x00000021210d7c23 */ /* 0x100fe20008010807 */
[----:B------:R-:W-:Y:S01]  /*4ef0*/  FSEL R54, R54, -INF , P2 ;  /* 0xff80000036367808 */ /* 0x000fe20001000000 */
[----:B------:R0:W-:Y:S01]  /*4f00*/  MUFU.EX2 R12, R32 ;  /* 0x00000020000c7308 */ /* 0x0001e20000000800 */
[----:B------:R-:W-:Y:S01]  /*4f10*/  FMNMX.FTZ R25, R51, R24, !PT ;  /* 0x0000001833197209 */ /* 0x000fe20007810000 */
[--C-:B------:R-:W-:Y:S01]  /*4f20*/  FFMA.FTZ R36, R36, UR33, -R7.reuse ;  /* 0x0000002124247c23 */ /* 0x100fe20008010807 */
[----:B------:R-:W-:Y:S01]  /*4f30*/  ISETP.GT.AND P2, PT, R3, 0x40, PT ;  /* 0x000000400300780c */ /* 0x000fe20003f44270 */
[--C-:B------:R-:W-:Y:S01]  /*4f40*/  FFMA.FTZ R15, R37, UR33, -R7.reuse ;  /* 0x00000021250f7c23 */ /* 0x100fe20008010807 */
[----:B------:R-:W-:Y:S01]  /*4f50*/  FSEL R55, R55, -INF , P3 ;  /* 0xff80000037377808 */ /* 0x000fe20001800000 */
[--C-:B------:R-:W-:Y:S01]  /*4f60*/  FFMA.FTZ R40, R40, UR33, -R7.reuse ;  /* 0x0000002128287c23 */ /* 0x100fe20008010807 */
[----:B------:R-:W-:Y:S01]  /*4f70*/  FMNMX.FTZ R24, R54, R25, !PT ;  /* 0x0000001936187209 */ /* 0x000fe20007810000 */
[----:B------:R1:W-:Y:S01]  /*4f80*/  MUFU.EX2 R14, R36 ;  /* 0x00000024000e7308 */ /* 0x0003e20000000800 */
[----:B------:R-:W-:Y:S01]  /*4f90*/  ISETP.GT.AND P3, PT, R3, 0x41, PT ;  /* 0x000000410300780c */ /* 0x000fe20003f64270 */
[--C-:B------:R-:W-:Y:S01]  /*4fa0*/  FFMA.FTZ R44, R44, UR33, -R7.reuse ;  /* 0x000000212c2c7c23 */ /* 0x100fe20008010807 */
[----:B------:R-:W-:Y:S01]  /*4fb0*/  FSEL R58, R58, -INF , P2 ;  /* 0xff8000003a3a7808 */ /* 0x000fe20001000000 */
[--C-:B------:R-:W-:Y:S01]  /*4fc0*/  FFMA.FTZ R56, R56, UR33, -R7.reuse ;  /* 0x0000002138387c23 */ /* 0x100fe20008010807 */
[----:B------:R-:W-:Y:S01]  /*4fd0*/  FMNMX.FTZ R25, R55, R24, !PT ;  /* 0x0000001837197209 */ /* 0x000fe20007810000 */
[--C-:B------:R-:W-:Y:S01]  /*4fe0*/  FFMA.FTZ R60, R60, UR33, -R7.reuse ;  /* 0x000000213c3c7c23 */ /* 0x100fe20008010807 */
[----:B------:R-:W-:Y:S01]  /*4ff0*/  ISETP.GT.AND P2, PT, R3, 0x48, PT ;  /* 0x000000480300780c */ /* 0x000fe20003f44270 */
[----:B------:R-:W-:Y:S01]  /*5000*/  MUFU.EX2 R20, R40 ;  /* 0x0000002800147308 */ /* 0x000fe20000000800 */
[----:B------:R-:W-:Y:S01]  /*5010*/  FSEL R59, R59, -INF , P3 ;  /* 0xff8000003b3b7808 */ /* 0x000fe20001800000 */
[--C-:B------:R-:W-:Y:S01]  /*5020*/  FFMA.FTZ R21, R41, UR33, -R7.reuse ;  /* 0x0000002129157c23 */ /* 0x100fe20008010807 */
[----:B------:R-:W-:Y:S01]  /*5030*/  FMNMX.FTZ R28, R58, R25, !PT ;  /* 0x000000193a1c7209 */ /* 0x000fe20007810000 */
[--C-:B------:R-:W-:Y:S01]  /*5040*/  FFMA.FTZ R41, R61, UR33, -R7.reuse ;  /* 0x000000213d297c23 */ /* 0x100fe20008010807 */
[----:B------:R-:W-:Y:S01]  /*5050*/  ISETP.GT.AND P3, PT, R3, 0x49, PT ;  /* 0x000000490300780c */ /* 0x000fe20003f64270 */
[--C-:B------:R-:W-:Y:S01]  /*5060*/  FFMA.FTZ R61, R77, UR33, -R7.reuse ;  /* 0x000000214d3d7c23 */ /* 0x100fe20008010807 */
[----:B------:R-:W-:Y:S01]  /*5070*/  FSEL R62, R62, -INF , P2 ;  /* 0xff8000003e3e7808 */ /* 0x000fe20001000000 */
[----:B------:R-:W-:Y:S01]  /*5080*/  MUFU.EX2 R24, R44 ;  /* 0x0000002c00187308 */ /* 0x000fe20000000800 */
[----:B------:R-:W-:Y:S01]  /*5090*/  FMNMX.FTZ R29, R59, R28, !PT ;  /* 0x0000001c3b1d7209 */ /* 0x000fe20007810000 */
[--C-:B------:R-:W-:Y:S01]  /*50a0*/  FFMA.FTZ R52, R52, UR33, -R7.reuse ;  /* 0x0000002134347c23 */ /* 0x100fe20008010807 */
[----:B------:R-:W-:Y:S01]  /*50b0*/  ISETP.GT.AND P2, PT, R3, 0x50, PT ;  /* 0x000000500300780c */ /* 0x000fe20003f44270 */
[--C-:B------:R-:W-:Y:S01]  /*50c0*/  FFMA.FTZ R25, R45, UR33, -R7.reuse ;  /* 0x000000212d197c23 */ /* 0x100fe20008010807 */
[----:B------:R-:W-:Y:S01]  /*50d0*/  FSEL R63, R63, -INF , P3 ;  /* 0xff8000003f3f7808 */ /* 0x000fe20001800000 */
[----:B------:R-:W-:Y:S01]  /*50e0*/  FFMA.FTZ R48, R48, UR33, -R7 ;  /* 0x0000002130307c23 */ /* 0x000fe20008010807 */
        /* <DEDUP_REMOVED lines=8> */
[----:B0-----:R-:W-:Y:S01]  /*5170*/  FMNMX.FTZ R32, R66, R29, !PT ;  /* 0x0000001d42207209 */ /* 0x001fe20007810000 */
[--C-:B------:R-:W-:Y:S01]  /*5180*/  FFMA.FTZ R29, R49, UR33, -R7.reuse ;  /* 0x00000021311d7c23 */ /* 0x100fe20008010807 */
[----:B------:R-:W-:Y:S01]  /*5190*/  ISETP.GT.AND P3, PT, R3, 0x59, PT ;  /* 0x000000590300780c */ /* 0x000fe20003f64270 */
[--C-:B------:R-:W-:Y:S01]  /*51a0*/  FFMA.FTZ R49, R65, UR33, -R7.reuse ;  /* 0x0000002141317c23 */ /* 0x100fe20008010807 */
[----:B------:R-:W-:Y:S01]  /*51b0*/  FSEL R70, R70, -INF , P2 ;  /* 0xff80000046467808 */ /* 0x000fe20001000000 */
[----:B------:R-:W-:Y:S01]  /*51c0*/  MUFU.EX2 R10, R10 ;  /* 0x0000000a000a7308 */ /* 0x000fe20000000800 */
[----:B------:R-:W-:Y:S01]  /*51d0*/  FMNMX.FTZ R33, R67, R32, !PT ;  /* 0x0000002043217209 */ /* 0x000fe20007810000 */
[----:B------:R-:W-:Y:S01]  /*51e0*/  FFMA.FTZ R65, R81, UR33, -R7 ;  /* 0x0000002151417c23 */ /* 0x000fe20008010807 */
[----:B------:R-:W-:-:S02]  /*51f0*/  ISETP.GT.AND P2, PT, R3, 0x60, PT ;  /* 0x000000600300780c */ /* 0x000fc40003f44270 */
[----:B------:R-:W-:Y:S02]  /*5200*/  FSEL R71, R71, -INF , P3 ;  /* 0xff80000047477808 */ /* 0x000fe40001800000 */
[----:B------:R-:W-:Y:S01]  /*5210*/  FMNMX.FTZ R32, R70, R33, !PT ;  /* 0x0000002146207209 */ /* 0x000fe20007810000 */
[----:B------:R-:W-:Y:S01]  /*5220*/  MUFU.EX2 R11, R11 ;  /* 0x0000000b000b7308 */ /* 0x000fe20000000800 */
[----:B------:R-:W-:Y:S02]  /*5230*/  ISETP.GT.AND P3, PT, R3, 0x61, PT ;  /* 0x000000610300780c */ /* 0x000fe40003f64270 */
[----:B------:R-:W-:Y:S02]  /*5240*/  FSEL R74, R74, -INF , P2 ;  /* 0xff8000004a4a7808 */ /* 0x000fe40001000000 */
[----:B------:R-:W-:Y:S02]  /*5250*/  FMNMX.FTZ R33, R71, R32, !PT ;  /* 0x0000002047217209 */ /* 0x000fe40007810000 */
[----:B------:R-:W-:Y:S01]  /*5260*/  ISETP.GT.AND P2, PT, R3, 0x68, PT ;  /* 0x000000680300780c */ /* 0x000fe20003f44270 */
[----:B------:R0:W-:Y:S01]  /*5270*/  MUFU.EX2 R32, R52 ;  /* 0x0000003400207308 */ /* 0x0001e20000000800 */
[----:B------:R-:W-:-:S02]  /*5280*/  FSEL R75, R75, -INF , P3 ;  /* 0xff8000004b4b7808 */ /* 0x000fc40001800000 */
[----:B-1----:R-:W-:Y:S01]  /*5290*/  FMNMX.FTZ R36, R74, R33, !PT ;  /* 0x000000214a247209 */ /* 0x002fe20007810000 */
[--C-:B------:R-:W-:Y:S01]  /*52a0*/  FFMA.FTZ R33, R53, UR33, -R7.reuse ;  /* 0x0000002135217c23 */ /* 0x100fe20008010807 */
[----:B------:R-:W-:Y:S01]  /*52b0*/  ISETP.GT.AND P3, PT, R3, 0x69, PT ;  /* 0x000000690300780c */ /* 0x000fe20003f64270 */
[--C-:B------:R-:W-:Y:S01]  /*52c0*/  FFMA.FTZ R53, R69, UR33, -R7.reuse ;  /* 0x0000002145357c23 */ /* 0x100fe20008010807 */
[----:B------:R-:W-:Y:S01]  /*52d0*/  FSEL R78, R78, -INF , P2 ;  /* 0xff8000004e4e7808 */ /* 0x000fe20001000000 */
[----:B------:R-:W-:Y:S01]  /*52e0*/  MUFU.EX2 R13, R13 ;  /* 0x0000000d000d7308 */ /* 0x000fe20000000800 */
[----:B------:R-:W-:Y:S01]  /*52f0*/  FMNMX.FTZ R37, R75, R36, !PT ;  /* 0x000000244b257209 */ /* 0x000fe20007810000 */
[--C-:B0-----:R-:W-:Y:S01]  /*5300*/  FFMA.FTZ R52, R68, UR33, -R7.reuse ;  /* 0x0000002144347c23 */ /* 0x101fe20008010807 */
[----:B------:R-:W-:Y:S01]  /*5310*/  ISETP.GT.AND P2, PT, R3, 0x70, PT ;  /* 0x000000700300780c */ /* 0x000fe20003f44270 */
[----:B------:R-:W-:Y:S01]  /*5320*/  FFMA.FTZ R68, R84, UR33, -R7 ;  /* 0x0000002154447c23 */ /* 0x000fe20008010807 */
[----:B------:R-:W-:-:S02]  /*5330*/  FSEL R79, R79, -INF , P3 ;  /* 0xff8000004f4f7808 */ /* 0x000fc40001800000 */
        /* <DEDUP_REMOVED lines=8> */
[----:B------:R-:W-:Y:S01]  /*53c0*/  FMNMX.FTZ R40, R82, R37, !PT ;  /* 0x0000002552287209 */ /* 0x000fe20007810000 */
[--C-:B------:R-:W-:Y:S01]  /*53d0*/  FFMA.FTZ R37, R57, UR33, -R7.reuse ;  /* 0x0000002139257c23 */ /* 0x100fe20008010807 */
[----:B------:R-:W-:Y:S01]  /*53e0*/  ISETP.GT.AND P3, PT, R3, 0x79, PT ;  /* 0x000000790300780c */ /* 0x000fe20003f64270 */
[--C-:B------:R-:W-:Y:S01]  /*53f0*/  FFMA.FTZ R57, R73, UR33, -R7.reuse ;  /* 0x0000002149397c23 */ /* 0x100fe20008010807 */
[----:B------:R-:W-:Y:S01]  /*5400*/  FSEL R86, R86, -INF , P2 ;  /* 0xff80000056567808 */ /* 0x000fe20001000000 */
[----:B------:R-:W-:Y:S01]  /*5410*/  MUFU.EX2 R21, R21 ;  /* 0x0000001500157308 */ /* 0x000fe20000000800 */
[----:B------:R-:W-:Y:S01]  /*5420*/  FMNMX.FTZ R3, R83, R40, !PT ;  /* 0x0000002853037209 */ /* 0x000fe20007810000 */
[----:B0-----:R-:W-:Y:S01]  /*5430*/  FFMA.FTZ R56, R72, UR33, -R7 ;  /* 0x0000002148387c23 */ /* 0x001fe20008010807 */
[----:B------:R-:W-:Y:S02]  /*5440*/  FSEL R87, R87, -INF , P3 ;  /* 0xff80000057577808 */ /* 0x000fe40001800000 */
[----:B------:R-:W-:-:S03]  /*5450*/  FMNMX.FTZ R40, R86, R3, !PT ;  /* 0x0000000356287209 */ /* 0x000fc60007810000 */
[----:B------:R-:W-:Y:S01]  /*5460*/  MUFU.EX2 R25, R25 ;  /* 0x0000001900197308 */ /* 0x000fe20000000800 */
[----:B------:R-:W-:-:S05]  /*5470*/  FMNMX.FTZ R3, R87, R40, !PT ;  /* 0x0000002857037209 */ /* 0x000fca0007810000 */
[----:B------:R-:W0:Y:S02]  /*5480*/  SHFL.BFLY PT, R44, R3, 0x2, 0x1f ;  /* 0x0c401f00032c7f89 */ /* 0x000e2400000e0000 */
[----:B------:R1:W-:Y:S08]  /*5490*/  MUFU.EX2 R40, R60 ;  /* 0x0000003c00287308 */ /* 0x0003f00000000800 */
[----:B------:R2:W-:Y:S01]  /*54a0*/  MUFU.EX2 R28, R48 ;  /* 0x00000030001c7308 */ /* 0x0005e20000000800 */
[----:B-1----:R-:W-:-:S07]  /*54b0*/  FFMA.FTZ R60, R76, UR33, -R7 ;  /* 0x000000214c3c7c23 */ /* 0x002fce0008010807 */
[----:B------:R-:W-:Y:S01]  /*54c0*/  MUFU.EX2 R29, R29 ;  /* 0x0000001d001d7308 */ /* 0x000fe20000000800 */
[--C-:B--2---:R-:W-:Y:S01]  /*54d0*/  FFMA.FTZ R48, R64, UR33, -R7.reuse ;  /* 0x0000002140307c23 */ /* 0x104fe20008010807 */
[--C-:B------:R-:W-:Y:S01]  /*54e0*/  FFMA.FTZ R64, R80, UR33, -R7.reuse ;  /* 0x0000002150407c23 */ /* 0x100fe20008010807 */
[----:B------:R-:W-:Y:S01]  /*54f0*/  FFMA.FTZ R7, R85, UR33, -R7 ;  /* 0x0000002155077c23 */ /* 0x000fe20008010807 */
[----:B0-----:R-:W-:-:S04]  /*5500*/  FMNMX.FTZ R44, R3, R44, !PT ;  /* 0x0000002c032c7209 */ /* 0x001fc80007810000 */
        /* <DEDUP_REMOVED lines=12> */
[--C-:B------:R-:W-:Y:S01]  /*55d0*/  FFMA.FTZ R31, R34, UR33, -R72.reuse ;  /* 0x00000021221f7c23 */ /* 0x100fe20008010848 */
[--C-:B------:R-:W-:Y:S01]  /*55e0*/  FFMA.FTZ R73, R35, UR33, -R72.reuse ;  /* 0x0000002123497c23 */ /* 0x100fe20008010848 */
[----:B------:R-:W-:Y:S01]  /*55f0*/  FSEL R34, R4, RZ, P1 ;  /* 0x000000ff04227208 */ /* 0x000fe20000800000 */
[--C-:B------:R-:W-:Y:S01]  /*5600*/  FFMA.FTZ R35, R51, UR33, -R72.reuse ;  /* 0x0000002133237c23 */ /* 0x100fe20008010848 */
[----:B------:R-:W-:Y:S01]  /*5610*/  FSEL R51, R3, RZ, P2 ;  /* 0x000000ff03337208 */ /* 0x000fe20001000000 */
[--C-:B------:R-:W-:Y:S01]  /*5620*/  FFMA.FTZ R44, R30, UR33, -R72.reuse ;  /* 0x000000211e2c7c23 */ /* 0x100fe20008010848 */
[--C-:B------:R-:W-:Y:S01]  /*5630*/  FFMA.FTZ R30, R38, UR33, -R72.reuse ;  /* 0x00000021261e7c23 */ /* 0x100fe20008010848 */
[----:B------:R-:W-:Y:S01]  /*5640*/  FADD.FTZ R5, -R34, R5 ;  /* 0x0000000522057221 */ /* 0x000fe20000010100 */
[----:B------:R-:W-:Y:S01]  /*5650*/  FFMA.FTZ R38, R43, UR33, -R72 ;  /* 0x000000212b267c23 */ /* 0x000fe20008010848 */
[----:B------:R-:W-:Y:S01]  /*5660*/  FADD.FTZ R51, -R51, R6 ;  /* 0x0000000633337221 */ /* 0x000fe20000010100 */
[--C-:B------:R-:W-:Y:S01]  /*5670*/  FFMA.FTZ R69, R26, UR33, -R72.reuse ;  /* 0x000000211a457c23 */ /* 0x100fe20008010848 */
[----:B------:R-:W-:Y:S01]  /*5680*/  FMUL.FTZ R43, R5, UR33 ;  /* 0x00000021052b7c20 */ /* 0x000fe20008410000 */
[--C-:B------:R-:W-:Y:S01]  /*5690*/  FFMA.FTZ R77, R27, UR33, -R72.reuse ;  /* 0x000000211b4d7c23 */ /* 0x100fe20008010848 */
[----:B------:R-:W-:Y:S01]  /*56a0*/  FMUL.FTZ R5, R51, UR33 ;  /* 0x0000002133057c20 */ /* 0x000fe20008410000 */
        /* <DEDUP_REMOVED lines=18> */
[----:B------:R-:W-:-:S06]  /*57d0*/  FFMA.FTZ R58, R82, UR33, -R72 ;  /* 0x00000021523a7c23 */ /* 0x000fcc0008010848 */
[----:B------:R-:W1:Y:S01]  /*57e0*/  MUFU.EX2 R5, R5 ;  /* 0x0000000500057308 */ /* 0x000e620000000800 */
[----:B0-----:R-:W-:-:S04]  /*57f0*/  FFMA.FTZ R2, R6, R2, R8 ;  /* 0x0000000206027223 */ /* 0x001fc80000010008 */
[----:B------:R-:W-:-:S03]  /*5800*/  FADD.FTZ R51, R9, R2 ;  /* 0x0000000209337221 */ /* 0x000fc60000010000 */
[----:B------:R-:W0:Y:S08]  /*5810*/  MUFU.EX2 R77, R77 ;  /* 0x0000004d004d7308 */ /* 0x000e300000000800 */
[----:B------:R-:W2:Y:S01]  /*5820*/  MUFU.EX2 R76, R76 ;  /* 0x0000004c004c7308 */ /* 0x000ea20000000800 */
[----:B-1----:R-:W-:-:S07]  /*5830*/  FFMA.FTZ R0, R5, R0, R69 ;  /* 0x0000000005007223 */ /* 0x002fce0000010045 */
[----:B------:R-:W1:Y:S01]  /*5840*/  MUFU.EX2 R31, R31 ;  /* 0x0000001f001f7308 */ /* 0x000e620000000800 */
[----:B0-----:R-:W-:Y:S01]  /*5850*/  FADD.FTZ R55, R77, R0 ;  /* 0x000000004d377221 */ /* 0x001fe20000010000 */
[----:B------:R-:W-:-:S03]  /*5860*/  FADD.FTZ R0, R10, R51 ;  /* 0x000000330a007221 */ /* 0x000fc60000010000 */
[----:B------:R-:W-:Y:S01]  /*5870*/  FADD.FTZ R55, R44, R55 ;  /* 0x000000372c377221 */ /* 0x000fe20000010000 */
[----:B------:R-:W-:Y:S02]  /*5880*/  FADD.FTZ R51, R11, R0 ;  /* 0x000000000b337221 */ /* 0x000fe40000010000 */
[----:B------:R-:W0:Y:S01]  /*5890*/  MUFU.EX2 R73, R73 ;  /* 0x0000004900497308 */ /* 0x000e220000000800 */
[----:B--2---:R-:W-:Y:S01]  /*58a0*/  FADD.FTZ R0, R76, R55 ;  /* 0x000000374c007221 */ /* 0x004fe20000010000 */
[----:B------:R-:W-:-:S04]  /*58b0*/  FADD.FTZ R2, R12, R51 ;  /* 0x000000330c027221 */ /* 0x000fc80000010000 */
[----:B------:R-:W-:Y:S02]  /*58c0*/  FADD.FTZ R51, R13, R2 ;  /* 0x000000020d337221 */ /* 0x000fe40000010000 */
[----:B------:R-:W2:Y:S01]  /*58d0*/  MUFU.EX2 R30, R30 ;  /* 0x0000001e001e7308 */ /* 0x000ea20000000800 */
[----:B-1----:R-:W-:-:S07]  /*58e0*/  FADD.FTZ R0, R31, R0 ;  /* 0x000000001f007221 */ /* 0x002fce0000010000 */
[----:B------:R-:W1:Y:S01]  /*58f0*/  MUFU.EX2 R39, R39 ;  /* 0x0000002700277308 */ /* 0x000e620000000800 */
[----:B0-----:R-:W-:Y:S01]  /*5900*/  FADD.FTZ R55, R73, R0 ;  /* 0x0000000049377221 */ /* 0x001fe20000010000 */
[----:B------:R-:W-:Y:S01]  /*5910*/  FADD.FTZ R0, R14, R51 ;  /* 0x000000330e007221 */ /* 0x000fe20000010000 */
[--C-:B------:R-:W-:Y:S01]  /*5920*/  FFMA.FTZ R51, R70, UR33, -R72.reuse ;  /* 0x0000002146337c23 */ /* 0x100fe20008010848 */
[----:B------:R-:W-:-:S04]  /*5930*/  FFMA.FTZ R70, R86, UR33, -R72 ;  /* 0x0000002156467c23 */ /* 0x000fc80008010848 */
[----:B------:R-:W0:Y:S01]  /*5940*/  MUFU.EX2 R45, R45 ;  /* 0x0000002d002d7308 */ /* 0x000e220000000800 */
[----:B--2---:R-:W-:Y:S01]  /*5950*/  FADD.FTZ R2, R30, R55 ;  /* 0x000000371e027221 */ /* 0x004fe20000010000 */
[----:B------:R-:W-:-:S04]  /*5960*/  FADD.FTZ R55, R15, R0 ;  /* 0x000000000f377221 */ /* 0x000fc80000010000 */
[----:B------:R-:W-:Y:S02]  /*5970*/  FADD.FTZ R0, R20, R55 ;  /* 0x0000003714007221 */ /* 0x000fe40000010000 */
[----:B------:R-:W2:Y:S01]  /*5980*/  MUFU.EX2 R38, R38 ;  /* 0x0000002600267308 */ /* 0x000ea20000000800 */
[----:B-1----:R-:W-:Y:S01]  /*5990*/  FADD.FTZ R2, R39, R2 ;  /* 0x0000000227027221 */ /* 0x002fe20000010000 */
[----:B------:R-:W-:-:S06]  /*59a0*/  FADD.FTZ R59, R21, R0 ;  /* 0x00000000153b7221 */ /* 0x000fcc0000010000 */
[----:B------:R-:W1:Y:S01]  /*59b0*/  MUFU.EX2 R27, R27 ;  /* 0x0000001b001b7308 */ /* 0x000e620000000800 */
[----:B0-----:R-:W-:Y:S01]  /*59c0*/  FADD.FTZ R55, R45, R2 ;  /* 0x000000022d377221 */ /* 0x001fe20000010000 */
[----:B------:R-:W-:-:S06]  /*59d0*/  FADD.FTZ R2, R24, R59 ;  /* 0x0000003b18027221 */ /* 0x000fcc0000010000 */
[----:B------:R-:W0:Y:S01]  /*59e0*/  MUFU.EX2 R47, R47 ;  /* 0x0000002f002f7308 */ /* 0x000e220000000800 */
[----:B--2---:R-:W-:Y:S01]  /*59f0*/  FADD.FTZ R0, R38, R55 ;  /* 0x0000003726007221 */ /* 0x004fe20000010000 */
[----:B------:R-:W-:-:S06]  /*5a00*/  FADD.FTZ R55, R25, R2 ;  /* 0x0000000219377221 */ /* 0x000fcc0000010000 */
[----:B------:R-:W2:Y:S01]  /*5a10*/  MUFU.EX2 R26, R26 ;  /* 0x0000001a001a7308 */ /* 0x000ea20000000800 */
[----:B-1----:R-:W-:-:S07]  /*5a20*/  FADD.FTZ R0, R27, R0 ;  /* 0x000000001b007221 */ /* 0x002fce0000010000 */
[----:B------:R-:W1:Y:S01]  /*5a30*/  MUFU.EX2 R35, R35 ;  /* 0x0000002300237308 */ /* 0x000e620000000800 */
[----:B0-----:R-:W-:Y:S01]  /*5a40*/  FADD.FTZ R59, R47, R0 ;  /* 0x000000002f3b7221 */ /* 0x001fe20000010000 */
[----:B------:R-:W-:-:S04]  /*5a50*/  FADD.FTZ R0, R28, R55 ;  /* 0x000000371c007221 */ /* 0x000fc80000010000 */
[----:B------:R-:W-:Y:S02]  /*5a60*/  FADD.FTZ R55, R29, R0 ;  /* 0x000000001d377221 */ /* 0x000fe40000010000 */
[----:B------:R-:W0:Y:S01]  /*5a70*/  MUFU.EX2 R34, R34 ;  /* 0x0000002200227308 */ /* 0x000e220000000800 */
[----:B--2---:R-:W-:Y:S01]  /*5a80*/  FADD.FTZ R2, R26, R59 ;  /* 0x0000003b1a027221 */ /* 0x004fe20000010000 */
[----:B------:R-:W-:Y:S01]  /*5a90*/  FADD.FTZ R0, R32, R55 ;  /* 0x0000003720007221 */ /* 0x000fe20000010000 */
[----:B------:R-:W-:-:S03]  /*5aa0*/  FFMA.FTZ R55, R78, UR33, -R72 ;  /* 0x000000214e377c23 */ /* 0x000fc60008010848 */
[----:B------:R-:W-:Y:S02]  /*5ab0*/  FADD.FTZ R67, R33, R0 ;  /* 0x0000000021437221 */ /* 0x000fe40000010000 */
        /* <DEDUP_REMOVED lines=10> */
[----:B------:R-:W-:-:S04]  /*5b60*/  FADD.FTZ R0, R48, R71 ;  /* 0x0000004730007221 */ /* 0x000fc80000010000 */
[----:B------:R-:W-:Y:S02]  /*5b70*/  FADD.FTZ R71, R49, R0 ;  /* 0x0000000031477221 */ /* 0x000fe40000010000 */
[----:B------:R2:W3:Y:S01]  /*5b80*/  MUFU.EX2 R43, R62 ;  /* 0x0000003e002b7308 */ /* 0x0004e20000000800 */
[----:B-1----:R-:W-:Y:S01]  /*5b90*/  FADD.FTZ R2, R42, R59 ;  /* 0x0000003b2a027221 */ /* 0x002fe20000010000 */
[----:B------:R-:W-:-:S06]  /*5ba0*/  FFMA.FTZ R59, R79, UR33, -R72 ;  /* 0x000000214f3b7c23 */ /* 0x000fcc0008010848 */
[----:B------:R-:W1:Y:S01]  /*5bb0*/  MUFU.EX2 R80, R80 ;  /* 0x0000005000507308 */ /* 0x000e620000000800 */
[----:B0-----:R-:W-:Y:S01]  /*5bc0*/  FADD.FTZ R2, R81, R2 ;  /* 0x0000000251027221 */ /* 0x001fe20000010000 */
[----:B--2---:R-:W-:-:S06]  /*5bd0*/  FFMA.FTZ R62, R75, UR33, -R72 ;  /* 0x000000214b3e7c23 */ /* 0x004fcc0008010848 */
[----:B------:R-:W0:Y:S01]  /*5be0*/  MUFU.EX2 R50, R50 ;  /* 0x0000003200327308 */ /* 0x000e220000000800 */
[----:B---3--:R-:W-:Y:S01]  /*5bf0*/  FADD.FTZ R67, R43, R2 ;  /* 0x000000022b437221 */ /* 0x008fe20000010000 */
[----:B------:R-:W-:-:S06]  /*5c00*/  FADD.FTZ R2, R52, R71 ;  /* 0x0000004734027221 */ /* 0x000fcc0000010000 */
        /* <DEDUP_REMOVED lines=46> */
.L_x_1887:
[----:B------:R-:W-:Y:S01]  /*5ef0*/  ULEA UR6, UR52, UR40, 0x3 ;  /* 0x0000002834067291 */ /* 0x000fe2000f8e183f */
[----:B------:R-:W-:Y:S01]  /*5f00*/  F2FP.BF16.F32.PACK_AB R8, R9, R8 ;  /* 0x000000080908723e */ /* 0x000fe200000010ff */
[----:B------:R-:W-:Y:S01]  /*5f10*/  UISETP.GT.AND UP0, UPT, UR53, UR35, UPT ;  /* 0x000000233500728c */ /* 0x000fe2000bf04270 */
[----:B------:R-:W-:Y:S01]  /*5f20*/  F2FP.BF16.F32.PACK_AB R10, R11, R10 ;  /* 0x0000000a0b0a723e */ /* 0x000fe200000010ff */
[----:B------:R-:W-:Y:S01]  /*5f30*/  UIADD3 UR6, UR6, 0x2d860, URZ ;  /* 0x0002d86006067890 */ /* 0x000fe2000fffe03f */
[----:B------:R-:W-:Y:S01]  /*5f40*/  F2FP.BF16.F32.PACK_AB R9, R77, R69 ;  /* 0x000000454d09723e */ /* 0x000fe200000010ff */
[----:B------:R-:W-:Y:S01]  /*5f50*/  UMOV UR28, UR45 ;  /* 0x0000002d001c7c82 */ /* 0x000fe20008000000 */
[----:B------:R-:W-:Y:S01]  /*5f60*/  F2FP.BF16.F32.PACK_AB R11, R76, R44 ;  /* 0x0000002c4c0b723e */ /* 0x000fe200000010ff */
[----:B------:R-:W-:Y:S01]  /*5f70*/  UPRMT UR6, UR41, 0x654, UR6 ;  /* 0x0000065429067896 */ /* 0x000fe20008000006 */
[----:B------:R-:W-:Y:S01]  /*5f80*/  F2FP.BF16.F32.PACK_AB R12, R13, R12 ;  /* 0x0000000c0d0c723e */ /* 0x000fe200000010ff */
[----:B------:R-:W-:Y:S01]  /*5f90*/  UMOV UR52, UR44 ;  /* 0x0000002c00347c82 */ /* 0x000fe20008000000 */
[----:B------:R-:W-:Y:S01]  /*5fa0*/  F2FP.BF16.F32.PACK_AB R14, R15, R14 ;  /* 0x0000000e0f0e723e */ /* 0x000fe200000010ff */
[-C--:B------:R-:W-:Y:S01]  /*5fb0*/  FMUL.FTZ R88, R88, R6.reuse ;  /* 0x0000000658587220 */ /* 0x080fe20000410000 */
        /* <DEDUP_REMOVED lines=9> */
[----:B------:R-:W-:Y:S01]  /*6050*/  UIADD3 UR6, UR53, -0x1, URZ ;  /* 0xffffffff35067890 */ /* 0x000fe2000fffe03f */
[----:B------:R-:W-:Y:S01]  /*6060*/  F2FP.BF16.F32.PACK_AB R47, R47, R27 ;  /* 0x0000001b2f2f723e */ /* 0x000fe200000010ff */
[----:B------:R1:W-:Y:S01]  /*6070*/  STSM.16.M88.4 [R19], R12 ;  /* 0x0000000c13007844 */ /* 0x0003e20000000200 */
[----:B------:R-:W-:Y:S01]  /*6080*/  F2FP.BF16.F32.PACK_AB R28, R29, R28 ;  /* 0x0000001c1d1c723e */ /* 0x000fe200000010ff */
[----:B------:R-:W-:Y:S01]  /*6090*/  FMUL.FTZ R93, R93, R6 ;  /* 0x000000065d5d7220 */ /* 0x000fe20000410000 */
[----:B------:R-:W-:Y:S01]  /*60a0*/  F2FP.BF16.F32.PACK_AB R48, R49, R48 ;  /* 0x000000303130723e */ /* 0x000fe200000010ff */
[----:B------:R1:W-:Y:S01]  /*60b0*/  STSM.16.M88.4 [R18], R44 ;  /* 0x0000002c12007844 */ /* 0x0003e20000000200 */
[----:B------:R-:W-:Y:S01]  /*60c0*/  F2FP.BF16.F32.PACK_AB R29, R35, R26 ;  /* 0x0000001a231d723e */ /* 0x000fe200000010ff */
[----:B------:R-:W-:Y:S01]  /*60d0*/  UMOV UR53, UR6 ;  /* 0x0000000600357c82 */ /* 0x000fe20008000000 */
        /* <DEDUP_REMOVED lines=34> */
[----:B------:R-:W-:Y:S01]  /*6300*/  PLOP3.LUT P1, PT, PT, PT, UP0, 0x80, 0x0 ;  /* 0x000000000000781c */ /* 0x000fe20003f2f008 */
[-C--:B------:R-:W-:Y:S01]  /*6310*/  FMUL.FTZ R121, R121, R6.reuse ;  /* 0x0000000679797220 */ /* 0x080fe20000410000 */
[-C--:B------:R-:W-:Y:S01]  /*6320*/  FMUL.FTZ R124, R124, R6.reuse ;  /* 0x000000067c7c7220 */ /* 0x080fe20000410000 */
        /* <DEDUP_REMOVED lines=40> */
[----:B------:R-:W-:-:S05]  /*65b0*/  UMOV UR53, UR6 ;  /* 0x0000000600357c82 */ /* 0x000fca0008000000 */
.L_x_1877:
[----:B------:R-:W-:-:S13]  /*65c0*/  ISETP.LE.AND P1, PT, RZ, UR53, PT ;  /* 0x00000035ff007c0c */ /* 0x000fda000bf23270 */
[----:B------:R-:W-:Y:S05]  /*65d0*/  @!P1 BRA `(.L_x_1889) ;  /* 0x0000002000409947 */ /* 0x000fea0003800000 */
[----:B------:R-:W-:Y:S01]  /*65e0*/  IMAD.MOV.U32 R6, RZ, RZ, R3 ;  /* 0x000000ffff067224 */ /* 0x000fe200078e0003 */
[----:B------:R-:W-:Y:S01]  /*65f0*/  UMOV UR28, UR45 ;  /* 0x0000002d001c7c82 */ /* 0x000fe20008000000 */
[----:B------:R-:W-:Y:S01]  /*6600*/  IMAD.MOV.U32 R5, RZ, RZ, R4 ;  /* 0x000000ffff057224 */ /* 0x000fe200078e0004 */
[----:B------:R-:W-:Y:S01]  /*6610*/  UMOV UR34, UR44 ;  /* 0x0000002c00227c82 */ /* 0x000fe20008000000 */
[----:B------:R-:W-:-:S05]  /*6620*/  ULDC UR33, c[0x0][0x988] ;  /* 0x0002620000217ab9 */ /* 0x000fca0000000800 */
.L_x_1900:
[----:B------:R-:W-:Y:S01]  /*6630*/  ISETP.NE.AND P2, PT, RZ, UR37, PT ;  /* 0x00000025ff007c0c */ /* 0x000fe2000bf45270 */
[----:B------:R-:W-:-:S04]  /*6640*/  UISETP.NE.AND UP0, UPT, UR34, 0x1, UPT ;  /* 0x000000012200788c */ /* 0x000fc8000bf05270 */
[----:B------:R-:W-:-:S04]  /*6650*/  USEL UR45, URZ, 0x1, UP0 ;  /* 0x000000013f2d7887 */ /* 0x000fc80008000000 */
[----:B------:R-:W-:-:S04]  /*6660*/  ULOP3.LUT UR45, UR28, UR45, URZ, 0x3c, !UPT ;  /* 0x0000002d1c2d7292 */ /* 0x000fc8000f8e3c3f */
[----:B------:R-:W-:Y:S08]  /*6670*/  @P2 BRA `(.L_x_1890) ;  /* 0x0000000000382947 */ /* 0x000ff00003800000 */
[----:B------:R-:W-:Y:S05]  /*6680*/  @!P0 BRA `(.L_x_1891) ;  /* 0x0000000000048947 */ /* 0x000fea0003800000 */
[----:B------:R-:W-:Y:S01]  /*6690*/  BPT.TRAP 0x1 ;  /* 0x000000040000795c */ /* 0x000fe20000300000 */
.L_x_1891:
        /* <DEDUP_REMOVED lines=9> */
.L_x_1892:
[----:B--2---:R-:W-:Y:S05]  /*6730*/  @P1 BRA `(.L_x_1890) ;  /* 0x0000000000081947 */ /* 0x004fea0003800000 */
[----:B------:R-:W2:Y:S02]  /*6740*/  SYNCS.PHASECHK.TRANS64.TRYWAIT P1, [UR6+0x2d830], R3 ;  /* 0x02d83003ff0075a7 */ /* 0x000ea40008020146 */
[----:B--2---:R-:W-:Y:S05]  /*6750*/  @!P1 BRA `(.L_x_1893) ;  /* 0x00000084003c9947 */ /* 0x004fea0003800000 */
.L_x_1890:
        /* <DEDUP_REMOVED lines=40> */
.L_x_1895:
[----:B------:R-:W-:Y:S01]  /*69e0*/  ULEA UR6, UR34, UR40, 0x3 ;  /* 0x0000002822067291 */ /* 0x000fe2000f8e183f */
[----:B------:R-:W-:-:S05]  /*69f0*/  IMAD.U32 R3, RZ, RZ, UR28 ;  /* 0x0000001cff037e24 */ /* 0x000fca000f8e00ff */
[----:B------:R-:W-:-:S04]  /*6a00*/  SHF.L.U32 R3, R3, 0x1f, RZ ;  /* 0x0000001f03037819 */ /* 0x000fc800000006ff */
[----:B------:R0:W1:Y:S01]  /*6a10*/  SYNCS.PHASECHK.TRANS64.TRYWAIT P1, [UR6+0x2d850], R3 ;  /* 0x02d85003ff0075a7 */ /* 0x0000620008020146 */
[----:B------:R-:W-:Y:S05]  /*6a20*/  @!P0 BRA `(.L_x_1896) ;  /* 0x0000000000048947 */ /* 0x000fea0003800000 */
[----:B------:R-:W-:Y:S01]  /*6a30*/  BPT.TRAP 0x1 ;  /* 0x000000040000795c */ /* 0x000fe20000300000 */
.L_x_1896:
[----:B-1----:R-:W-:Y:S05]  /*6a40*/  @P1 BRA `(.L_x_1894) ;  /* 0x0000000000081947 */ /* 0x002fea0003800000 */
[----:B------:R-:W1:Y:S02]  /*6a50*/  SYNCS.PHASECHK.TRANS64.TRYWAIT P1, [UR6+0x2d850], R3 ;  /* 0x02d85003ff0075a7 */ /* 0x000e640008020146 */
[----:B-1----:R-:W-:Y:S05]  /*6a60*/  @!P1 BRA `(.L_x_1897) ;  /* 0x0000008000909947 */ /* 0x002fea0003800000 */
.L_x_1894:
        /* <DEDUP_REMOVED lines=70> */
.L_x_1898:
[----:B------:R-:W-:Y:S01]  /*6ed0*/  FMNMX.FTZ R4, R24, R5, !PT ;  /* 0x0000000518047209 */ /* 0x000fe20007810000 */
[----:B------:R-:W-:Y:S01]  /*6ee0*/  ULEA UR6, UR44, UR40, 0x3 ;  /* 0x000000282c067291 */ /* 0x000fe2000f8e183f */
[----:B------:R-:W-:Y:S02]  /*6ef0*/  FMNMX.FTZ R8, R26, R6, !PT ;  /* 0x000000061a087209 */ /* 0x000fe40007810000 */
[----:B0-----:R-:W-:Y:S01]  /*6f00*/  FMNMX.FTZ R3, R25, R4, !PT ;  /* 0x0000000419037209 */ /* 0x001fe20007810000 */
        /* <DEDUP_REMOVED lines=72> */
[C---:B------:R-:W-:Y:S01]  /*7390*/  FADD.FTZ R5, -R4.reuse, R5 ;  /* 0x0000000504057221 */ /* 0x040fe20000010100 */
[----:B------:R-:W-:-:S03]  /*73a0*/  FMUL.FTZ R7, R4, UR33 ;  /* 0x0000002104077c20 */ /* 0x000fc60008410000 */
[----:B------:R-:W-:Y:S01]  /*73b0*/  FMUL.FTZ R11, R5, UR33 ;  /* 0x00000021050b7c20 */ /* 0x000fe20008410000 */
[--C-:B------:R-:W-:Y:S01]  /*73c0*/  FFMA.FTZ R20, R40, UR33, -R7.reuse ;  /* 0x0000002128147c23 */ /* 0x100fe20008010807 */
[C---:B------:R-:W-:Y:S01]  /*73d0*/  FADD.FTZ R5, -R3.reuse, R6 ;  /* 0x0000000603057221 */ /* 0x040fe20000010100 */
[----:B------:R-:W-:Y:S01]  /*73e0*/  FMUL.FTZ R40, R3, UR33 ;  /* 0x0000002103287c20 */ /* 0x000fe20008410000 */
[--C-:B------:R-:W-:Y:S01]  /*73f0*/  FFMA.FTZ R8, R24, UR33, -R7.reuse ;  /* 0x0000002118087c23 */ /* 0x100fe20008010807 */
[--C-:B------:R-:W-:Y:S01]  /*7400*/  FFMA.FTZ R12, R32, UR33, -R7.reuse ;  /* 0x00000021200c7c23 */ /* 0x100fe20008010807 */
[----:B------:R-:W-:Y:S01]  /*7410*/  FMUL.FTZ R5, R5, UR33 ;  /* 0x0000002105057c20 */ /* 0x000fe20008410000 */
        /* <DEDUP_REMOVED lines=48> */
[--C-:B0-----:R-:W-:Y:S01]  /*7720*/  FFMA.FTZ R29, R49, UR33, -R7.reuse ;  /* 0x00000021311d7c23 */ /* 0x101fe20008010807 */
[--C-:B------:R-:W-:Y:S01]  /*7730*/  FFMA.FTZ R49, R65, UR33, -R7.reuse ;  /* 0x0000002141317c23 */ /* 0x100fe20008010807 */
[--C-:B------:R-:W-:Y:S01]  /*7740*/  FFMA.FTZ R65, R81, UR33, -R7.reuse ;  /* 0x0000002151417c23 */ /* 0x100fe20008010807 */
[----:B------:R-:W-:Y:S01]  /*7750*/  FFMA.FTZ R81, R31, UR33, -R40 ;  /* 0x000000211f517c23 */ /* 0x000fe20008010828 */
[----:B-1----:R-:W-:Y:S01]  /*7760*/  FFMA.FTZ R47, R5, R0, R26 ;  /* 0x00000000052f7223 */ /* 0x002fe2000001001a */
        /* <DEDUP_REMOVED lines=12> */
[----:B------:R-:W-:-:S06]  /*7830*/  FFMA.FTZ R7, R85, UR33, -R7 ;  /* 0x0000002155077c23 */ /* 0x000fcc0008010807 */
[----:B------:R-:W2:Y:S01]  /*7840*/  MUFU.EX2 R27, R27 ;  /* 0x0000001b001b7308 */ /* 0x000ea20000000800 */
[----:B0-----:R-:W-:-:S07]  /*7850*/  FADD.FTZ R0, R84, R47 ;  /* 0x0000002f54007221 */ /* 0x001fce0000010000 */
[----:B------:R-:W0:Y:S01]  /*7860*/  MUFU.EX2 R81, R81 ;  /* 0x0000005100517308 */ /* 0x000e220000000800 */
[----:B-1----:R-:W-:-:S04]  /*7870*/  FADD.FTZ R2, R10, R51 ;  /* 0x000000330a027221 */ /* 0x002fc80000010000 */
[----:B------:R-:W-:-:S03]  /*7880*/  FADD.FTZ R47, R11, R2 ;  /* 0x000000020b2f7221 */ /* 0x000fc60000010000 */
        /* <DEDUP_REMOVED lines=12> */
[--C-:B------:R-:W-:Y:S01]  /*7950*/  FFMA.FTZ R51, R70, UR33, -R40.reuse ;  /* 0x0000002146337c23 */ /* 0x100fe20008010828 */
[----:B------:R-:W-:-:S05]  /*7960*/  FFMA.FTZ R70, R87, UR33, -R40 ;  /* 0x0000002157467c23 */ /* 0x000fca0008010828 */
        /* <DEDUP_REMOVED lines=24> */
[----:B------:R-:W-:-:S06]  /*7af0*/  FFMA.FTZ R47, R74, UR33, -R40 ;  /* 0x000000214a2f7c23 */ /* 0x000fcc0008010828 */
        /* <DEDUP_REMOVED lines=83> */
.L_x_1899:
        /* <DEDUP_REMOVED lines=107> */
.L_x_1889:
[----:B------:R-:W-:Y:S06]  /*86e0*/  BAR.ARV 0x8, 0x200 ;  /* 0x0208000000007b1d */ /* 0x000fec0000002000 */
[----:B------:R-:W-:Y:S05]  /*86f0*/  @!P0 BRA `(.L_x_1901) ;  /* 0x0000000000048947 */ /* 0x000fea0003800000 */
[----:B------:R-:W-:Y:S01]  /*8700*/  BPT.TRAP 0x1 ;  /* 0x000000040000795c */ /* 0x000fe20000300000 */
.L_x_1901:
[----:B------:R-:W-:Y:S01]  /*8710*/  ULEA UR8, UR44, UR40, 0x3 ;  /* 0x000000282c087291 */ /* 0x000fe2000f8e183f */
[----:B------:R-:W-:-:S05]  /*8720*/  IMAD.U32 R5, RZ, RZ, UR45 ;  /* 0x0000002dff057e24 */ /* 0x000fca000f8e00ff */
[----:B------:R-:W-:-:S04]  /*8730*/  SHF.L.U32 R5, R5, 0x1f, RZ ;  /* 0x0000001f05057819 */ /* 0x000fc800000006ff */
[----:B------:R1:W2:Y:S01]  /*8740*/  SYNCS.PHASECHK.TRANS64.TRYWAIT P1, [UR8+0x2d850], R5 ;  /* 0x02d85005ff0075a7 */ /* 0x0002a20008020148 */
[----:B------:R-:W-:Y:S05]  /*8750*/  @!P0 BRA `(.L_x_1902) ;  /* 0x0000000000048947 */ /* 0x000fea0003800000 */
[----:B------:R-:W-:Y:S01]  /*8760*/  BPT.TRAP 0x1 ;  /* 0x000000040000795c */ /* 0x000fe20000300000 */
.L_x_1902:
[----:B--2---:R-:W-:Y:S05]  /*8770*/  @P1 BRA `(.L_x_1903) ;  /* 0x0000000000081947 */ /* 0x004fea0003800000 */
[----:B------:R-:W2:Y:S02]  /*8780*/  SYNCS.PHASECHK.TRANS64.TRYWAIT P1, [UR8+0x2d850], R5 ;  /* 0x02d85005ff0075a7 */ /* 0x000ea40008020148 */
[----:B--2---:R-:W-:Y:S05]  /*8790*/  @!P1 BRA `(.L_x_1904) ;  /* 0x00000064005c9947 */ /* 0x004fea0003800000 */
.L_x_1903:
[----:B------:R-:W-:Y:S01]  /*87a0*/  UIADD3 UR40, UR40, 0x400, URZ ;  /* 0x0000040028287890 */ /* 0x000fe2000fffe03f */
[----:B------:R-:W-:Y:S01]  /*87b0*/  WARPGROUP.ARRIVE ;  /* 0x00000000000079c5 */ /* 0x000fe20000000000 */
[----:B------:R-:W-:Y:S01]  /*87c0*/  ULOP3.LUT UR36, UR36, 0x10000, URZ, 0xfc, !UPT ;  /* 0x0001000024247892 */ /* 0x000fe2000f8efc3f */
[----:B-12---:R-:W1:Y:S01]  /*87d0*/  SHFL.BFLY PT, R5, R2, 0x2, 0x1f ;  /* 0x0c401f0002057f89 */ /* 0x006e6200000e0000 */
[----:B------:R-:W-:Y:S01]  /*87e0*/  USHF.R.U32.HI UR40, URZ, 0x4, UR40 ;  /* 0x000000043f287899 */ /* 0x000fe20008011628 */
[----:B------:R-:W-:Y:S01]  /*87f0*/  IMAD.MOV.U32 R46, RZ, RZ, RZ ;  /* 0x000000ffff2e7224 */ /* 0x000fe200078e00ff */
[----:B------:R-:W-:Y:S01]  /*8800*/  UMOV UR5, 0x40000040 ;  /* 0x4000004000057882 */ /* 0x000fe20000000000 */
[----:B------:R-:W-:Y:S01]  /*8810*/  UMOV UR7, 0x80000020 ;  /* 0x8000002000077882 */ /* 0x000fe20000000000 */
[----:B------:R-:W-:Y:S01]  /*8820*/  ULOP3.LUT UR40, UR40, 0x3fff, URZ, 0xc0, !UPT ;  /* 0x00003fff28287892 */ /* 0x000fe2000f8ec03f */
[----:B------:R-:W2:Y:S01]  /*8830*/  SHFL.BFLY PT, R7, R0, 0x2, 0x1f ;  /* 0x0c401f0000077f89 */ /* 0x000ea200000e0000 */
[----:B------:R-:W-:Y:S01]  /*8840*/  UMOV UR4, UR36 ;  /* 0x0000002400047c82 */ /* 0x000fe20008000000 */
[----:B0-----:R-:W-:Y:S01]  /*8850*/  IMAD.MOV.U32 R38, RZ, RZ, -0x800000 ;  /* 0xff800000ff267424 */ /* 0x001fe200078e00ff */
[----:B------:R-:W-:-:S04]  /*8860*/  ULOP3.LUT UR9, UR40, 0x2000000, URZ, 0xfc, !UPT ;  /* 0x0200000028097892 */ /* 0x000fc8000f8efc3f */
[----:B------:R-:W-:-:S07]  /*8870*/  UIMAD UR9, UR44, 0x600, UR9 ;  /* 0x000006002c0978a4 */ /* 0x000fce000f8e0209 */
[----:B------:R-:W-:Y:S02]  /*8880*/  UMOV UR6, UR9 ;  /* 0x0000000900067c82 */ /* 0x000fe40008000000 */
[----:B------:R-:W-:Y:S01]  /*8890*/  HGMMA.64x96x16.F32.BF16 R88, gdesc[UR4].tnspB, R88, gsb0 ;  /* 0x41600000045879f0 */ /* 0x000fe20008001858 */
[----:B------:R-:W-:Y:S01]  /*88a0*/  UIADD3 UR4, UR36, 0x2, URZ ;  /* 0x0000000224047890 */ /* 0x000fe2000fffe03f */
[----:B-1----:R-:W-:Y:S01]  /*88b0*/  FADD.FTZ R5, R5, R2 ;  /* 0x0000000205057221 */ /* 0x002fe20000010000 */
[----:B------:R-:W-:Y:S01]  /*88c0*/  UIADD3 UR6, UR9, 0x40, URZ ;  /* 0x0000004009067890 */ /* 0x000fe2000fffe03f */
[----:B------:R-:W-:Y:S01]  /*88d0*/  IMAD.MOV.U32 R2, RZ, RZ, RZ ;  /* 0x000000ffff027224 */ /* 0x000fe200078e00ff */
[----:B------:R-:W-:Y:S01]  /*88e0*/  UMOV UR5, 0x40000040 ;  /* 0x4000004000057882 */ /* 0x000fe20000000000 */
[----:B------:R-:W-:Y:S01]  /*88f0*/  UMOV UR7, 0x80000020 ;  /* 0x8000002000077882 */ /* 0x000fe20000000000 */
[----:B------:R-:W0:Y:S01]  /*8900*/  SHFL.BFLY PT, R6, R5, 0x1, 0x1f ;  /* 0x0c201f0005067f89 */ /* 0x000e2200000e0000 */
[----:B--2---:R-:W-:Y:S01]  /*8910*/  FADD.FTZ R7, R7, R0 ;  /* 0x0000000007077221 */ /* 0x004fe20000010000 */
[----:B------:R-:W-:-:S04]  /*8920*/  IMAD.MOV.U32 R0, RZ, RZ, -0x800000 ;  /* 0xff800000ff007424 */ /* 0x000fc800078e00ff */
[----:B------:R-:W1:Y:S01]  /*8930*/  SHFL.BFLY PT, R8, R7, 0x1, 0x1f ;  /* 0x0c201f0007087f89 */ /* 0x000e6200000e0000 */
[----:B0-----:R-:W-:Y:S01]  /*8940*/  FADD.FTZ R9, R5, R6 ;  /* 0x0000000605097221 */ /* 0x001fe20000010000 */
[----:B------:R-:W-:-:S04]  /*8950*/  IMAD.U32 R5, RZ, RZ, UR33 ;  /* 0x00000021ff057e24 */ /* 0x000fc8000f8e00ff */
[----:B------:R-:W-:Y:S01]  /*8960*/  FSETP.NE.FTZ.AND P1, PT, R9, RZ, PT ;  /* 0x000000ff0900720b */ /* 0x000fe20003f35000 */
[----:B-1----:R-:W-:Y:S01]  /*8970*/  FADD.FTZ R10, R7, R8 ;  /* 0x00000008070a7221 */ /* 0x002fe20000010000 */
[----:B------:R-:W-:-:S04]  /*8980*/  IMAD.U32 R7, RZ, RZ, UR33 ;  /* 0x00000021ff077e24 */ /* 0x000fc8000f8e00ff */
[----:B------:R-:W-:-:S07]  /*8990*/  FSETP.NE.FTZ.AND P2, PT, R10, RZ, PT ;  /* 0x000000ff0a00720b */ /* 0x000fce0003f55000 */
[----:B------:R-:W0:Y:S01]  /*89a0*/  @P1 MUFU.LG2 R6, R9 ;  /* 0x0000000900061308 */ /* 0x000e220000000c00 */
[----:B------:R-:W-:-:S05]  /*89b0*/  @P1 FMUL.FTZ R5, R5, 0.69314718246459960938 ;  /* 0x3f31721805051820 */ /* 0x000fca0000410000 */
[----:B------:R-:W-:Y:S02]  /*89c0*/  @P2 FMUL.FTZ R7, R7, 0.69314718246459960938 ;  /* 0x3f31721807072820 */ /* 0x000fe40000410000 */
        /* <DEDUP_REMOVED lines=55> */
.L_x_1905:
        /* <DEDUP_REMOVED lines=58> */
.L_x_1869:
        /* <DEDUP_REMOVED lines=23> */
[----:B------:R-:W-:Y:S02]  /*9250*/  F2FP.BF16.F32.PACK_AB R34, R133, R34 ;  /* 0x000000228522723e */ /* 0x000fe400000010ff */
        /* <DEDUP_REMOVED lines=16> */
[C---:B------:R-:W-:Y:S01]  /*9360*/  IADD3 R8, P3, R4.reuse, 0x3000, RZ ;  /* 0x0000300004087810 */ /* 0x040fe20007f7e0ff */
        /* <DEDUP_REMOVED lines=36> */
[----:B------:R-:W-:Y:S01]  /*95b0*/  LOP3.LUT R10, R29, 0x180, RZ, 0xc0, !PT ;  /* 0x000001801d0a7812 */ /* 0x000fe200078ec0ff */
[----:B------:R-:W-:Y:S01]  /*95c0*/  IMAD.MOV R48, RZ, RZ, -R43 ;  /* 0x000000ffff307224 */ /* 0x000fe200078e0a2b */
[----:B------:R-:W-:Y:S02]  /*95d0*/  MOV R47, R4 ;  /* 0x00000004002f7202 */ /* 0x000fe40000000f00 */
[----:B------:R-:W-:-:S02]  /*95e0*/  SHF.R.U64 R36, R36, 0x3, RZ ;  /* 0x0000000324247819 */ /* 0x000fc400000012ff */
[----:B------:R-:W-:Y:S02]  /*95f0*/  F2FP.BF16.F32.PACK_AB R4, R89, R88 ;  /* 0x000000585904723e */ /* 0x000fe400000010ff */
[----:B------:R-:W-:Y:S02]  /*9600*/  F2FP.BF16.F32.PACK_AB R5, R91, R90 ;  /* 0x0000005a5b05723e */ /* 0x000fe400000010ff */
[----:B------:R-:W-:Y:S01]  /*9610*/  MOV R57, R14 ;  /* 0x0000000e00397202 */ /* 0x000fe20000000f00 */
[C---:B------:R-:W-:Y:S01]  /*9620*/  IMAD R15, R39.reuse, R48, R52 ;  /* 0x00000030270f7224 */ /* 0x040fe200078e0234 */
        /* <DEDUP_REMOVED lines=60> */
[C---:B------:R-:W-:Y:S02]  /*99f0*/  IADD3 R21, P4, R40.reuse, 0x6000, RZ ;  /* 0x0000600028157810 */ /* 0x040fe40007f9e0ff */
[----:B------:R-:W-:Y:S01]  /*9a00*/  LOP3.LUT R3, R40, 0x180, RZ, 0xc0, !PT ;  /* 0x0000018028037812 */ /* 0x000fe200078ec0ff */
[----:B------:R3:W-:Y:S01]  /*9a10*/  STSM.16.M88.4 [R62], R24 ;  /* 0x000000183e007844 */ /* 0x0007e20000000200 */
[----:B------:R-:W-:Y:S01]  /*9a20*/  UIMAD UR5, UR10, UR8, URZ ;  /* 0x000000080a0572a4 */ /* 0x000fe2000f8e023f */
[----:B------:R-:W-:-:S02]  /*9a30*/  LOP3.LUT R20, R21, 0x180, RZ, 0xc0, !PT ;  /* 0x0000018015147812 */ /* 0x000fc400078ec0ff */
[----:B------:R-:W-:Y:S01]  /*9a40*/  STSM.16.M88.4 [R57], R32 ;  /* 0x0000002039007844 */ /* 0x000fe20000000200 */
[----:B------:R-:W-:Y:S01]  /*9a50*/  UIMAD.WIDE.U32 UR6, UR38, UR8, URZ ;  /* 0x00000008260672a5 */ /* 0x000fe2000f8e003f */
[----:B------:R-:W-:Y:S01]  /*9a60*/  SHF.R.U64 R3, R3, 0x3, RZ ;  /* 0x0000000303037819 */ /* 0x000fe200000012ff */
[----:B------:R-:W-:Y:S01]  /*9a70*/  ULDC.64 UR10, c[0x0][0xaf0] ;  /* 0x0002bc00000a7ab9 */ /* 0x000fe20000000a00 */
[----:B------:R-:W-:Y:S08]  /*9a80*/  BAR.SYNC.DEFER_BLOCKING 0x1, 0x180 ;  /* 0x0046000000007b1d */ /* 0x000ff00000010000 */
[----:B--2---:R-:W2:Y:S08]  /*9a90*/  @P1 LDC R15, c[0x0][0xbec] ;  /* 0x0002fb00ff0f1b82 */ /* 0x004eb00000000800 */
[----:B---3--:R-:W3:Y:S01]  /*9aa0*/  @P1 LDC R25, c[0x0][0xbf0] ;  /* 0x0002fc00ff191b82 */ /* 0x008ee20000000800 */
[----:B------:R-:W-:Y:S01]  /*9ab0*/  UIMAD UR5, UR38, UR9, UR5 ;  /* 0x00000009260572a4 */ /* 0x000fe2000f8e0205 */
[----:B------:R-:W-:-:S02]  /*9ac0*/  SHF.R.U64 R20, R20, 0x3, RZ ;  /* 0x0000000314147819 */ /* 0x000fc400000012ff */
[----:B------:R-:W-:Y:S01]  /*9ad0*/  LOP3.LUT R40, R3, R40, RZ, 0x3c, !PT ;  /* 0x0000002803287212 */ /* 0x000fe200078e3cff */
[----:B0-----:R0:W-:Y:S01]  /*9ae0*/  @!P2 ST.E desc[UR50][R58.64], R0 ;  /* 0x000000003a00a985 */ /* 0x0011e2000c101932 */
[----:B------:R-:W-:Y:S01]  /*9af0*/  UIMAD UR8, UR12, UR10, URZ ;  /* 0x0000000a0c0872a4 */ /* 0x000fe2000f8e023f */
[----:B------:R-:W-:Y:S01]  /*9b00*/  IMAD.X R3, RZ, RZ, R41, P5 ;  /* 0x000000ffff037224 */ /* 0x000fe200028e0629 */
[----:B------:R-:W-:Y:S01]  /*9b10*/  UIADD3 UR7, UR7, UR5, URZ ;  /* 0x0000000507077290 */ /* 0x000fe2000fffe03f */
[----:B------:R-:W-:Y:S01]  /*9b20*/  LOP3.LUT R20, R20, R21, RZ, 0x3c, !PT ;  /* 0x0000001514147212 */ /* 0x000fe200078e3cff */
[----:B0-----:R-:W-:Y:S01]  /*9b30*/  IMAD R0, R140, 0x60, R141 ;  /* 0x000000608c007824 */ /* 0x001fe200078e028d */
[----:B------:R-:W-:Y:S01]  /*9b40*/  UIMAD UR5, UR43, UR11, UR8 ;  /* 0x0000000b2b0572a4 */ /* 0x000fe2000f8e0208 */
[----:B------:R-:W-:Y:S01]  /*9b50*/  IMAD.X R21, RZ, RZ, R41, P4 ;  /* 0x000000ffff157224 */ /* 0x000fe200020e0629 */
[----:B-1----:R0:W-:Y:S01]  /*9b60*/  @!P0 ST.E desc[UR50][R60.64], R38 ;  /* 0x000000263c008985 */ /* 0x0021e2000c101932 */
[----:B------:R-:W-:Y:S01]  /*9b70*/  VIADD R14, R0, UR39 ;  /* 0x00000027000e7c36 */ /* 0x000fe20008000000 */
[----:B------:R-:W-:Y:S01]  /*9b80*/  UIMAD.WIDE.U32 UR6, UR43, UR10, UR6 ;  /* 0x0000000a2b0672a5 */ /* 0x000fe2000f8e0006 */
[----:B------:R-:W-:-:S02]  /*9b90*/  ULDC.64 UR8, c[0x0][0xae0] ;  /* 0x0002b80000087ab9 */ /* 0x000fc40000000a00 */
[----:B--2---:R-:W-:Y:S01]  /*9ba0*/  @P1 IMAD.HI.U32 R0, R14, R15, RZ ;  /* 0x0000000f0e001227 */ /* 0x004fe200078e00ff */
[----:B------:R1:W5:Y:S03]  /*9bb0*/  LD.E.128 R8, desc[UR50][R2.64] ;  /* 0x0000003202087980 */ /* 0x000366000c101d00 */
[----:B------:R-:W-:Y:S01]  /*9bc0*/  IMAD.MOV.U32 R13, RZ, RZ, R14 ;  /* 0x000000ffff0d7224 */ /* 0x000fe200078e000e */
[----:B---3--:R-:W-:Y:S01]  /*9bd0*/  @P1 SHF.R.U32.HI R13, RZ, R25, R0 ;  /* 0x00000019ff0d1219 */ /* 0x008fe20000011600 */
[----:B------:R-:W-:Y:S01]  /*9be0*/  UIADD3 UR5, UR7, UR5, URZ ;  /* 0x0000000507057290 */ /* 0x000fe2000fffe03f */
[----:B------:R-:W5:Y:S02]  /*9bf0*/  LD.E.128 R40, desc[UR50][R40.64] ;  /* 0x0000003228287980 */ /* 0x000f64000c101d00 */
[--C-:B------:R-:W-:Y:S01]  /*9c00*/  SHF.R.S32.HI R0, RZ, 0x1f, R13.reuse ;  /* 0x0000001fff007819 */ /* 0x100fe2000001140d */
[----:B------:R-:W-:Y:S01]  /*9c10*/  IMAD.MOV R12, RZ, RZ, -R13 ;  /* 0x000000ffff0c7224 */ /* 0x000fe200078e0a0d */
[----:B------:R0:W5:Y:S01]  /*9c20*/  LD.E.128 R44, desc[UR50][R36.64] ;  /* 0x00000032242c7980 */ /* 0x000162000c101d00 */
[----:B-1----:R-:W-:-:S02]  /*9c30*/  IMAD.U32 R3, RZ, RZ, UR7 ;  /* 0x00000007ff037e24 */ /* 0x002fc4000f8e00ff */
[----:B------:R-:W-:Y:S01]  /*9c40*/  IMAD R0, R0, UR8, RZ ;  /* 0x0000000800007c24 */ /* 0x000fe2000f8e02ff */
[----:B------:R0:W5:Y:S01]  /*9c50*/  LD.E.128 R48, desc[UR50][R30.64] ;  /* 0x000000321e307980 */ /* 0x000162000c101d00 */
[----:B------:R-:W-:Y:S02]  /*9c60*/  IMAD R39, R39, R12, R14 ;  /* 0x0000000c27277224 */ /* 0x000fe400078e020e */
[----:B------:R-:W-:Y:S01]  /*9c70*/  IMAD.U32 R2, RZ, RZ, UR6 ;  /* 0x00000006ff027e24 */ /* 0x000fe2000f8e00ff */
[----:B------:R0:W5:Y:S01]  /*9c80*/  LD.E.128 R4, desc[UR50][R28.64] ;  /* 0x000000321c047980 */ /* 0x000162000c101d00 */
[----:B------:R-:W-:Y:S01]  /*9c90*/  IMAD.U32 R3, RZ, RZ, UR5 ;  /* 0x00000005ff037e24 */ /* 0x000fe2000f8e00ff */
[----:B------:R-:W-:Y:S01]  /*9ca0*/  ULDC.64 UR6, c[0x0][0xad8] ;  /* 0x0002b60000067ab9 */ /* 0x000fe20000000a00 */
[C---:B------:R-:W-:Y:S01]  /*9cb0*/  IMAD R15, R13.reuse, UR9, R0 ;  /* 0x000000090d0f7c24 */ /* 0x040fe2000f8e0200 */
[----:B------:R0:W5:Y:S01]  /*9cc0*/  LD.E.128 R52, desc[UR50][R20.64] ;  /* 0x0000003214347980 */ /* 0x000162000c101d00 */
[----:B------:R-:W-:Y:S01]  /*9cd0*/  SHF.R.S32.HI R0, RZ, 0x1f, R39 ;  /* 0x0000001fff007819 */ /* 0x000fe20000011427 */
[----:B------:R-:W-:Y:S01]  /*9ce0*/  IMAD.WIDE.U32 R2, R13, UR8, R2 ;  /* 0x000000080d027c25 */ /* 0x000fe2000f8e0002 */
[----:B------:R-:W-:Y:S01]  /*9cf0*/  @!PT LDS RZ, [RZ] ;  /* 0x00000000fffff984 */ /* 0x000fe20000000800 */
[----:B------:R-:W-:Y:S01]  /*9d00*/  @!PT LDS RZ, [RZ] ;  /* 0x00000000fffff984 */ /* 0x000fe20000000800 */
[----:B------:R-:W-:Y:S01]  /*9d10*/  @!PT LDS RZ, [RZ] ;  /* 0x00000000fffff984 */ /* 0x000fe20000000800 */
[----:B------:R-:W-:Y:S01]  /*9d20*/  @!PT LDS RZ, [RZ] ;  /* 0x00000000fffff984 */ /* 0x000fe20000000800 */
[----:B------:R1:W-:Y:S06]  /*9d30*/  MEMBAR.ALL.CTA ;  /* 0x0000000000007992 */ /* 0x0003ec0000008000 */
[----:B-1----:R-:W1:Y:S01]  /*9d40*/  FENCE.VIEW.ASYNC.S ;  /* 0x00000000000073c6 */ /* 0x002e620000000000 */
[----:B------:R-:W-:-:S02]  /*9d50*/  IMAD.IADD R3, R3, 0x1, R15 ;  /* 0x0000000103037824 */ /* 0x000fc400078e020f */
[----:B------:R-:W-:Y:S02]  /*9d60*/  IMAD R0, R0, UR6, RZ ;  /* 0x0000000600007c24 */ /* 0x000fe4000f8e02ff */
        /* <DEDUP_REMOVED lines=10> */
[----:B-1----:R0:W1:Y:S01]  /*9e10*/  SHFL.IDX PT, R12, R0, RZ, 0x1c1f ;  /* 0x001c1fff000c7589 */ /* 0x00206200000e0000 */
        /* <DEDUP_REMOVED lines=8> */
[CC--:B-1----:R-:W-:Y:S02]  /*9ea0*/  @!P1 LEA R14, P3, R138.reuse, R12.reuse, 0x1 ;  /* 0x0000000c8a0e9211 */ /* 0x0c2fe400078608ff */
[----:B0-----:R-:W-:Y:S02]  /*9eb0*/  @!P2 LEA R20, P4, R139, R12, 0x1 ;  /* 0x0000000c8b14a211 */ /* 0x001fe400078808ff */
[----:B--2---:R-:W-:Y:S01]  /*9ec0*/  @!P0 IMAD.WIDE R2, R137, 0x2, R12 ;  /* 0x0000000289028825 */ /* 0x004fe200078e020c */
[-C--:B------:R-:W-:Y:S02]  /*9ed0*/  @!P1 LEA.HI.X R15, R138, R13.reuse, R147, 0x1, P3 ;  /* 0x0000000d8a0f9211 */ /* 0x080fe400018f0c93 */
[----:B------:R-:W-:Y:S02]  /*9ee0*/  @!P2 LEA.HI.X R21, R139, R13, R146, 0x1, P4 ;  /* 0x0000000d8b15a211 */ /* 0x000fe400020f0c92 */
[----:B-----5:R3:W-:Y:S04]  /*9ef0*/  @!P0 ST.E.128 desc[UR50][R2.64], R40 ;  /* 0x0000002802008985 */ /* 0x0207e8000c101d32 */
[----:B------:R3:W-:Y:S04]  /*9f00*/  @!P1 ST.E.128 desc[UR50][R14.64], R48 ;  /* 0x000000300e009985 */ /* 0x0007e8000c101d32 */
[----:B------:R3:W-:Y:S02]  /*9f10*/  @!P2 ST.E.128 desc[UR50][R20.64], R52 ;  /* 0x000000341400a985 */ /* 0x0007e4000c101d32 */
.L_x_1909:
[----:B------:R-:W-:Y:S05]  /*9f20*/  BSYNC B1 ;  /* 0x0000000000017941 */ /* 0x000fea0003800000 */
.L_x_1908:
[----:B---3--:R-:W-:Y:S01]  /*9f30*/  VIADD R3, R25, 0x60 ;  /* 0x0000006019037836 */ /* 0x008fe20000000000 */
[----:B--2---:R2:W3:Y:S04]  /*9f40*/  SHFL.IDX PT, R13, R24, 0x1, 0x1c1f ;  /* 0x003c1f00180d7f89 */ /* 0x0044e800000e0000 */
[----:B------:R-:W-:Y:S01]  /*9f50*/  ISETP.GE.AND P0, PT, R3, R56, PT ;  /* 0x000000380300720c */ /* 0x000fe20003f06270 */
[----:B-1----:R2:W1:-:S12]  /*9f60*/  SHFL.IDX PT, R12, R0, 0x1, 0x1c1f ;  /* 0x003c1f00000c7f89 */ /* 0x00245800000e0000 */
[----:B--2---:R-:W-:Y:S05]  /*9f70*/  @P0 BRA `(.L_x_1910) ;  /* 0x0000000800240947 */ /* 0x004fea0003800000 */
[----:B------:R-:W-:Y:S02]  /*9f80*/  ULDC UR5, c[0x0][0xac8] ;  /* 0x0002b20000057ab9 */ /* 0x000fe40000000800 */
[----:B------:R-:W-:Y:S02]  /*9f90*/  ISETP.GE.AND P2, PT, R138, UR5, PT ;  /* 0x000000058a007c0c */ /* 0x000fe4000bf46270 */
[----:B------:R-:W-:-:S11]  /*9fa0*/  ISETP.GE.AND P1, PT, R137, UR5, PT ;  /* 0x0000000589007c0c */ /* 0x000fd6000bf26270 */
[C---:B-1----:R-:W-:Y:S02]  /*9fb0*/  @!P2 LEA R14, P0, R138.reuse, R12, 0x1 ;  /* 0x0000000c8a0ea211 */ /* 0x042fe400078008ff */
[----:B---3--:R-:W-:Y:S02]  /*9fc0*/  @!P1 IMAD.WIDE R2, R137, 0x2, R12 ;  /* 0x0000000289029825 */ /* 0x008fe400078e020c */
        /* <DEDUP_REMOVED lines=9> */
.L_x_1907:
        /* <DEDUP_REMOVED lines=50> */
.L_x_1912:
[----:B------:R-:W-:Y:S05]  /*a380*/  BSYNC B1 ;  /* 0x0000000000017941 */ /* 0x000fea0003800000 */
.L_x_1911:
        /* <DEDUP_REMOVED lines=54> */
.L_x_1914:
[----:B------:R-:W-:Y:S05]  /*a6f0*/  BSYNC B1 ;  /* 0x0000000000017941 */ /* 0x000fea0003800000 */
.L_x_1913:
        /* <DEDUP_REMOVED lines=17> */
.L_x_1910:
[----:B------:R-:W-:Y:S05]  /*a810*/  BSYNC B0 ;  /* 0x0000000000007941 */ /* 0x000fea0003800000 */
.L_x_1906:
[----:B------:R-:W-:Y:S02]  /*a820*/  ULDC UR5, c[0x0][0xc38] ;  /* 0x00030e0000057ab9 */ /* 0x000fe40000000800 */
[----:B------:R-:W-:-:S06]  /*a830*/  UISETP.GE.AND UP0, UPT, UR4, UR5, UPT ;  /* 0x000000050400728c */ /* 0x000fcc000bf06270 */
[----:B------:R-:W-:-:S13]  /*a840*/  PLOP3.LUT P0, PT, PT, PT, UP0, 0x80, 0x0 ;  /* 0x000000000000781c */ /* 0x000fda0003f0f008 */
[----:B------:R-:W-:Y:S05]  /*a850*/  @!P0 BRA `(.L_x_1915) ;  /* 0xffffff64007c8947 */ /* 0x000fea000383ffff */
[----:B------:R-:W-:Y:S05]  /*a860*/  EXIT ;  /* 0x000000000000794d */ /* 0x000fea0003800000 */
.L_x_1865:
[----:B------:R-:W-:-:S08]  /*a870*/  NOP ;  /* 0x0000000000007918 */ /* 0x000fd00000000000 */
[----:B------:R-:W0:-:S00]  /*a880*/  USETMAXREG.DEALLOC.CTAPOOL 0x20 ;  /* 0x00000020000079c8 */ /* 0x000e0000080e0500 */
[----:B0-----:R-:W-:-:S06]  /*a890*/  LOP3.LUT R0, R0, 0x3, RZ, 0xc0, !PT ;  /* 0x0000000300007812 */ /* 0x001fcc00078ec0ff */
[----:B------:R-:W0:Y:S01]  /*a8a0*/  S2UR UR10, SR_CTAID.X ;  /* 0x00000000000a79c3 */ /* 0x000e220000002500 */
[----:B------:R-:W-:Y:S01]  /*a8b0*/  LOP3.LUT R16, R16, 0xfffff7ff, RZ, 0xc0, !PT ;  /* 0xfffff7ff10107812 */ /* 0x000fe200078ec0ff */
[----:B------:R-:W-:Y:S01]  /*a8c0*/  STL [R1+0x14], RZ ;  /* 0x000014ff01007387 */ /* 0x000fe20000100800 */
[----:B------:R-:W-:Y:S02]  /*a8d0*/  IMAD.MOV.U32 R26, RZ, RZ, 0x1 ;  /* 0x00000001ff1a7424 */ /* 0x000fe400078e00ff */
[----:B------:R-:W-:Y:S01]  /*a8e0*/  IMAD.MOV.U32 R23, RZ, RZ, RZ ;  /* 0x000000ffff177224 */ /* 0x000fe200078e00ff */
        /* <DEDUP_REMOVED lines=31> */
[----:B------:R-:W-:Y:S02]  /*aae0*/  LOP3.LUT R6, R7, 0x7f, RZ, 0xc0, !PT ;  /* 0x0000007f07067812 */ /* 0x000fe400078ec0ff */
        /* <DEDUP_REMOVED lines=21> */
[----:B------:R-:W-:Y:S02]  /*ac40*/  ISETP.GE.AND P1, PT, R0, UR9, PT ;  /* 0x0000000900007c0c */ /* 0x000fe4000bf26270 */
        /* <DEDUP_REMOVED lines=12> */
[----:B------:R-:W-:Y:S02]  /*ad10*/  ISETP.GE.AND P1, PT, R4, UR7, PT ;  /* 0x0000000704007c0c */ /* 0x000fe4000bf26270 */
        /* <DEDUP_REMOVED lines=9> */
.L_x_1965:
        /* <DEDUP_REMOVED lines=23> */
.L_x_1917:
[----:B------:R-:W-:Y:S01]  /*af20*/  ULDC UR8, c[0x0][0xc54] ;  /* 0x0003150000087ab9 */ /* 0x000fe20000000800 */
[----:B------:R-:W-:Y:S01]  /*af30*/  UMOV UR6, UR7 ;  /* 0x0000000700067c82 */ /* 0x000fe20008000000 */
[----:B------:R-:W-:-:S11]  /*af40*/  UISETP.NE.AND UP0, UPT, UR8, 0x1, UPT ;  /* 0x000000010800788c */ /* 0x000fd6000bf05270 */
[----:B------:R-:W-:Y:S02]  /*af50*/  @UP0 ULDC.64 UR10, c[0x0][0xc58] ;  /* 0x00031600000a0ab9 */ /* 0x000fe40000000a00 */
[----:B------:R-:W-:-:S04]  /*af60*/  UIMAD.WIDE.U32 UR4, UR7, UR10, URZ ;  /* 0x0000000a070472a5 */ /* 0x000fc8000f8e003f */
[----:B------:R-:W-:-:S04]  /*af70*/  @UP0 USHF.R.U32.HI UR6, URZ, UR11, UR5 ;  /* 0x0000000b3f060299 */ /* 0x000fc80008011605 */
[----:B------:R-:W-:-:S12]  /*af80*/  UIMAD UR4, UR6, UR8, URZ ;  /* 0x00000008060472a4 */ /* 0x000fd8000f8e023f */
.L_x_1918:
        /* <DEDUP_REMOVED lines=23> */
[----:B------:R-:W-:Y:S01]  /*b100*/  UISETP.NE.AND UP2, UPT, UR5, 0x1, UPT ;  /* 0x000000010500788c */ /* 0x000fe2000bf45270 */
[----:B------:R-:W-:Y:S01]  /*b110*/  BSSY B7, `(.L_x_1919) ;  /* 0x0000346000077945 */ /* 0x000fe20003800000 */
[----:B------:R-:W-:Y:S02]  /*b120*/  UIADD3 UR43, UR43, UR4, URZ ;  /* 0x000000042b2b7290 */ /* 0x000fe4000fffe03f */
[----:B------:R-:W-:Y:S02]  /*b130*/  UP2UR UR47, UPR, URZ, 0x4 ;  /* 0x000000043f2f7883 */ /* 0x000fe40008000000 */
[----:B------:R-:W-:-:S04]  /*b140*/  UIMAD UR6, UR43, 0xc0, URZ ;  /* 0x000000c02b0678a4 */ /* 0x000fc8000f8e023f */
[----:B------:R-:W-:Y:S01]  /*b150*/  UIADD3 UR6, UR6, 0xbf, URZ ;  /* 0x000000bf06067890 */ /* 0x000fe2000fffe03f */
[----:B------:R-:W-:Y:S01]  /*b160*/  @UP2 ULDC UR4, c[0x0][0x44c] ;  /* 0x0001130000042ab9 */ /* 0x000fe20000000800 */
[----:B------:R-:W-:Y:S02]  /*b170*/  @UP2 ULDC UR7, c[0x0][0x450] ;  /* 0x0001140000072ab9 */ /* 0x000fe40000000800 */
[----:B------:R-:W-:-:S04]  /*b180*/  UIMAD.WIDE.U32 UR4, UR6, UR4, URZ ;  /* 0x00000004060472a5 */ /* 0x000fc8000f8e003f */
[----:B------:R-:W-:-:S04]  /*b190*/  @UP2 USHF.R.U32.HI UR6, URZ, UR7, UR5 ;  /* 0x000000073f062299 */ /* 0x000fc80008011605 */
[----:B------:R-:W-:-:S04]  /*b1a0*/  UIADD3 UR6, UR38, UR6, URZ ;  /* 0x0000000626067290 */ /* 0x000fc8000fffe03f */
[----:B------:R-:W-:-:S04]  /*b1b0*/  USHF.R.S32.HI UR4, URZ, 0x1f, UR6 ;  /* 0x0000001f3f047899 */ /* 0x000fc80008011406 */
[----:B------:R-:W-:-:S04]  /*b1c0*/  ULEA.HI UR4, UR4, UR6, URZ, 0x7 ;  /* 0x0000000604047291 */ /* 0x000fc8000f8f383f */
[----:B------:R-:W-:-:S04]  /*b1d0*/  USHF.R.S32.HI UR4, URZ, 0x7, UR4 ;  /* 0x000000073f047899 */ /* 0x000fc80008011404 */
[----:B------:R-:W-:-:S04]  /*b1e0*/  UISETP.LT.AND UP0, UPT, UR39, UR4, UPT ;  /* 0x000000042700728c */ /* 0x000fc8000bf01270 */
[----:B------:R-:W-:-:S06]  /*b1f0*/  USEL UR44, UR39, UR4, UP0 ;  /* 0x00000004272c7287 */ /* 0x000fcc0008000000 */
[----:B------:R-:W-:Y:S01]  /*b200*/  ISETP.LT.AND P0, PT, RZ, UR44, PT ;  /* 0x0000002cff007c0c */ /* 0x000fe2000bf01270 */
[----:B--2---:R0:W-:-:S12]  /*b210*/  STL [R1+0x8], R19 ;  /* 0x0000081301007387 */ /* 0x0041d80000100800 */
        /* <DEDUP_REMOVED lines=19> */
.L_x_1920:
        /* <DEDUP_REMOVED lines=20> */
.L_x_1923:
[----:B------:R-:W-:Y:S05]  /*b490*/  BSYNC B6 ;  /* 0x0000000000067941 */ /* 0x000fea0003800000 */
.L_x_1922:
        /* <DEDUP_REMOVED lines=20> */
.L_x_1926:
        /* <DEDUP_REMOVED lines=15> */
.L_x_1925:
[----:B------:R-:W-:Y:S05]  /*b6d0*/  BSYNC B6 ;  /* 0x0000000000067941 */ /* 0x000fea0003800000 */
.L_x_1924:
        /* <DEDUP_REMOVED lines=16> */
.L_x_1981:
        /* <DEDUP_REMOVED lines=46> */
.L_x_1928:
        /* <DEDUP_REMOVED lines=25> */
.L_x_1982:
[----:B------:R-:W-:Y:S05]  /*bc50*/  BSYNC B0 ;  /* 0x0000000000007941 */ /* 0x000fea0003800000 */
.L_x_1929:
[----:B------:R-:W1:Y:S01]  /*bc60*/  S2R R9, SR_TID.X ;  /* 0x0000000000097919 */ /* 0x000e620000002100 */
[----:B------:R-:W-:Y:S01]  /*bc70*/  ULDC.64 UR4, c[0x0][0x300] ;  /* 0x0000c00000047ab9 */ /* 0x000fe20000000a00 */
[----:B------:R-:W-:Y:S01]  /*bc80*/  LOP3.LUT P4, RZ, R16, 0x4, RZ, 0xc0, !PT ;  /* 0x0000000410ff7812 */ /* 0x000fe2000788c0ff */
[----:B------:R-:W-:Y:S01]  /*bc90*/  IMAD R4, R4, UR4, RZ ;  /* 0x0000000404047c24 */ /* 0x000fe2000f8e02ff */
[C---:B------:R-:W-:Y:S01]  /*bca0*/  LOP3.LUT P3, RZ, R16.reuse, 0x2, RZ, 0xc0, !PT ;  /* 0x0000000210ff7812 */ /* 0x040fe2000786c0ff */
        /* <DEDUP_REMOVED lines=69> */
.L_x_1992:
        /* <DEDUP_REMOVED lines=12> */
.L_x_1932:
        /* <DEDUP_REMOVED lines=11> */
.L_x_1933:
        /* <DEDUP_REMOVED lines=23> */
.L_x_1935:
[----:B------:R-:W-:Y:S05]  /*c3e0*/  BSYNC B6 ;  /* 0x0000000000067941 */ /* 0x000fea0003800000 */
.L_x_1934:
[----:B------:R2:W5:Y:S01]  /*c3f0*/  LDL R10, [R1+0xc] ;  /* 0x00000c00010a7983 */ /* 0x0005620000100800 */
[----:B------:R-:W-:Y:S01]  /*c400*/  UISETP.NE.AND UP0, UPT, UR47, URZ, UPT ;  /* 0x0000003f2f00728c */ /* 0x000fe2000bf05270 */
[----:B-1----:R-:W-:Y:S01]  /*c410*/  IMAD.U32 R6, RZ, RZ, UR43 ;  /* 0x0000002bff067e24 */ /* 0x002fe2000f8e00ff */
[----:B------:R-:W1:Y:S01]  /*c420*/  S2R R20, SR_TID.X ;  /* 0x0000000000147919 */ /* 0x000e620000002100 */
[----:B0-----:R-:W0:Y:S03]  /*c430*/  S2R R2, SR_TID.X ;  /* 0x0000000000027919 */ /* 0x001e260000002100 */
[----:B------:R-:W-:Y:S01]  /*c440*/  PLOP3.LUT P0, PT, PT, PT, UP0, 0x80, 0x0 ;  /* 0x000000000000781c */ /* 0x000fe20003f0f008 */
[----:B------:R-:W-:Y:S01]  /*c450*/  ULDC.64 UR8, c[0x0][0x2d8] ;  /* 0x0000b60000087ab9 */ /* 0x000fe20000000a00 */
[----:B------:R-:W-:-:S03]  /*c460*/  R2UR UR6, R29 ;  /* 0x000000001d0672ca */ /* 0x000fc600000e0000 */
[----:B------:R-:W-:Y:S01]  /*c470*/  @UP0 ULDC UR4, c[0x0][0x44c] ;  /* 0x0001130000040ab9 */ /* 0x000fe20000000800 */
[----:B------:R-:W-:Y:S01]  /*c480*/  R2UR UR7, R22 ;  /* 0x00000000160772ca */ /* 0x000fe200000e0000 */
[----:B------:R-:W-:Y:S01]  /*c490*/  ULDC UR12, c[0x0][0x448] ;  /* 0x00011200000c7ab9 */ /* 0x000fe20000000800 */
[----:B------:R-:W-:Y:S01]  /*c4a0*/  ULDC.64 UR10, c[0x0][0x280] ;  /* 0x0000a000000a7ab9 */ /* 0x000fe20000000a00 */
[----:B------:R-:W-:Y:S01]  /*c4b0*/  @UP0 ULDC UR13, c[0x0][0x44c] ;  /* 0x00011300000d0ab9 */ /* 0x000fe20000000800 */
[C---:B------:R-:W-:Y:S02]  /*c4c0*/  LOP3.LUT P3, RZ, R16.reuse, 0x400, RZ, 0xc0, !PT ;  /* 0x0000040010ff7812 */ /* 0x040fe4000786c0ff */
[C---:B------:R-:W-:Y:S02]  /*c4d0*/  LOP3.LUT P4, RZ, R16.reuse, 0x200, RZ, 0xc0, !PT ;  /* 0x0000020010ff7812 */ /* 0x040fe4000788c0ff */
[----:B------:R-:W-:Y:S01]  /*c4e0*/  LOP3.LUT P5, RZ, R16, 0x100, RZ, 0xc0, !PT ;  /* 0x0000010010ff7812 */ /* 0x000fe200078ac0ff */
[----:B-1----:R-:W-:Y:S01]  /*c4f0*/  IMAD.SHL.U32 R20, R20, 0x20, RZ ;  /* 0x0000002014147824 */ /* 0x002fe200078e00ff */
[----:B0-----:R-:W-:-:S04]  /*c500*/  LOP3.LUT R2, R2, 0x7f, RZ, 0xc0, !PT ;  /* 0x0000007f02027812 */ /* 0x001fc800078ec0ff */
[----:B------:R-:W-:Y:S02]  /*c510*/  LOP3.LUT R20, R20, 0x60, RZ, 0xc0, !PT ;  /* 0x0000006014147812 */ /* 0x000fe400078ec0ff */
[----:B------:R-:W-:-:S04]  /*c520*/  SHF.R.U32.HI R2, RZ, 0x2, R2 ;  /* 0x00000002ff027819 */ /* 0x000fc80000011602 */
[----:B------:R-:W-:-:S05]  /*c530*/  LOP3.LUT R2, R2, R20, RZ, 0xfc, !PT ;  /* 0x0000001402027212 */ /* 0x000fca00078efcff */
[----:B------:R-:W-:-:S04]  /*c540*/  IMAD R6, R6, 0xc0, R2 ;  /* 0x000000c006067824 */ /* 0x000fc800078e0202 */
        /* <DEDUP_REMOVED lines=62> */
[----:B------:R-:W-:-:S03]  /*c930*/  IMAD.U32 R4, RZ, RZ, UR43 ;  /* 0x0000002bff047e24 */ /* 0x000fc6000f8e00ff */
[----:B------:R-:W1:Y:S01]  /*c940*/  SHFL.IDX PT, R2, R5, RZ, 0x1c1f ;  /* 0x001c1fff05027589 */ /* 0x000e6200000e0000 */
[----:B------:R-:W-:-:S03]  /*c950*/  IMAD R4, R4, 0xc0, R21 ;  /* 0x000000c004047824 */ /* 0x000fc600078e0215 */
[----:B------:R-:W-:Y:S01]  /*c960*/  SHFL.IDX PT, R14, R7, 0x1, 0x1c1f ;  /* 0x003c1f00070e7f89 */ /* 0x000fe200000e0000 */
[C---:B------:R-:W-:Y:S01]  /*c970*/  VIADD R8, R4.reuse, 0x20 ;  /* 0x0000002004087836 */ /* 0x040fe20000000000 */
[----:B------:R-:W-:-:S13]  /*c980*/  ISETP.GE.AND P0, PT, R4, UR37, PT ;  /* 0x0000002504007c0c */ /* 0x000fda000bf06270 */
        /* <DEDUP_REMOVED lines=54> */
.L_x_2005:
        /* <DEDUP_REMOVED lines=12> */
.L_x_1937:
        /* <DEDUP_REMOVED lines=18> */
.L_x_2006:
[----:B------:R-:W-:Y:S05]  /*ced0*/  BSYNC B0 ;  /* 0x0000000000007941 */ /* 0x000fea0003800000 */
.L_x_1938:
[----:B------:R-:W-:-:S06]  /*cee0*/  UISETP.GE.AND UP0, UPT, UR44, 0x2, UPT ;  /* 0x000000022c00788c */ /* 0x000fcc000bf06270 */
[----:B------:R-:W-:-:S13]  /*cef0*/  PLOP3.LUT P0, PT, PT, PT, UP0, 0x40, 0x0 ;  /* 0x000000000000781c */ /* 0x000fda0003f0e808 */
[----:B------:R-:W-:Y:S05]  /*cf00*/  @P0 BRA `(.L_x_1940) ;  /* 0x0000000c00d40947 */ /* 0x000fea0003800000 */
[----:B------:R-:W-:Y:S01]  /*cf10*/  UIADD3 UR4, UR44, -0x2, URZ ;  /* 0xfffffffe2c047890 */ /* 0x000fe2000fffe03f */
[----:B------:R-:W-:Y:S01]  /*cf20*/  BSSY B0, `(.L_x_1940) ;  /* 0x00000f3000007945 */ /* 0x000fe20003800000 */
[----:B------:R-:W-:Y:S02]  /*cf30*/  IMAD.MOV.U32 R20, RZ, RZ, R26 ;  /* 0x000000ffff147224 */ /* 0x000fe400078e001a */
[----:B------:R-:W-:Y:S02]  /*cf40*/  IMAD.MOV.U32 R9, RZ, RZ, R23 ;  /* 0x000000ffff097224 */ /* 0x000fe400078e0017 */
[----:B------:R-:W-:Y:S02]  /*cf50*/  IMAD.MOV.U32 R28, RZ, RZ, R24 ;  /* 0x000000ffff1c7224 */ /* 0x000fe400078e0018 */
[----:B0-----:R-:W-:-:S07]  /*cf60*/  IMAD.U32 R0, RZ, RZ, UR4 ;  /* 0x00000004ff007e24 */ /* 0x001fce000f8e00ff */
.L_x_1953:
[----:B------:R-:W2:Y:S01]  /*cf70*/  LDL R8, [R1+0x8] ;  /* 0x0000080001087983 */ /* 0x000ea20000100800 */
[----:B------:R-:W0:Y:S03]  /*cf80*/  LDC R4, c[0x0][0x430] ;  /* 0x00010c00ff047b82 */ /* 0x000e260000000800 */
[----:B------:R-:W3:Y:S04]  /*cf90*/  LDL R6, [R1+0x4] ;  /* 0x0000040001067983 */ /* 0x000ee80000100800 */
[----:B------:R-:W4:Y:S01]  /*cfa0*/  LDL R7, [R1] ;  /* 0x0000000001077983 */ /* 0x000f220000100800 */
        /* <DEDUP_REMOVED lines=10> */
[----:B------:R-:W-:Y:S01]  /*d050*/  ULDC.64 UR4, c[0x0][0x428] ;  /* 0x00010a0000047ab9 */ /* 0x000fe20000000a00 */
        /* <DEDUP_REMOVED lines=28> */
.L_x_1941:
[----:B------:R-:W-:Y:S01]  /*d220*/  IMAD R6, R23, 0x8, R17 ;  /* 0x0000000817067824 */ /* 0x000fe200078e0211 */
[----:B------:R-:W-:Y:S01]  /*d230*/  SHF.L.U32 R0, R26, 0x1f, RZ ;  /* 0x0000001f1a007819 */ /* 0x000fe200000006ff */
[----:B------:R-:W-:Y:S03]  /*d240*/  BSSY B1, `(.L_x_1942) ;  /* 0x0000003000017945 */ /* 0x000fe60003800000 */
[----:B------:R-:W0:Y:S02]  /*d250*/  SYNCS.PHASECHK.TRANS64.TRYWAIT P0, [R6+URZ+0x2d840], R0 ;  /* 0x02d84000060075a7 */ /* 0x000e24000800017f */
[----:B0-----:R-:W-:Y:S05]  /*d260*/  @!P0 BRA `(.L_x_1943) ;  /* 0x0000002800888947 */ /* 0x001fea0003800000 */
.L_x_2007:
[----:B------:R-:W-:Y:S05]  /*d270*/  BSYNC B1 ;  /* 0x0000000000017941 */ /* 0x000fea0003800000 */
.L_x_1942:
[----:B------:R-:W1:Y:S01]  /*d280*/  S2R R12, SR_TID.X ;  /* 0x00000000000c7919 */ /* 0x000e620000002100 */
[----:B------:R-:W-:Y:S01]  /*d290*/  SHF.R.S32.HI R21, RZ, 0x1f, R5 ;  /* 0x0000001fff157819 */ /* 0x000fe20000011405 */
[----:B------:R-:W-:Y:S01]  /*d2a0*/  ULDC.64 UR4, c[0x0][0x300] ;  /* 0x0000c00000047ab9 */ /* 0x000fe20000000a00 */
[C---:B------:R-:W-:Y:S01]  /*d2b0*/  LOP3.LUT P3, RZ, R16.reuse, 0x4, RZ, 0xc0, !PT ;  /* 0x0000000410ff7812 */ /* 0x040fe2000786c0ff */
        /* <DEDUP_REMOVED lines=55> */
.L_x_2017:
        /* <DEDUP_REMOVED lines=10> */
.L_x_1945:
        /* <DEDUP_REMOVED lines=11> */
.L_x_1946:
[----:B------:R1:W-:Y:S01]  /*d780*/  SYNCS.ARRIVE.TRANS64.A1T0 RZ, [R6+URZ+0x2d830], RZ ;  /* 0x02d830ff06ff79a7 */ /* 0x0003e2000810003f */
[----:B------:R-:W-:Y:S05]  /*d790*/  @!P2 BRA `(.L_x_1947) ;  /* 0x000000000004a947 */ /* 0x000fea0003800000 */
[----:B------:R-:W-:Y:S01]  /*d7a0*/  BPT.TRAP 0x1 ;  /* 0x000000040000795c */ /* 0x000fe20000300000 */
.L_x_1947:
[----:B------:R-:W-:Y:S01]  /*d7b0*/  SHF.L.U32 R2, R20, 0x1f, RZ ;  /* 0x0000001f14027819 */ /* 0x000fe200000006ff */
[----:B-1----:R-:W-:Y:S01]  /*d7c0*/  IMAD R6, R9, 0x8, R17 ;  /* 0x0000000809067824 */ /* 0x002fe200078e0211 */
[----:B------:R-:W-:Y:S03]  /*d7d0*/  BSSY B1, `(.L_x_1948) ;  /* 0x0000003000017945 */ /* 0x000fe60003800000 */
[----:B------:R-:W1:Y:S02]  /*d7e0*/  SYNCS.PHASECHK.TRANS64.TRYWAIT P0, [R6+URZ+0x2d860], R2 ;  /* 0x02d86002060075a7 */ /* 0x000e64000800017f */
[----:B-1----:R-:W-:Y:S05]  /*d7f0*/  @!P0 BRA `(.L_x_1949) ;  /* 0x00000028007c8947 */ /* 0x002fea0003800000 */
.L_x_2018:
[----:B------:R-:W-:Y:S05]  /*d800*/  BSYNC B1 ;  /* 0x0000000000017941 */ /* 0x000fea0003800000 */
.L_x_1948:
[----:B------:R-:W0:Y:S01]  /*d810*/  S2R R3, SR_TID.X ;  /* 0x0000000000037919 */ /* 0x000e220000002100 */
[----:B-1----:R-:W-:Y:S01]  /*d820*/  IMAD.MOV.U32 R2, RZ, RZ, -0x80 ;  /* 0xffffff80ff027424 */ /* 0x002fe200078e00ff */
[----:B------:R-:W-:Y:S01]  /*d830*/  UMOV UR4, 0xffffffff ;  /* 0xffffffff00047882 */ /* 0x000fe20000000000 */
[----:B------:R-:W-:Y:S02]  /*d840*/  LOP3.LUT P3, RZ, R16, 0x20, RZ, 0xc0, !PT ;  /* 0x0000002010ff7812 */ /* 0x000fe4000786c0ff */
        /* <DEDUP_REMOVED lines=47> */
.L_x_2028:
        /* <DEDUP_REMOVED lines=31> */
.L_x_1951:
        /* <DEDUP_REMOVED lines=11> */
.L_x_1952:
        /* <DEDUP_REMOVED lines=8> */
.L_x_1940:
[----:B0-----:R-:W0:Y:S01]  /*de60*/  S2R R0, SR_TID.X ;  /* 0x0000000000007919 */ /* 0x001e220000002100 */
[----:B------:R-:W-:Y:S01]  /*de70*/  BSSY B0, `(.L_x_1954) ;  /* 0x0000011000007945 */ /* 0x000fe20003800000 */
[----:B0-----:R-:W-:-:S04]  /*de80*/  LOP3.LUT R0, R0, 0x7f, RZ, 0xc0, !PT ;  /* 0x0000007f00007812 */ /* 0x001fc800078ec0ff */
[----:B------:R-:W-:-:S13]  /*de90*/  ISETP.NE.AND P2, PT, R0, RZ, PT ;  /* 0x000000ff0000720c */ /* 0x000fda0003f45270 */
[----:B------:R-:W-:Y:S05]  /*dea0*/  @P2 BRA `(.L_x_1955) ;  /* 0x0000000000342947 */ /* 0x000fea0003800000 */
[----:B------:R-:W0:Y:S01]  /*deb0*/  S2R R7, SR_LANEID ;  /* 0x0000000000077919 */ /* 0x000e220000000000 */
[----:B------:R-:W-:Y:S01]  /*dec0*/  VOTEU.ANY UR4, UPT, PT ;  /* 0x0000000000047886 */ /* 0x000fe200038e0100 */
[----:B------:R-:W1:Y:S01]  /*ded0*/  LDC.64 R2, c[0x0][0xc80] ;  /* 0x00032000ff027b82 */ /* 0x000e620000000a00 */
[----:B------:R-:W0:Y:S08]  /*dee0*/  FLO.U32 R0, UR4 ;  /* 0x0000000400007d00 */ /* 0x000e3000080e0000 */
[----:B------:R-:W1:Y:S01]  /*def0*/  POPC R5, UR4 ;  /* 0x0000000400057d09 */ /* 0x000e620008000000 */
[----:B0-----:R-:W-:-:S13]  /*df00*/  ISETP.EQ.U32.AND P0, PT, R0, R7, PT ;  /* 0x000000070000720c */ /* 0x001fda0003f02070 */
[----:B-1----:R-:W2:Y:S01]  /*df10*/  @P0 ATOMG.E.ADD.STRONG.GPU PT, R3, desc[UR50][R2.64], R5 ;  /* 0x00000005020309a8 */ /* 0x002ea200081ee1f2 */
[----:B------:R-:W0:Y:S02]  /*df20*/  S2R R4, SR_LTMASK ;  /* 0x0000000000047919 */ /* 0x000e240000003900 */
[----:B0-----:R-:W-:-:S04]  /*df30*/  LOP3.LUT R4, R4, UR4, RZ, 0xc0, !PT ;  /* 0x0000000404047c12 */ /* 0x001fc8000f8ec0ff */
[----:B------:R-:W0:Y:S01]  /*df40*/  POPC R7, R4 ;  /* 0x0000000400077309 */ /* 0x000e220000000000 */
[----:B--2---:R-:W0:Y:S02]  /*df50*/  SHFL.IDX PT, R0, R3, R0, 0x1f ;  /* 0x00001f0003007589 */ /* 0x004e2400000e0000 */
[----:B0-----:R-:W-:-:S05]  /*df60*/  IADD3 R0, R0, UR45, R7 ;  /* 0x0000002d00007c10 */ /* 0x001fca000fffe007 */
[----:B------:R0:W-:Y:S02]  /*df70*/  STL [R1+0x10], R0 ;  /* 0x0000100001007387 */ /* 0x0001e40000100800 */
.L_x_1955:
[----:B------:R-:W-:Y:S05]  /*df80*/  BSYNC B0 ;  /* 0x0000000000007941 */ /* 0x000fea0003800000 */
.L_x_1954:
[----:B0-----:R-:W-:-:S05]  /*df90*/  IMAD.U32 R0, RZ, RZ, UR46 ;  /* 0x0000002eff007e24 */ /* 0x001fca000f8e00ff */
[----:B------:R-:W-:-:S13]  /*dfa0*/  ISETP.NE.AND P0, PT, R0, 0x3, PT ;  /* 0x000000030000780c */ /* 0x000fda0003f05270 */
[----:B------:R-:W-:Y:S05]  /*dfb0*/  @!P0 BRA `(.L_x_1956) ;  /* 0x0000000000048947 */ /* 0x000fea0003800000 */
[----:B------:R-:W-:Y:S01]  /*dfc0*/  BPT.TRAP 0x1 ;  /* 0x000000040000795c */ /* 0x000fe20000300000 */
.L_x_1956:
[----:B------:R-:W-:Y:S01]  /*dfd0*/  IMAD R4, R23, 0x8, R17 ;  /* 0x0000000817047824 */ /* 0x000fe200078e0211 */
[----:B------:R-:W-:Y:S01]  /*dfe0*/  SHF.L.U32 R3, R26, 0x1f, RZ ;  /* 0x0000001f1a037819 */ /* 0x000fe200000006ff */
[----:B------:R-:W-:Y:S03]  /*dff0*/  BSSY B0, `(.L_x_1957) ;  /* 0x0000003000007945 */ /* 0x000fe60003800000 */
[----:B------:R-:W0:Y:S02]  /*e000*/  SYNCS.PHASECHK.TRANS64.TRYWAIT P0, [R4+URZ+0x2d860], R3 ;  /* 0x02d86003040075a7 */ /* 0x000e24000800017f */
[----:B0-----:R-:W-:Y:S05]  /*e010*/  @!P0 BRA `(.L_x_1958) ;  /* 0x0000002400ec8947 */ /* 0x001fea0003800000 */
.L_x_2029:
[----:B------:R-:W-:Y:S05]  /*e020*/  BSYNC B0 ;  /* 0x0000000000007941 */ /* 0x000fea0003800000 */
.L_x_1957:
[----:B------:R-:W1:Y:S01]  /*e030*/  S2R R7, SR_TID.X ;  /* 0x0000000000077919 */ /* 0x000e620000002100 */
[----:B------:R-:W-:Y:S01]  /*e040*/  IMAD.MOV.U32 R5, RZ, RZ, -0x80 ;  /* 0xffffff80ff057424 */ /* 0x000fe200078e00ff */
[----:B------:R-:W-:Y:S01]  /*e050*/  UMOV UR4, 0xffffffff ;  /* 0xffffffff00047882 */ /* 0x000fe20000000000 */
[----:B------:R-:W-:Y:S02]  /*e060*/  LOP3.LUT P4, RZ, R16, 0x20, RZ, 0xc0, !PT ;  /* 0x0000002010ff7812 */ /* 0x000fe4000788c0ff */
        /* <DEDUP_REMOVED lines=50> */
.L_x_2039:
        /* <DEDUP_REMOVED lines=13> */
.L_x_1960:
        /* <DEDUP_REMOVED lines=11> */
.L_x_1961:
[----:B------:R0:W-:Y:S01]  /*e510*/  SYNCS.ARRIVE.TRANS64.A1T0 RZ, [R4+URZ+0x2d850], RZ ;  /* 0x02d850ff04ff79a7 */ /* 0x0001e2000810003f */
[----:B------:R-:W-:-:S05]  /*e520*/  VIADD R23, R23, 0x1 ;  /* 0x0000000117177836 */ /* 0x000fca0000000000 */
[----:B------:R-:W-:-:S04]  /*e530*/  ISETP.NE.AND P0, PT, R23, 0x2, PT ;  /* 0x000000021700780c */ /* 0x000fc80003f05270 */
[----:B------:R-:W-:Y:S02]  /*e540*/  SEL R3, RZ, 0x1, P0 ;  /* 0x00000001ff037807 */ /* 0x000fe40000000000 */
[----:B------:R-:W-:Y:S02]  /*e550*/  SEL R23, R23, RZ, P0 ;  /* 0x000000ff17177207 */ /* 0x000fe40000000000 */
[----:B0-----:R-:W-:-:S07]  /*e560*/  LOP3.LUT R26, R26, R3, RZ, 0x3c, !PT ;  /* 0x000000031a1a7212 */ /* 0x001fce00078e3cff */
.L_x_1921:
[----:B------:R-:W-:Y:S05]  /*e570*/  BSYNC B7 ;  /* 0x0000000000077941 */ /* 0x000fea0003800000 */
.L_x_1919:
        /* <DEDUP_REMOVED lines=13> */
.L_x_1962:
[----:B------:R-:W-:-:S03]  /*e650*/  UMOV UR4, 0xffffffff ;  /* 0xffffffff00047882 */ /* 0x000fc60000000000 */
[----:B------:R-:W-:Y:S05]  /*e660*/  BRA.DIV UR4, `(.L_x_1964) ;  /* 0x0000002604d07947 */ /* 0x000fea000b800000 */
[----:B-----5:R2:W3:Y:S02]  /*e670*/  SHFL.IDX PT, R14, R2, RZ, 0x1f ;  /* 0x00001fff020e7589 */ /* 0x0204e400000e0000 */
.L_x_2042:
        /* <DEDUP_REMOVED lines=8> */
.L_x_1963:
[----:B-1----:R-:W4:Y:S01]  /*e700*/  LDL R0, [R1+0x10] ;  /* 0x0000100001007983 */ /* 0x002f220000100800 */
[----:B------:R-:W-:Y:S02]  /*e710*/  ULDC UR4, c[0x0][0xc38] ;  /* 0x00030e0000047ab9 */ /* 0x000fe40000000800 */
[----:B----4-:R-:W-:-:S13]  /*e720*/  ISETP.GE.AND P0, PT, R0, UR4, PT ;  /* 0x0000000400007c0c */ /* 0x010fda000bf06270 */
[----:B------:R-:W-:Y:S05]  /*e730*/  @!P0 BRA `(.L_x_1965) ;  /* 0xffffffc4009c8947 */ /* 0x000fea000383ffff */
.L_x_1916:
        /* <DEDUP_REMOVED lines=12> */
.L_x_2043:
[----:B------:R-:W-:Y:S05]  /*e800*/  BSYNC B0 ;  /* 0x0000000000007941 */ /* 0x000fea0003800000 */
.L_x_1966:
[----:B------:R-:W-:-:S03]  /*e810*/  UMOV UR4, 0xffffffff ;  /* 0xffffffff00047882 */ /* 0x000fc60000000000 */
[----:B------:R-:W-:Y:S05]  /*e820*/  BRA.DIV UR4, `(.L_x_1968) ;  /* 0x00000026049c7947 */ /* 0x000fea000b800000 */
[----:B-1----:R-:W1:Y:S02]  /*e830*/  S2R R0, SR_TID.X ;  /* 0x0000000000007919 */ /* 0x002e640000002100 */
[----:B-1----:R-:W-:-:S04]  /*e840*/  SHF.R.U32.HI R0, RZ, 0x5, R0 ;  /* 0x00000005ff007819 */ /* 0x002fc80000011600 */
[----:B------:R-:W-:-:S05]  /*e850*/  LOP3.LUT R0, R0, 0x3, RZ, 0xc0, !PT ;  /* 0x0000000300007812 */ /* 0x000fca00078ec0ff */
[----:B------:R1:W2:Y:S02]  /*e860*/  SHFL.IDX PT, R14, R0, RZ, 0x1f ;  /* 0x00001fff000e7589 */ /* 0x0002a400000e0000 */
.L_x_2046:
[----:B--2---:R-:W-:Y:S01]  /*e870*/  ISETP.NE.AND P0, PT, R14, RZ, PT ;  /* 0x000000ff0e00720c */ /* 0x004fe20003f05270 */
[----:B------:R-:W-:-:S12]  /*e880*/  BSSY B0, `(.L_x_1969) ;  /* 0x0000024000007945 */ /* 0x000fd80003800000 */
[----:B------:R-:W-:Y:S05]  /*e890*/  @P0 BRA `(.L_x_1970) ;  /* 0x0000000000880947 */ /* 0x000fea0003800000 */
[----:B------:R-:W-:-:S03]  /*e8a0*/  UMOV UR4, 0xffffffff ;  /* 0xffffffff00047882 */ /* 0x000fc60000000000 */
[----:B------:R-:W-:Y:S05]  /*e8b0*/  BRA.DIV UR4, `(.L_x_1971) ;  /* 0x0000002604ac7947 */ /* 0x000fea000b800000 */
[----:B------:R-:W-:-:S13]  /*e8c0*/  ELECT P6, URZ, PT ;  /* 0x00000000003f782f */ /* 0x000fda00038c0000 */
.L_x_2049:
[----:B------:R-:W-:Y:S05]  /*e8d0*/  @!P6 BRA `(.L_x_1970) ;  /* 0x000000000078e947 */ /* 0x000fea0003800000 */
[----:B------:R-:W-:-:S06]  /*e8e0*/  ULOP3.LUT UR4, UR42, 0x2, URZ, 0xfc, !UPT ;  /* 0x000000022a047892 */ /* 0x000fcc000f8efc3f */
[----:B-1----:R-:W-:-:S05]  /*e8f0*/  IMAD.U32 R0, RZ, RZ, UR4 ;  /* 0x00000004ff007e24 */ /* 0x002fca000f8e00ff */
[----:B------:R-:W-:-:S13]  /*e900*/  ISETP.NE.AND P0, PT, R0, 0x3, PT ;  /* 0x000000030000780c */ /* 0x000fda0003f05270 */
[----:B------:R-:W-:Y:S05]  /*e910*/  @!P0 BRA `(.L_x_1972) ;  /* 0x0000000000048947 */ /* 0x000fea0003800000 */
[----:B------:R-:W-:Y:S01]  /*e920*/  BPT.TRAP 0x1 ;  /* 0x000000040000795c */ /* 0x000fe20000300000 */
.L_x_1972:
[C---:B------:R-:W-:Y:S01]  /*e930*/  IMAD R5, R23.reuse, 0x8, R4 ;  /* 0x0000000817057824 */ /* 0x040fe200078e0204 */
[----:B------:R-:W-:Y:S01]  /*e940*/  SHF.L.U32 R0, R26, 0x1f, RZ ;  /* 0x0000001f1a007819 */ /* 0x000fe200000006ff */
[----:B------:R-:W-:-:S03]  /*e950*/  VIADD R23, R23, 0x1 ;  /* 0x0000000117177836 */ /* 0x000fc60000000000 */
[----:B------:R-:W1:Y:S02]  /*e960*/  SYNCS.PHASECHK.TRANS64.TRYWAIT P1, [R5+URZ+0x2d840], R0 ;  /* 0x02d84000050075a7 */ /* 0x000e64000802017f */
[----:B------:R-:W-:-:S04]  /*e970*/  ISETP.NE.AND P2, PT, R23, 0x2, PT ;  /* 0x000000021700780c */ /* 0x000fc80003f45270 */
[----:B------:R-:W-:Y:S01]  /*e980*/  SEL R3, RZ, 0x1, P2 ;  /* 0x00000001ff037807 */ /* 0x000fe20001000000 */
[----:B-1----:R-:W-:Y:S08]  /*e990*/  @!P1 BRA `(.L_x_1973) ;  /* 0x0000002400949947 */ /* 0x002ff00003800000 */
.L_x_2050:
[----:B------:R-:W-:Y:S02]  /*e9a0*/  SEL R23, R23, RZ, P2 ;  /* 0x000000ff17177207 */ /* 0x000fe40001000000 */
[----:B------:R-:W-:Y:S01]  /*e9b0*/  LOP3.LUT R2, R26, R3, RZ, 0x3c, !PT ;  /* 0x000000031a027212 */ /* 0x000fe200078e3cff */
[----:B------:R-:W-:Y:S06]  /*e9c0*/  @!P0 BRA `(.L_x_1974) ;  /* 0x0000000000048947 */ /* 0x000fec0003800000 */
[----:B------:R-:W-:Y:S01]  /*e9d0*/  BPT.TRAP 0x1 ;  /* 0x000000040000795c */ /* 0x000fe20000300000 */
.L_x_1974:
[----:B------:R-:W-:Y:S01]  /*e9e0*/  IMAD R23, R23, 0x8, R4 ;  /* 0x0000000817177824 */ /* 0x000fe200078e0204 */
[----:B------:R-:W-:-:S04]  /*e9f0*/  SHF.L.U32 R2, R2, 0x1f, RZ ;  /* 0x0000001f02027819 */ /* 0x000fc800000006ff */
[----:B------:R-:W2:Y:S02]  /*ea00*/  SYNCS.PHASECHK.TRANS64.TRYWAIT P1, [R23+URZ+0x2d840], R2 ;  /* 0x02d84002170075a7 */ /* 0x000ea4000802017f */
[----:B--2---:R-:W-:Y:S05]  /*ea10*/  @!P1 BRA `(.L_x_1975) ;  /* 0x0000002400889947 */ /* 0x004fea0003800000 */
.L_x_2051:
[----:B------:R-:W-:Y:S05]  /*ea20*/  @!P0 BRA `(.L_x_1976) ;  /* 0x0000000000048947 */ /* 0x000fea0003800000 */
[----:B------:R-:W-:Y:S01]  /*ea30*/  BPT.TRAP 0x1 ;  /* 0x000000040000795c */ /* 0x000fe20000300000 */
.L_x_1976:
[----:B------:R-:W3:Y:S02]  /*ea40*/  SYNCS.PHASECHK.TRANS64.TRYWAIT P1, [R5+URZ+0x2d860], R0 ;  /* 0x02d86000050075a7 */ /* 0x000ee4000802017f */
[----:B---3--:R-:W-:Y:S05]  /*ea50*/  @!P1 BRA `(.L_x_1977) ;  /* 0x00000024008c9947 */ /* 0x008fea0003800000 */
.L_x_2052:
[----:B------:R-:W-:Y:S05]  /*ea60*/  @!P0 BRA `(.L_x_1978) ;  /* 0x0000000000048947 */ /* 0x000fea0003800000 */
[----:B------:R-:W-:Y:S01]  /*ea70*/  BPT.TRAP 0x1 ;  /* 0x000000040000795c */ /* 0x000fe20000300000 */
.L_x_1978:
[----:B----4-:R4:W0:Y:S02]  /*ea80*/  SYNCS.PHASECHK.TRANS64.TRYWAIT P0, [R23+URZ+0x2d860], R2 ;  /* 0x02d86002170075a7 */ /* 0x010824000800017f */
[----:B0-----:R-:W-:Y:S05]  /*ea90*/  @!P0 NANOSLEEP.SYNCS 0x989680 ;  /* 0x009896800000895d */ /* 0x001fea0003900000 */
[----:B------:R-:W0:Y:S02]  /*eaa0*/  @!P0 SYNCS.PHASECHK.TRANS64 P0, [R23+URZ+0x2d860], R2 ;  /* 0x02d86002170085a7 */ /* 0x000e24000800007f */
[----:B0-----:R-:W-:Y:S05]  /*eab0*/  @!P0 BRA `(.L_x_1978) ;  /* 0xfffffffc00f08947 */ /* 0x001fea000383ffff */
.L_x_1970:
[----:B------:R-:W-:Y:S05]  /*eac0*/  BSYNC B0 ;  /* 0x0000000000007941 */ /* 0x000fea0003800000 */
.L_x_1969:
[----:B------:R-:W-:Y:S05]  /*ead0*/  EXIT ;  /* 0x000000000000794d */ /* 0x000fea0003800000 */
.L_x_1871:
[----:B0-----:R-:W-:-:S04]  /*eae0*/  IMAD.U32 R3, RZ, RZ, UR40 ;  /* 0x00000028ff037e24 */ /* 0x001fc8000f8e00ff */
[----:B------:R0:W1:Y:S03]  /*eaf0*/  SYNCS.PHASECHK.TRANS64.TRYWAIT P1, [R3+URZ+0x2d800], R0 ;  /* 0x02d80000030075a7 */ /* 0x000066000802017f */
[----:B-1----:R-:W-:Y:S05]  /*eb00*/  @!P1 NANOSLEEP.SYNCS 0x989680 ;  /* 0x009896800000995d */ /* 0x002fea0003900000 */
[----:B------:R-:W1:Y:S02]  /*eb10*/  @!P1 SYNCS.PHASECHK.TRANS64 P1, [R3+URZ+0x2d800], R0 ;  /* 0x02d80000030095a7 */ /* 0x000e64000802007f */
[----:B-1----:R-:W-:Y:S05]  /*eb20*/  @!P1 BRA `(.L_x_1871) ;  /* 0xfffffffc00ec9947 */ /* 0x002fea000383ffff */
[----:B------:R-:W-:Y:S05]  /*eb30*/  BRA `(.L_x_1979) ;  /* 0xffffff2c000c7947 */ /* 0x000fea000383ffff */
.L_x_1875:
[----:B-1----:R1:W2:Y:S02]  /*eb40*/  SYNCS.PHASECHK.TRANS64.TRYWAIT P1, [R0+URZ+0x2d830], R3 ;  /* 0x02d83003000075a7 */ /* 0x0022a4000802017f */
[----:B--2---:R-:W-:Y:S05]  /*eb50*/  @!P1 NANOSLEEP.SYNCS 0x989680 ;  /* 0x009896800000995d */ /* 0x004fea0003900000 */
[----:B------:R-:W2:Y:S02]  /*eb60*/  @!P1 SYNCS.PHASECHK.TRANS64 P1, [R0+URZ+0x2d830], R3 ;  /* 0x02d83003000095a7 */ /* 0x000ea4000802007f */
[----:B--2---:R-:W-:Y:S05]  /*eb70*/  @!P1 BRA `(.L_x_1875) ;  /* 0xfffffffc00f09947 */ /* 0x004fea000383ffff */
[----:B------:R-:W-:Y:S05]  /*eb80*/  BRA `(.L_x_1874) ;  /* 0xffffff2c00287947 */ /* 0x000fea000383ffff */
.L_x_1881:
[----:B--2---:R-:W-:-:S04]  /*eb90*/  IMAD.U32 R4, RZ, RZ, UR6 ;  /* 0x00000006ff047e24 */ /* 0x004fc8000f8e00ff */
[----:B------:R2:W3:Y:S03]  /*eba0*/  SYNCS.PHASECHK.TRANS64.TRYWAIT P1, [R4+URZ+0x2d830], R3 ;  /* 0x02d83003040075a7 */ /* 0x0004e6000802017f */
[----:B---3--:R-:W-:Y:S05]  /*ebb0*/  @!P1 NANOSLEEP.SYNCS 0x989680 ;  /* 0x009896800000995d */ /* 0x008fea0003900000 */
[----:B------:R-:W3:Y:S02]  /*ebc0*/  @!P1 SYNCS.PHASECHK.TRANS64 P1, [R4+URZ+0x2d830], R3 ;  /* 0x02d83003040095a7 */ /* 0x000ee4000802007f */
[----:B---3--:R-:W-:Y:S05]  /*ebd0*/  @!P1 BRA `(.L_x_1881) ;  /* 0xfffffffc00ec9947 */ /* 0x008fea000383ffff */
[----:B------:R-:W-:Y:S05]  /*ebe0*/  BRA `(.L_x_1878) ;  /* 0xffffff50002c7947 */ /* 0x000fea000383ffff */
.L_x_1885:
[----:B-1----:R-:W-:-:S04]  /*ebf0*/  IMAD.U32 R4, RZ, RZ, UR6 ;  /* 0x00000006ff047e24 */ /* 0x002fc8000f8e00ff */
[----:B------:R1:W2:Y:S03]  /*ec00*/  SYNCS.PHASECHK.TRANS64.TRYWAIT P1, [R4+URZ+0x2d850], R3 ;  /* 0x02d85003040075a7 */ /* 0x0002a6000802017f */
[----:B--2---:R-:W-:Y:S05]  /*ec10*/  @!P1 NANOSLEEP.SYNCS 0x989680 ;  /* 0x009896800000995d */ /* 0x004fea0003900000 */
[----:B------:R-:W2:Y:S02]  /*ec20*/  @!P1 SYNCS.PHASECHK.TRANS64 P1, [R4+URZ+0x2d850], R3 ;  /* 0x02d85003040095a7 */ /* 0x000ea4000802007f */
[----:B--2---:R-:W-:Y:S05]  /*ec30*/  @!P1 BRA `(.L_x_1885) ;  /* 0xfffffffc00ec9947 */ /* 0x004fea000383ffff */
[----:B------:R-:W-:Y:S05]  /*ec40*/  BRA `(.L_x_1882) ;  /* 0xffffff5000d87947 */ /* 0x000fea000383ffff */
.L_x_1893:
[----:B--2---:R-:W-:-:S04]  /*ec50*/  IMAD.U32 R4, RZ, RZ, UR6 ;  /* 0x00000006ff047e24 */ /* 0x004fc8000f8e00ff */
[----:B------:R2:W3:Y:S03]  /*ec60*/  SYNCS.PHASECHK.TRANS64.TRYWAIT P1, [R4+URZ+0x2d830], R3 ;  /* 0x02d83003040075a7 */ /* 0x0004e6000802017f */
[----:B---3--:R-:W-:Y:S05]  /*ec70*/  @!P1 NANOSLEEP.SYNCS 0x989680 ;  /* 0x009896800000995d */ /* 0x008fea0003900000 */
[----:B------:R-:W3:Y:S02]  /*ec80*/  @!P1 SYNCS.PHASECHK.TRANS64 P1, [R4+URZ+0x2d830], R3 ;  /* 0x02d83003040095a7 */ /* 0x000ee4000802007f */
[----:B---3--:R-:W-:Y:S05]  /*ec90*/  @!P1 BRA `(.L_x_1893) ;  /* 0xfffffffc00ec9947 */ /* 0x008fea000383ffff */
[----:B------:R-:W-:Y:S05]  /*eca0*/  BRA `(.L_x_1890) ;  /* 0xffffff7800ac7947 */ /* 0x000fea000383ffff */
.L_x_1897:
[----:B-1----:R-:W-:-:S04]  /*ecb0*/  IMAD.U32 R4, RZ, RZ, UR6 ;  /* 0x00000006ff047e24 */ /* 0x002fc8000f8e00ff */
[----:B------:R1:W2:Y:S03]  /*ecc0*/  SYNCS.PHASECHK.TRANS64.TRYWAIT P1, [R4+URZ+0x2d850], R3 ;  /* 0x02d85003040075a7 */ /* 0x0002a6000802017f */
[----:B--2---:R-:W-:Y:S05]  /*ecd0*/  @!P1 NANOSLEEP.SYNCS 0x989680 ;  /* 0x009896800000995d */ /* 0x004fea0003900000 */
[----:B------:R-:W2:Y:S02]  /*ece0*/  @!P1 SYNCS.PHASECHK.TRANS64 P1, [R4+URZ+0x2d850], R3 ;  /* 0x02d85003040095a7 */ /* 0x000ea4000802007f */
[----:B--2---:R-:W-:Y:S05]  /*ecf0*/  @!P1 BRA `(.L_x_1897) ;  /* 0xfffffffc00ec9947 */ /* 0x004fea000383ffff */
[----:B------:R-:W-:Y:S05]  /*ed00*/  BRA `(.L_x_1894) ;  /* 0xffffff7c00587947 */ /* 0x000fea000383ffff */
.L_x_1904:
[----:B--2---:R-:W-:-:S04]  /*ed10*/  IMAD.U32 R6, RZ, RZ, UR8 ;  /* 0x00000008ff067e24 */ /* 0x004fc8000f8e00ff */
[----:B------:R2:W3:Y:S03]  /*ed20*/  SYNCS.PHASECHK.TRANS64.TRYWAIT P1, [R6+URZ+0x2d850], R5 ;  /* 0x02d85005060075a7 */ /* 0x0004e6000802017f */
[----:B---3--:R-:W-:Y:S05]  /*ed30*/  @!P1 NANOSLEEP.SYNCS 0x989680 ;  /* 0x009896800000995d */ /* 0x008fea0003900000 */
[----:B------:R-:W3:Y:S02]  /*ed40*/  @!P1 SYNCS.PHASECHK.TRANS64 P1, [R6+URZ+0x2d850], R5 ;  /* 0x02d85005060095a7 */ /* 0x000ee4000802007f */
[----:B---3--:R-:W-:Y:S05]  /*ed50*/  @!P1 BRA `(.L_x_1904) ;  /* 0xfffffffc00ec9947 */ /* 0x008fea000383ffff */
[----:B------:R-:W-:Y:S05]  /*ed60*/  BRA `(.L_x_1903) ;  /* 0xffffff98008c7947 */ /* 0x000fea000383ffff */
.L_x_1927:
        /* <DEDUP_REMOVED lines=10> */
.L_x_1980:
[----:B------:R-:W-:Y:S05]  /*ee10*/  BRA `(.L_x_1981) ;  /* 0xffffffc800707947 */ /* 0x000fea000383ffff */
.L_x_1930:
[----:B0-----:R0:W1:Y:S02]  /*ee20*/  SYNCS.PHASECHK.TRANS64.TRYWAIT P0, [R6+URZ+0x2d840], R2 ;  /* 0x02d84002060075a7 */ /* 0x001064000800017f */
[----:B-1----:R-:W-:Y:S05]  /*ee30*/  @!P0 NANOSLEEP.SYNCS 0x989680 ;  /* 0x009896800000895d */ /* 0x002fea0003900000 */
[----:B------:R-:W1:Y:S02]  /*ee40*/  @!P0 SYNCS.PHASECHK.TRANS64 P0, [R6+URZ+0x2d840], R2 ;  /* 0x02d84002060085a7 */ /* 0x000e64000800007f */
[----:B-1----:R-:W-:Y:S05]  /*ee50*/  @!P0 BRA `(.L_x_1930) ;  /* 0xfffffffc00f08947 */ /* 0x002fea000383ffff */
[----:B------:R-:W-:Y:S05]  /*ee60*/  BRA `(.L_x_1982) ;  /* 0xffffffcc00787947 */ /* 0x000fea000383ffff */
.L_x_1931:
        /* <DEDUP_REMOVED lines=8> */
.L_x_1984:
[----:B------:R-:W-:Y:S05]  /*eef0*/  BSYNC B0 ;  /* 0x0000000000007941 */ /* 0x000fea0003800000 */
.L_x_1983:
        /* <DEDUP_REMOVED lines=9> */
.L_x_1985:
[----:B------:R-:W-:Y:S02]  /*ef90*/  IMAD.MOV.U32 R13, RZ, RZ, R0 ;  /* 0x000000ffff0d7224 */ /* 0x000fe400078e0000 */
[----:B------:R-:W-:Y:S02]  /*efa0*/  IMAD.MOV.U32 R12, RZ, RZ, 0x1 ;  /* 0x00000001ff0c7424 */ /* 0x000fe400078e00ff */
[----:B------:R-:W-:-:S07]  /*efb0*/  IMAD.MOV.U32 R3, RZ, RZ, R14 ;  /* 0x000000ffff037224 */ /* 0x000fce00078e000e */
[----:B------:R-:W-:Y:S05]  /*efc0*/  WARPSYNC.COLLECTIVE R15, `(.L_x_1986) ;  /* 0x000000000f087348 */ /* 0x000fea0003c00000 */
[----:B------:R0:W1:Y:S02]  /*efd0*/  SHFL.IDX P6, R14, R13, R12, R11 ;  /* 0x0000000c0d0e7389 */ /* 0x00006400000c000b */
[----:B01----:R-:W-:Y:S01]  /*efe0*/  ENDCOLLECTIVE ;  /* 0x000000000000791b */ /* 0x003fe20003800000 */
.L_x_1986:
        /* <DEDUP_REMOVED lines=17> */
.L_x_1987:
[----:B------:R-:W-:Y:S02]  /*f100*/  @P0 IMAD R8, R7, 0x2, R17 ;  /* 0x0000000207080824 */ /* 0x000fe400078e0211 */
[----:B------:R-:W-:Y:S02]  /*f110*/  IMAD.MOV.U32 R13, RZ, RZ, R0 ;  /* 0x000000ffff0d7224 */ /* 0x000fe400078e0000 */
[----:B------:R-:W-:Y:S02]  /*f120*/  IMAD.MOV.U32 R12, RZ, RZ, 0x2 ;  /* 0x00000002ff0c7424 */ /* 0x000fe400078e00ff */
[----:B------:R-:W-:-:S07]  /*f130*/  IMAD.MOV.U32 R3, RZ, RZ, R14 ;  /* 0x000000ffff037224 */ /* 0x000fce00078e000e */
[----:B------:R-:W-:Y:S05]  /*f140*/  WARPSYNC.COLLECTIVE R15, `(.L_x_1988) ;  /* 0x000000000f087348 */ /* 0x000fea0003c00000 */
[----:B------:R0:W1:Y:S02]  /*f150*/  SHFL.IDX P6, R14, R13, R12, R11 ;  /* 0x0000000c0d0e7389 */ /* 0x00006400000c000b */
[----:B01----:R-:W-:Y:S01]  /*f160*/  ENDCOLLECTIVE ;  /* 0x000000000000791b */ /* 0x003fe20003800000 */
.L_x_1988:
        /* <DEDUP_REMOVED lines=17> */
.L_x_1989:
[----:B------:R-:W-:Y:S02]  /*f280*/  @P0 IMAD R8, R7, 0x2, R17 ;  /* 0x0000000207080824 */ /* 0x000fe400078e0211 */
[----:B------:R-:W-:Y:S02]  /*f290*/  IMAD.MOV.U32 R13, RZ, RZ, R0 ;  /* 0x000000ffff0d7224 */ /* 0x000fe400078e0000 */
[----:B------:R-:W-:Y:S02]  /*f2a0*/  IMAD.MOV.U32 R12, RZ, RZ, 0x3 ;  /* 0x00000003ff0c7424 */ /* 0x000fe400078e00ff */
[----:B------:R-:W-:-:S07]  /*f2b0*/  IMAD.MOV.U32 R3, RZ, RZ, R14 ;  /* 0x000000ffff037224 */ /* 0x000fce00078e000e */
[----:B------:R-:W-:Y:S05]  /*f2c0*/  WARPSYNC.COLLECTIVE R15, `(.L_x_1990) ;  /* 0x000000000f087348 */ /* 0x000fea0003c00000 */
[----:B------:R0:W1:Y:S02]  /*f2d0*/  SHFL.IDX P6, R14, R13, R12, R11 ;  /* 0x0000000c0d0e7389 */ /* 0x00006400000c000b */
[----:B01----:R-:W-:Y:S01]  /*f2e0*/  ENDCOLLECTIVE ;  /* 0x000000000000791b */ /* 0x003fe20003800000 */
.L_x_1990:
        /* <DEDUP_REMOVED lines=16> */
.L_x_1991:
[----:B------:R-:W-:Y:S05]  /*f3f0*/  BRA `(.L_x_1992) ;  /* 0xffffffcc00407947 */ /* 0x000fea000383ffff */
.L_x_1936:
[----:B------:R-:W-:Y:S02]  /*f400*/  IMAD.MOV.U32 R13, RZ, RZ, R5 ;  /* 0x000000ffff0d7224 */ /* 0x000fe400078e0005 */
[----:B------:R-:W-:Y:S02]  /*f410*/  IMAD.MOV.U32 R12, RZ, RZ, RZ ;  /* 0x000000ffff0c7224 */ /* 0x000fe400078e00ff */
[----:B------:R-:W-:Y:S02]  /*f420*/  IMAD.MOV.U32 R11, RZ, RZ, 0x1c1f ;  /* 0x00001c1fff0b7424 */ /* 0x000fe400078e00ff */
[----:B------:R-:W-:Y:S02]  /*f430*/  IMAD.MOV.U32 R15, RZ, RZ, -0x1 ;  /* 0xffffffffff0f7424 */ /* 0x000fe400078e00ff */
[----:B------:R-:W-:-:S07]  /*f440*/  IMAD.U32 R4, RZ, RZ, UR43 ;  /* 0x0000002bff047e24 */ /* 0x000fce000f8e00ff */
[----:B-----5:R-:W-:Y:S05]  /*f450*/  WARPSYNC.COLLECTIVE R15, `(.L_x_1993) ;  /* 0x000000000f087348 */ /* 0x020fea0003c00000 */
[----:B------:R0:W1:Y:S02]  /*f460*/  SHFL.IDX P6, R14, R13, R12, R11 ;  /* 0x0000000c0d0e7389 */ /* 0x00006400000c000b */
[----:B01---5:R-:W-:Y:S01]  /*f470*/  ENDCOLLECTIVE ;  /* 0x000000000000791b */ /* 0x023fe20003800000 */
.L_x_1993:
[----:B------:R-:W-:-:S05]  /*f480*/  IMAD R4, R4, 0xc0, R21 ;  /* 0x000000c004047824 */ /* 0x000fca00078e0215 */
[----:B------:R-:W-:Y:S01]  /*f490*/  ISETP.GE.AND P0, PT, R4, UR37, PT ;  /* 0x0000002504007c0c */ /* 0x000fe2000bf06270 */
[----:B------:R-:W-:Y:S02]  /*f4a0*/  IMAD.MOV.U32 R13, RZ, RZ, R0 ;  /* 0x000000ffff0d7224 */ /* 0x000fe400078e0000 */
[----:B------:R-:W-:-:S10]  /*f4b0*/  IMAD.MOV.U32 R2, RZ, RZ, R14 ;  /* 0x000000ffff027224 */ /* 0x000fd400078e000e */
[----:B------:R-:W-:Y:S05]  /*f4c0*/  WARPSYNC.COLLECTIVE R15, `(.L_x_1994) ;  /* 0x000000000f087348 */ /* 0x000fea0003c00000 */
[----:B------:R0:W1:Y:S02]  /*f4d0*/  SHFL.IDX P6, R14, R13, R12, R11 ;  /* 0x0000000c0d0e7389 */ /* 0x00006400000c000b */
[----:B01----:R-:W-:Y:S01]  /*f4e0*/  ENDCOLLECTIVE ;  /* 0x000000000000791b */ /* 0x003fe20003800000 */
.L_x_1994:
[----:B------:R-:W-:Y:S02]  /*f4f0*/  IMAD.MOV.U32 R13, RZ, RZ, R5 ;  /* 0x000000ffff0d7224 */ /* 0x000fe400078e0005 */
[----:B------:R-:W-:Y:S02]  /*f500*/  IMAD.MOV.U32 R12, RZ, RZ, 0x1 ;  /* 0x00000001ff0c7424 */ /* 0x000fe400078e00ff */
[----:B------:R-:W-:-:S07]  /*f510*/  IMAD.MOV.U32 R3, RZ, RZ, R14 ;  /* 0x000000ffff037224 */ /* 0x000fce00078e000e */
[----:B------:R-:W-:Y:S05]  /*f520*/  WARPSYNC.COLLECTIVE R15, `(.L_x_1995) ;  /* 0x000000000f087348 */ /* 0x000fea0003c00000 */
[----:B------:R0:W1:Y:S02]  /*f530*/  SHFL.IDX P6, R14, R13, R12, R11 ;  /* 0x0000000c0d0e7389 */ /* 0x00006400000c000b */
[----:B01----:R-:W-:Y:S01]  /*f540*/  ENDCOLLECTIVE ;  /* 0x000000000000791b */ /* 0x003fe20003800000 */
.L_x_1995:
        /* <DEDUP_REMOVED lines=18> */
.L_x_1996:
[----:B------:R-:W-:Y:S02]  /*f670*/  IMAD.MOV.U32 R13, RZ, RZ, R5 ;  /* 0x000000ffff0d7224 */ /* 0x000fe400078e0005 */
[----:B------:R-:W-:Y:S02]  /*f680*/  IMAD.MOV.U32 R12, RZ, RZ, 0x2 ;  /* 0x00000002ff0c7424 */ /* 0x000fe400078e00ff */
[----:B------:R-:W-:-:S07]  /*f690*/  IMAD.MOV.U32 R3, RZ, RZ, R14 ;  /* 0x000000ffff037224 */ /* 0x000fce00078e000e */
[----:B------:R-:W-:Y:S05]  /*f6a0*/  WARPSYNC.COLLECTIVE R15, `(.L_x_1997) ;  /* 0x000000000f087348 */ /* 0x000fea0003c00000 */
[----:B------:R0:W1:Y:S02]  /*f6b0*/  SHFL.IDX P6, R14, R13, R12, R11 ;  /* 0x0000000c0d0e7389 */ /* 0x00006400000c000b */
[----:B01----:R-:W-:Y:S01]  /*f6c0*/  ENDCOLLECTIVE ;  /* 0x000000000000791b */ /* 0x003fe20003800000 */
.L_x_1997:
        /* <DEDUP_REMOVED lines=18> */
.L_x_1998:
[----:B------:R-:W-:Y:S02]  /*f7f0*/  IMAD.MOV.U32 R13, RZ, RZ, R5 ;  /* 0x000000ffff0d7224 */ /* 0x000fe400078e0005 */
[----:B------:R-:W-:Y:S02]  /*f800*/  IMAD.MOV.U32 R12, RZ, RZ, 0x3 ;  /* 0x00000003ff0c7424 */ /* 0x000fe400078e00ff */
[----:B------:R-:W-:-:S07]  /*f810*/  IMAD.MOV.U32 R3, RZ, RZ, R14 ;  /* 0x000000ffff037224 */ /* 0x000fce00078e000e */
[----:B------:R-:W-:Y:S05]  /*f820*/  WARPSYNC.COLLECTIVE R15, `(.L_x_1999) ;  /* 0x000000000f087348 */ /* 0x000fea0003c00000 */
[----:B------:R0:W1:Y:S02]  /*f830*/  SHFL.IDX P6, R14, R13, R12, R11 ;  /* 0x0000000c0d0e7389 */ /* 0x00006400000c000b */
[----:B01----:R-:W-:Y:S01]  /*f840*/  ENDCOLLECTIVE ;  /* 0x000000000000791b */ /* 0x003fe20003800000 */
.L_x_1999:
        /* <DEDUP_REMOVED lines=10> */
.L_x_2000:
        /* <DEDUP_REMOVED lines=13> */
.L_x_2001:
        /* <DEDUP_REMOVED lines=18> */
.L_x_2002:
[----:B------:R-:W-:Y:S02]  /*fae0*/  IMAD.MOV.U32 R13, RZ, RZ, R6 ;  /* 0x000000ffff0d7224 */ /* 0x000fe400078e0006 */
[----:B------:R-:W-:Y:S02]  /*faf0*/  IMAD.MOV.U32 R12, RZ, RZ, 0x1 ;  /* 0x00000001ff0c7424 */ /* 0x000fe400078e00ff */
[----:B------:R-:W-:-:S07]  /*fb00*/  IMAD.MOV.U32 R2, RZ, RZ, R14 ;  /* 0x000000ffff027224 */ /* 0x000fce00078e000e */
[----:B------:R-:W-:Y:S05]  /*fb10*/  WARPSYNC.COLLECTIVE R15, `(.L_x_2003) ;  /* 0x000000000f087348 */ /* 0x000fea0003c00000 */
[----:B------:R0:W1:Y:S02]  /*fb20*/  SHFL.IDX P6, R14, R13, R12, R11 ;  /* 0x0000000c0d0e7389 */ /* 0x00006400000c000b */
[----:B01----:R-:W-:Y:S01]  /*fb30*/  ENDCOLLECTIVE ;  /* 0x000000000000791b */ /* 0x003fe20003800000 */
.L_x_2003:
        /* <DEDUP_REMOVED lines=15> */
.L_x_2004:
[----:B------:R-:W-:Y:S05]  /*fc30*/  BRA `(.L_x_2005) ;  /* 0xffffffd0002c7947 */ /* 0x000fea000383ffff */
.L_x_1939:
[----:B0-----:R0:W1:Y:S02]  /*fc40*/  SYNCS.PHASECHK.TRANS64.TRYWAIT P0, [R17+URZ+0x2d820], R0 ;  /* 0x02d82000110075a7 */ /* 0x001064000800017f */
[----:B-1----:R-:W-:Y:S05]  /*fc50*/  @!P0 NANOSLEEP.SYNCS 0x989680 ;  /* 0x009896800000895d */ /* 0x002fea0003900000 */
[----:B------:R-:W1:Y:S02]  /*fc60*/  @!P0 SYNCS.PHASECHK.TRANS64 P0, [R17+URZ+0x2d820], R0 ;  /* 0x02d82000110085a7 */ /* 0x000e64000800007f */
[----:B-1----:R-:W-:Y:S05]  /*fc70*/  @!P0 BRA `(.L_x_1939) ;  /* 0xfffffffc00f08947 */ /* 0x002fea000383ffff */
[----:B------:R-:W-:Y:S05]  /*fc80*/  BRA `(.L_x_2006) ;  /* 0xffffffd000907947 */ /* 0x000fea000383ffff */
.L_x_1943:
[----:B0-----:R0:W1:Y:S02]  /*fc90*/  SYNCS.PHASECHK.TRANS64.TRYWAIT P0, [R6+URZ+0x2d840], R0 ;  /* 0x02d84000060075a7 */ /* 0x001064000800017f */
[----:B-1----:R-:W-:Y:S05]  /*fca0*/  @!P0 NANOSLEEP.SYNCS 0x989680 ;  /* 0x009896800000895d */ /* 0x002fea0003900000 */
[----:B------:R-:W1:Y:S02]  /*fcb0*/  @!P0 SYNCS.PHASECHK.TRANS64 P0, [R6+URZ+0x2d840], R0 ;  /* 0x02d84000060085a7 */ /* 0x000e64000800007f */
[----:B-1----:R-:W-:Y:S05]  /*fcc0*/  @!P0 BRA `(.L_x_1943) ;  /* 0xfffffffc00f08947 */ /* 0x002fea000383ffff */
[----:B------:R-:W-:Y:S05]  /*fcd0*/  BRA `(.L_x_2007) ;  /* 0xffffffd400647947 */ /* 0x000fea000383ffff */
.L_x_1944:
        /* <DEDUP_REMOVED lines=8> */
.L_x_2009:
[----:B------:R-:W-:Y:S05]  /*fd60*/  BSYNC B1 ;  /* 0x0000000000017941 */ /* 0x000fea0003800000 */
.L_x_2008:
        /* <DEDUP_REMOVED lines=10> */
.L_x_2010:
        /* <DEDUP_REMOVED lines=8> */
.L_x_2011:
        /* <DEDUP_REMOVED lines=14> */
.L_x_2012:
[----:B------:R-:W-:Y:S02]  /*ff70*/  IMAD.MOV.U32 R13, RZ, RZ, R10 ;  /* 0x000000ffff0d7224 */ /* 0x000fe400078e000a */
[----:B------:R-:W-:Y:S02]  /*ff80*/  IMAD.MOV.U32 R12, RZ, RZ, 0x2 ;  /* 0x00000002ff0c7424 */ /* 0x000fe400078e00ff */
[----:B------:R-:W-:-:S07]  /*ff90*/  IMAD.MOV.U32 R2, RZ, RZ, R14 ;  /* 0x000000ffff027224 */ /* 0x000fce00078e000e */
[----:B------:R-:W-:Y:S05]  /*ffa0*/  WARPSYNC.COLLECTIVE R15, `(.L_x_2013) ;  /* 0x000000000f087348 */ /* 0x000fea0003c00000 */
[----:B------:R0:W1:Y:S02]  /*ffb0*/  SHFL.IDX P6, R14, R13, R12, R11 ;  /* 0x0000000c0d0e7389 */ /* 0x00006400000c000b */
[----:B01----:R-:W-:Y:S01]  /*ffc0*/  ENDCOLLECTIVE ;  /* 0x000000000000791b */ /* 0x003fe20003800000 */
.L_x_2013:
        /* <DEDUP_REMOVED lines=13> */
.L_x_2014:
[----:B------:R-:W-:Y:S02]  /*100a0*/  IMAD.MOV.U32 R13, RZ, RZ, R10 ;  /* 0x000000ffff0d7224 */ /* 0x000fe400078e000a */
[----:B------:R-:W-:Y:S02]  /*100b0*/  IMAD.MOV.U32 R12, RZ, RZ, 0x3 ;  /* 0x00000003ff0c7424 */ /* 0x000fe400078e00ff */
[----:B------:R-:W-:-:S07]  /*100c0*/  IMAD.MOV.U32 R2, RZ, RZ, R14 ;  /* 0x000000ffff027224 */ /* 0x000fce00078e000e */
[----:B------:R-:W-:Y:S05]  /*100d0*/  WARPSYNC.COLLECTIVE R15, `(.L_x_2015) ;  /* 0x000000000f087348 */ /* 0x000fea0003c00000 */
[----:B------:R0:W1:Y:S02]  /*100e0*/  SHFL.IDX P6, R14, R13, R12, R11 ;  /* 0x0000000c0d0e7389 */ /* 0x00006400000c000b */
[----:B01----:R-:W-:Y:S01]  /*100f0*/  ENDCOLLECTIVE ;  /* 0x000000000000791b */ /* 0x003fe20003800000 */
.L_x_2015:
        /* <DEDUP_REMOVED lines=13> */
.L_x_2016:
[----:B------:R-:W-:Y:S01]  /*101d0*/  IMAD.MOV.U32 R2, RZ, RZ, R14 ;  /* 0x000000ffff027224 */ /* 0x000fe200078e000e */
[----:B------:R-:W-:Y:S06]  /*101e0*/  BRA `(.L_x_2017) ;  /* 0xffffffd400107947 */ /* 0x000fec000383ffff */
.L_x_1949:
[----:B-1----:R1:W2:Y:S02]  /*101f0*/  SYNCS.PHASECHK.TRANS64.TRYWAIT P0, [R6+URZ+0x2d860], R2 ;  /* 0x02d86002060075a7 */ /* 0x0022a4000800017f */
[----:B--2---:R-:W-:Y:S05]  /*10200*/  @!P0 NANOSLEEP.SYNCS 0x989680 ;  /* 0x009896800000895d */ /* 0x004fea0003900000 */
[----:B------:R-:W2:Y:S02]  /*10210*/  @!P0 SYNCS.PHASECHK.TRANS64 P0, [R6+URZ+0x2d860], R2 ;  /* 0x02d86002060085a7 */ /* 0x000ea4000800007f */
[----:B--2---:R-:W-:Y:S05]  /*10220*/  @!P0 BRA `(.L_x_1949) ;  /* 0xfffffffc00f08947 */ /* 0x004fea000383ffff */
[----:B------:R-:W-:Y:S05]  /*10230*/  BRA `(.L_x_2018) ;  /* 0xffffffd400707947 */ /* 0x000fea000383ffff */
.L_x_1950:
        /* <DEDUP_REMOVED lines=8> */
.L_x_2020:
[----:B------:R-:W-:Y:S05]  /*102c0*/  BSYNC B1 ;  /* 0x0000000000017941 */ /* 0x000fea0003800000 */
.L_x_2019:
        /* <DEDUP_REMOVED lines=9> */
.L_x_2021:
[----:B------:R-:W-:Y:S02]  /*10360*/  IMAD.MOV.U32 R13, RZ, RZ, R19 ;  /* 0x000000ffff0d7224 */ /* 0x000fe400078e0013 */
[----:B------:R-:W-:Y:S02]  /*10370*/  IMAD.MOV.U32 R12, RZ, RZ, 0x1 ;  /* 0x00000001ff0c7424 */ /* 0x000fe400078e00ff */
[----:B------:R-:W-:-:S07]  /*10380*/  IMAD.MOV.U32 R2, RZ, RZ, R14 ;  /* 0x000000ffff027224 */ /* 0x000fce00078e000e */
[----:B------:R-:W-:Y:S05]  /*10390*/  WARPSYNC.COLLECTIVE R15, `(.L_x_2022) ;  /* 0x000000000f087348 */ /* 0x000fea0003c00000 */
[----:B------:R0:W1:Y:S02]  /*103a0*/  SHFL.IDX P6, R14, R13, R12, R11 ;  /* 0x0000000c0d0e7389 */ /* 0x00006400000c000b */
[----:B01----:R-:W-:Y:S01]  /*103b0*/  ENDCOLLECTIVE ;  /* 0x000000000000791b */ /* 0x003fe20003800000 */
.L_x_2022:
        /* <DEDUP_REMOVED lines=16> */
.L_x_2023:
[----:B------:R-:W-:Y:S02]  /*104c0*/  IMAD.MOV.U32 R13, RZ, RZ, R19 ;  /* 0x000000ffff0d7224 */ /* 0x000fe400078e0013 */
[----:B------:R-:W-:Y:S02]  /*104d0*/  IMAD.MOV.U32 R12, RZ, RZ, 0x2 ;  /* 0x00000002ff0c7424 */ /* 0x000fe400078e00ff */
[----:B------:R-:W-:-:S07]  /*104e0*/  IMAD.MOV.U32 R2, RZ, RZ, R14 ;  /* 0x000000ffff027224 */ /* 0x000fce00078e000e */
[----:B------:R-:W-:Y:S05]  /*104f0*/  WARPSYNC.COLLECTIVE R15, `(.L_x_2024) ;  /* 0x000000000f087348 */ /* 0x000fea0003c00000 */
[----:B------:R0:W1:Y:S02]  /*10500*/  SHFL.IDX P6, R14, R13, R12, R11 ;  /* 0x0000000c0d0e7389 */ /* 0x00006400000c000b */
[----:B01----:R-:W-:Y:S01]  /*10510*/  ENDCOLLECTIVE ;  /* 0x000000000000791b */ /* 0x003fe20003800000 */
.L_x_2024:
        /* <DEDUP_REMOVED lines=16> */
.L_x_2025:
[----:B------:R-:W-:Y:S02]  /*10620*/  IMAD.MOV.U32 R13, RZ, RZ, R19 ;  /* 0x000000ffff0d7224 */ /* 0x000fe400078e0013 */
[----:B------:R-:W-:Y:S02]  /*10630*/  IMAD.MOV.U32 R12, RZ, RZ, 0x3 ;  /* 0x00000003ff0c7424 */ /* 0x000fe400078e00ff */
[----:B------:R-:W-:-:S07]  /*10640*/  IMAD.MOV.U32 R2, RZ, RZ, R14 ;  /* 0x000000ffff027224 */ /* 0x000fce00078e000e */
[----:B------:R-:W-:Y:S05]  /*10650*/  WARPSYNC.COLLECTIVE R15, `(.L_x_2026) ;  /* 0x000000000f087348 */ /* 0x000fea0003c00000 */
[----:B------:R0:W1:Y:S02]  /*10660*/  SHFL.IDX P6, R14, R13, R12, R11 ;  /* 0x0000000c0d0e7389 */ /* 0x00006400000c000b */
[----:B01----:R-:W-:Y:S01]  /*10670*/  ENDCOLLECTIVE ;  /* 0x000000000000791b */ /* 0x003fe20003800000 */
.L_x_2026:
        /* <DEDUP_REMOVED lines=13> */
.L_x_2027:
        /* <DEDUP_REMOVED lines=8> */
.L_x_1958:
[----:B0-----:R0:W1:Y:S02]  /*107d0*/  SYNCS.PHASECHK.TRANS64.TRYWAIT P0, [R4+URZ+0x2d860], R3 ;  /* 0x02d86003040075a7 */ /* 0x001064000800017f */
[----:B-1----:R-:W-:Y:S05]  /*107e0*/  @!P0 NANOSLEEP.SYNCS 0x989680 ;  /* 0x009896800000895d */ /* 0x002fea0003900000 */
[----:B------:R-:W1:Y:S02]  /*107f0*/  @!P0 SYNCS.PHASECHK.TRANS64 P0, [R4+URZ+0x2d860], R3 ;  /* 0x02d86003040085a7 */ /* 0x000e64000800007f */
[----:B-1----:R-:W-:Y:S05]  /*10800*/  @!P0 BRA `(.L_x_1958) ;  /* 0xfffffffc00f08947 */ /* 0x002fea000383ffff */
[----:B------:R-:W-:Y:S05]  /*10810*/  BRA `(.L_x_2029) ;  /* 0xffffffd800007947 */ /* 0x000fea000383ffff */
.L_x_1959:
        /* <DEDUP_REMOVED lines=8> */
.L_x_2031:
[----:B------:R-:W-:Y:S05]  /*108a0*/  BSYNC B0 ;  /* 0x0000000000007941 */ /* 0x000fea0003800000 */
.L_x_2030:
        /* <DEDUP_REMOVED lines=9> */
.L_x_2032:
        /* <DEDUP_REMOVED lines=9> */
.L_x_2033:
        /* <DEDUP_REMOVED lines=16> */
.L_x_2034:
[----:B------:R-:W-:Y:S02]  /*10ad0*/  IMAD.MOV.U32 R13, RZ, RZ, R19 ;  /* 0x000000ffff0d7224 */ /* 0x000fe400078e0013 */
[----:B------:R-:W-:Y:S01]  /*10ae0*/  IMAD.MOV.U32 R12, RZ, RZ, 0x2 ;  /* 0x00000002ff0c7424 */ /* 0x000fe200078e00ff */
[----:B------:R-:W-:-:S13]  /*10af0*/  IADD3 R2, P0, R14, R6, RZ ;  /* 0x000000060e027210 */ /* 0x000fda0007f1e0ff */
[----:B------:R-:W-:Y:S05]  /*10b00*/  WARPSYNC.COLLECTIVE R15, `(.L_x_2035) ;  /* 0x000000000f087348 */ /* 0x000fea0003c00000 */
[----:B------:R0:W1:Y:S02]  /*10b10*/  SHFL.IDX P6, R14, R13, R12, R11 ;  /* 0x0000000c0d0e7389 */ /* 0x00006400000c000b */
[----:B01----:R-:W-:Y:S01]  /*10b20*/  ENDCOLLECTIVE ;  /* 0x000000000000791b */ /* 0x003fe20003800000 */
.L_x_2035:
        /* <DEDUP_REMOVED lines=15> */
.L_x_2036:
[----:B------:R-:W-:Y:S02]  /*10c20*/  IMAD.MOV.U32 R13, RZ, RZ, R19 ;  /* 0x000000ffff0d7224 */ /* 0x000fe400078e0013 */
[----:B------:R-:W-:Y:S01]  /*10c30*/  IMAD.MOV.U32 R12, RZ, RZ, 0x3 ;  /* 0x00000003ff0c7424 */ /* 0x000fe200078e00ff */
[----:B------:R-:W-:-:S13]  /*10c40*/  IADD3 R2, P0, R14, R6, RZ ;  /* 0x000000060e027210 */ /* 0x000fda0007f1e0ff */
[----:B------:R-:W-:Y:S05]  /*10c50*/  WARPSYNC.COLLECTIVE R15, `(.L_x_2037) ;  /* 0x000000000f087348 */ /* 0x000fea0003c00000 */
[----:B------:R0:W1:Y:S02]  /*10c60*/  SHFL.IDX P6, R14, R13, R12, R11 ;  /* 0x0000000c0d0e7389 */ /* 0x00006400000c000b */
[----:B01----:R-:W-:Y:S01]  /*10c70*/  ENDCOLLECTIVE ;  /* 0x000000000000791b */ /* 0x003fe20003800000 */
.L_x_2037:
        /* <DEDUP_REMOVED lines=12> */
.L_x_2038:
[----:B------:R-:W-:Y:S01]  /*10d40*/  @!PT LDS RZ, [RZ] ;  /* 0x00000000fffff984 */ /* 0x000fe20000000800 */
[----:B------:R-:W-:Y:S01]  /*10d50*/  @!PT LDS RZ, [RZ] ;  /* 0x00000000fffff984 */ /* 0x000fe20000000800 */
[----:B------:R-:W-:Y:S01]  /*10d60*/  @!PT LDS RZ, [RZ] ;  /* 0x00000000fffff984 */ /* 0x000fe20000000800 */
[----:B------:R0:W-:Y:S01]  /*10d70*/  LDGSTS.E.BYPASS.LTC128B.128 [R0+0x3400], desc[UR50][R2.64+0x40], !P0 ;  /* 0x0340004002007fae */ /* 0x0001e2000c101d72 */
[----:B------:R-:W-:-:S13]  /*10d80*/  ISETP.LT.OR P0, PT, R5, 0x41, P1 ;  /* 0x000000410500780c */ /* 0x000fda0000f01670 */
[----:B------:R0:W-:Y:S01]  /*10d90*/  LDGSTS.E.BYPASS.LTC128B.128 [R0+0x5400], desc[UR50][R2.64+0x80], !P0 ;  /* 0x0540008002007fae */ /* 0x0001e2000c101d72 */
[----:B------:R-:W-:Y:S05]  /*10da0*/  BRA `(.L_x_2039) ;  /* 0xffffffd400787947 */ /* 0x000fea000383ffff */
.L_x_1964:
        /* <DEDUP_REMOVED lines=8> */
.L_x_2041:
[----:B------:R-:W-:Y:S05]  /*10e30*/  BSYNC B0 ;  /* 0x0000000000007941 */ /* 0x000fea0003800000 */
.L_x_2040:
[----:B------:R-:W-:Y:S05]  /*10e40*/  BRA `(.L_x_2042) ;  /* 0xffffffd8000c7947 */ /* 0x000fea000383ffff */
.L_x_1967:
[----:B-1----:R1:W2:Y:S02]  /*10e50*/  SYNCS.PHASECHK.TRANS64.TRYWAIT P0, [R4+URZ+0x2d820], R0 ;  /* 0x02d82000040075a7 */ /* 0x0022a4000800017f */
[----:B--2---:R-:W-:Y:S05]  /*10e60*/  @!P0 NANOSLEEP.SYNCS 0x989680 ;  /* 0x009896800000895d */ /* 0x004fea0003900000 */
[----:B------:R-:W2:Y:S02]  /*10e70*/  @!P0 SYNCS.PHASECHK.TRANS64 P0, [R4+URZ+0x2d820], R0 ;  /* 0x02d82000040085a7 */ /* 0x000ea4000800007f */
[----:B--2---:R-:W-:Y:S05]  /*10e80*/  @!P0 BRA `(.L_x_1967) ;  /* 0xfffffffc00f08947 */ /* 0x004fea000383ffff */
[----:B------:R-:W-:Y:S05]  /*10e90*/  BRA `(.L_x_2043) ;  /* 0xffffffd800587947 */ /* 0x000fea000383ffff */
.L_x_1968:
        /* <DEDUP_REMOVED lines=11> */
.L_x_2045:
[----:B------:R-:W-:Y:S05]  /*10f50*/  BSYNC B0 ;  /* 0x0000000000007941 */ /* 0x000fea0003800000 */
.L_x_2044:
[----:B------:R-:W-:Y:S05]  /*10f60*/  BRA `(.L_x_2046) ;  /* 0xffffffd800407947 */ /* 0x000fea000383ffff */
.L_x_1971:
[----:B------:R-:W-:Y:S01]  /*10f70*/  BSSY B1, `(.L_x_2047) ;  /* 0x0000006000017945 */ /* 0x000fe20003800000 */
[----:B------:R-:W-:-:S07]  /*10f80*/  IMAD.MOV.U32 R15, RZ, RZ, -0x1 ;  /* 0xffffffffff0f7424 */ /* 0x000fce00078e00ff */
[----:B01----:R-:W-:Y:S05]  /*10f90*/  WARPSYNC.COLLECTIVE R15, `(.L_x_2048) ;  /* 0x000000000f0c7348 */ /* 0x003fea0003c00000 */
[----:B------:R-:W-:Y:S02]  /*10fa0*/  ELECT P6, UR62, PT ;  /* 0x00000000003e782f */ /* 0x000fe400038c0000 */
[----:B------:R-:W-:Y:S01]  /*10fb0*/  MOV R14, UR62 ;  /* 0x0000003e000e7c02 */ /* 0x000fe20008000f00 */
[----:B01----:R-:W-:Y:S10]  /*10fc0*/  ENDCOLLECTIVE ;  /* 0x000000000000791b */ /* 0x003ff40003800000 */
.L_x_2048:
[----:B------:R-:W-:Y:S05]  /*10fd0*/  BSYNC B1 ;  /* 0x0000000000017941 */ /* 0x000fea0003800000 */
.L_x_2047:
[----:B------:R-:W-:Y:S05]  /*10fe0*/  BRA `(.L_x_2049) ;  /* 0xffffffd800387947 */ /* 0x000fea000383ffff */
.L_x_1973:
[----:B-1----:R1:W2:Y:S02]  /*10ff0*/  SYNCS.PHASECHK.TRANS64.TRYWAIT P1, [R5+URZ+0x2d840], R0 ;  /* 0x02d84000050075a7 */ /* 0x0022a4000802017f */
[----:B--2---:R-:W-:Y:S05]  /*11000*/  @!P1 NANOSLEEP.SYNCS 0x989680 ;  /* 0x009896800000995d */ /* 0x004fea0003900000 */
[----:B------:R-:W2:Y:S02]  /*11010*/  @!P1 SYNCS.PHASECHK.TRANS64 P1, [R5+URZ+0x2d840], R0 ;  /* 0x02d84000050095a7 */ /* 0x000ea4000802007f */
[----:B--2---:R-:W-:Y:S05]  /*11020*/  @!P1 BRA `(.L_x_1973) ;  /* 0xfffffffc00f09947 */ /* 0x004fea000383ffff */
[----:B------:R-:W-:Y:S05]  /*11030*/  BRA `(.L_x_2050) ;  /* 0xffffffd800587947 */ /* 0x000fea000383ffff */
.L_x_1975:
[----:B--2---:R2:W3:Y:S02]  /*11040*/  SYNCS.PHASECHK.TRANS64.TRYWAIT P1, [R23+URZ+0x2d840], R2 ;  /* 0x02d84002170075a7 */ /* 0x0044e4000802017f */
[----:B---3--:R-:W-:Y:S05]  /*11050*/  @!P1 NANOSLEEP.SYNCS 0x989680 ;  /* 0x009896800000995d */ /* 0x008fea0003900000 */
[----:B------:R-:W3:Y:S02]  /*11060*/  @!P1 SYNCS.PHASECHK.TRANS64 P1, [R23+URZ+0x2d840], R2 ;  /* 0x02d84002170095a7 */ /* 0x000ee4000802007f */
[----:B---3--:R-:W-:Y:S05]  /*11070*/  @!P1 BRA `(.L_x_1975) ;  /* 0xfffffffc00f09947 */ /* 0x008fea000383ffff */
[----:B------:R-:W-:Y:S05]  /*11080*/  BRA `(.L_x_2051) ;  /* 0xffffffd800647947 */ /* 0x000fea000383ffff */
.L_x_1977:
[----:B---3--:R3:W4:Y:S02]  /*11090*/  SYNCS.PHASECHK.TRANS64.TRYWAIT P1, [R5+URZ+0x2d860], R0 ;  /* 0x02d86000050075a7 */ /* 0x008724000802017f */
[----:B----4-:R-:W-:Y:S05]  /*110a0*/  @!P1 NANOSLEEP.SYNCS 0x989680 ;  /* 0x009896800000995d */ /* 0x010fea0003900000 */
[----:B------:R-:W4:Y:S02]  /*110b0*/  @!P1 SYNCS.PHASECHK.TRANS64 P1, [R5+URZ+0x2d860], R0 ;  /* 0x02d86000050095a7 */ /* 0x000f24000802007f */
[----:B----4-:R-:W-:Y:S05]  /*110c0*/  @!P1 BRA `(.L_x_1977) ;  /* 0xfffffffc00f09947 */ /* 0x010fea000383ffff */
[----:B------:R-:W-:Y:S05]  /*110d0*/  BRA `(.L_x_2052) ;  /* 0xffffffd800607947 */ /* 0x000fea000383ffff */
.L_x_2053:
        /* <DEDUP_REMOVED lines=10> */
.L_x_2734:


//--------------------- .text._ZN7cutlass13device_kernelIN5flash11enable_sm90INS1_16FlashAttnFwdSm90INS1_25CollectiveMainloopFwdSm90ILi2EN4cute5tupleIJNS5_1CILi1EEES8_S8_EEENS6_IJNS7_ILi192EEENS7_ILi128EEENS7_ILi96EEEEEELi96ENS_10bfloat16_tEfNS_4arch4Sm90ELb1ELb0ELb0ELb1ELb1ELb0ELb0ELb0ELb1ELb1ELb0ELb0EEENS1_21CollectiveEpilogueFwdINS6_IJSA_SC_SB_EEES9_SE_SG_Li384ELb1ELb1ELb0ELb0EEENS1_36VarlenDynamicPersistentTileSchedulerILi192ELi128ELi384ELi128ELb0ELb1ELb1ELb1ELb1ELb1EEEEEEEEEvNT_6ParamsE --------------------------
	.section	.text._ZN7cutlass13device_kernelIN5flash11enable_sm90INS1_16FlashAttnFwdSm90INS1_25CollectiveMainloopFwdSm90ILi2EN4cute5tupleIJNS5_1CILi1EEES8_S8_EEENS6_IJNS7_ILi192EEENS7_ILi128EEENS7_ILi96EEEEEELi96ENS_10bfloat16_tEfNS_4arch4Sm90ELb1ELb0ELb0ELb1ELb1ELb0ELb0ELb0ELb1ELb1ELb0ELb0EEENS1_21CollectiveEpilogueFwdINS6_IJSA_SC_SB_EEES9_SE_SG_Li384ELb1ELb1ELb0ELb0EEENS1_36VarlenDynamicPersistentTileSchedulerILi192ELi128ELi384ELi128ELb0ELb1ELb1ELb1ELb1ELb1EEEEEEEEEvNT_6ParamsE,"ax",@progbits
	.align	128
.text._ZN7cutlass13device_kernelIN5flash11enable_sm90INS1_16FlashAttnFwdSm90INS1_25CollectiveMainloopFwdSm90ILi2EN4cute5tupleIJNS5_1CILi1EEES8_S8_EEENS6_IJNS7_ILi192EEENS7_ILi128EEENS7_ILi96EEEEEELi96ENS_10bfloat16_tEfNS_4arch4Sm90ELb1ELb0ELb0ELb1ELb1ELb0ELb0ELb0ELb1ELb1ELb0ELb0EEENS1_21CollectiveEpilogueFwdINS6_IJSA_SC_SB_EEES9_SE_SG_Li384ELb1ELb1ELb0ELb0EEENS1_36VarlenDynamicPersistentTileSchedulerILi192ELi128ELi384ELi128ELb0ELb1ELb1ELb1ELb1ELb1EEEEEEEEEvNT_6ParamsE:
        .type           _ZN7cutlass13device_kernelIN5flash11enable_sm90INS1_16FlashAttnFwdSm90INS1_25CollectiveMainloopFwdSm90ILi2EN4cute5tupleIJNS5_1CILi1EEES8_S8_EEENS6_IJNS7_ILi192EEENS7_ILi128EEENS7_ILi96EEEEEELi96ENS_10bfloat16_tEfNS_4arch4Sm90ELb1ELb0ELb0ELb1ELb1ELb0ELb0ELb0ELb1ELb1ELb0ELb0EEENS1_21CollectiveEpilogueFwdINS6_IJSA_SC_SB_EEES9_SE_SG_Li384ELb1ELb1ELb0ELb0EEENS1_36VarlenDynamicPersistentTileSchedulerILi192ELi128ELi384ELi128ELb0ELb1ELb1ELb1ELb1ELb1EEEEEEEEEvNT_6ParamsE,@function
        .size           _ZN7cutlass13device_kernelIN5flash11enable_sm90INS1_16FlashAttnFwdSm90INS1_25CollectiveMainloopFwdSm90ILi2EN4cute5tupleIJNS5_1CILi1EEES8_S8_EEENS6_IJNS7_ILi192EEENS7_ILi128EEENS7_ILi96EEEEEELi96ENS_10bfloat16_tEfNS_4arch4Sm90ELb1ELb0ELb0ELb1ELb1ELb0ELb0ELb0ELb1ELb1ELb0ELb0EEENS1_21CollectiveEpilogueFwdINS6_IJSA_SC_SB_EEES9_SE_SG_Li384ELb1ELb1ELb0ELb0EEENS1_36VarlenDynamicPersistentTileSchedulerILi192ELi128ELi384ELi128ELb0ELb1ELb1ELb1ELb1ELb1EEEEEEEEEvNT_6ParamsE,(.L_x_2735 - _ZN7cutlass13device_kernelIN5flash11enable_sm90INS1_16FlashAttnFwdSm90INS1_25CollectiveMainloopFwdSm90ILi2EN4cute5tupleIJNS5_1CILi1EEES8_S8_EEENS6_IJNS7_ILi192EEENS7_ILi128EEENS7_ILi96EEEEEELi96ENS_10bfloat16_tEfNS_4arch4Sm90ELb1ELb0ELb0ELb1ELb1ELb0ELb0ELb0ELb1ELb1ELb0ELb0EEENS1_21CollectiveEpilogueFwdINS6_IJSA_SC_SB_EEES9_SE_SG_Li384ELb1ELb1ELb0ELb0EEENS1_36VarlenDynamicPersistentTileSchedulerILi192ELi128ELi384ELi128ELb0ELb1ELb1ELb1ELb1ELb1EEEEEEEEEvNT_6ParamsE)
        .other          _ZN7cutlass13device_kernelIN5flash11enable_sm90INS1_16FlashAttnFwdSm90INS1_25CollectiveMainloopFwdSm90ILi2EN4cute5tupleIJNS5_1CILi1EEES8_S8_EEENS6_IJNS7_ILi192EEENS7_ILi128EEENS7_ILi96EEEEEELi96ENS_10bfloat16_tEfNS_4arch4Sm90ELb1ELb0ELb0ELb1ELb1ELb0ELb0ELb0ELb1ELb1ELb0ELb0EEENS1_21CollectiveEpilogueFwdINS6_IJSA_SC_SB_EEES9_SE_SG_Li384ELb1ELb1ELb0ELb0EEENS1_36VarlenDynamicPersistentTileSchedulerILi192ELi128ELi384ELi128ELb0ELb1ELb1ELb1ELb1ELb1EEEEEEEEEvNT_6ParamsE,@"STO_CUDA_ENTRY STV_DEFAULT"
_ZN7cutlass13device_kernelIN5flash11enable_sm90INS1_16FlashAttnFwdSm90INS1_25CollectiveMainloopFwdSm90ILi2EN4cute5tupleIJNS5_1CILi1EEES8_S8_EEENS6_IJNS7_ILi192EEENS7_ILi128EEENS7_ILi96EEEEEELi96ENS_10bfloat16_tEfNS_4arch4Sm90ELb1ELb0ELb0ELb1ELb1ELb0ELb0ELb0ELb1ELb1ELb0ELb0EEENS1_21CollectiveEpilogueFwdINS6_IJSA_SC_SB_EEES9_SE_SG_Li384ELb1ELb1ELb0ELb0EEENS1_36VarlenDynamicPersistentTileSchedulerILi192ELi128ELi384ELi128ELb0ELb1ELb1ELb1ELb1ELb1EEEEEEEEEvNT_6ParamsE:
        /* <DEDUP_REMOVED lines=45> */
.L_x_2054:
        /* <DEDUP_REMOVED lines=22> */
.L_x_2055:
        /* <DEDUP_REMOVED lines=18> */
.L_x_2056:
        /* <DEDUP_REMOVED lines=22> */
.L_x_2057:
        /* <DEDUP_REMOVED lines=22> */
.L_x_2058:
        /* <DEDUP_REMOVED lines=8> */
.L_x_2060:
        /* <DEDUP_REMOVED lines=24> */
[----:B------:R-:W-:-:S03]  /*0a10*/  LOP3.LUT R4, R2, 0xfffffff0, RZ, 0xc0, !PT ;  /* 0xfffffff002047812 */ /* 0x000fc600078ec0ff */
[C---:B------:R-:W-:Y:S02]  /*0a20*/  IMAD.IADD R150, R157.reuse, 0x1, -R150 ;  /* 0x000000019d967824 */ /* 0x040fe400078e0a96 */
[----:B------:R-:W-:-:S03]  /*0a30*/  IMAD.IADD R4, R157, 0x1, -R4 ;  /* 0x000000019d047824 */ /* 0x000fc600078e0a04 */
[----:B------:R-:W-:Y:S02]  /*0a40*/  SHF.R.S32.HI R11, RZ, 0x1f, R150 ;  /* 0x0000001fff0b7819 */ /* 0x000fe40000011496 */
[----:B------:R-:W-:Y:S02]  /*0a50*/  SHF.R.S32.HI R3, RZ, 0x1f, R4 ;  /* 0x0000001fff037819 */ /* 0x000fe40000011404 */
[----:B------:R-:W-:Y:S02]  /*0a60*/  LEA.HI R10, R11, R150, RZ, 0x2 ;  /* 0x000000960b0a7211 */ /* 0x000fe400078f10ff */
[----:B------:R-:W-:Y:S02]  /*0a70*/  LEA.HI R5, R0, R157, RZ, 0x5 ;  /* 0x0000009d00057211 */ /* 0x000fe400078f28ff */
[--C-:B------:R-:W-:Y:S02]  /*0a80*/  SHF.R.S32.HI R8, RZ, 0x2, R10.reuse ;  /* 0x00000002ff087819 */ /* 0x100fe4000001140a */
[----:B------:R-:W-:-:S02]  /*0a90*/  SHF.R.S32.HI R9, RZ, 0x1f, R10 ;  /* 0x0000001fff097819 */ /* 0x000fc4000001140a */
[----:B------:R-:W-:Y:S02]  /*0aa0*/  SHF.R.S32.HI R7, RZ, 0x4, R2 ;  /* 0x00000004ff077819 */ /* 0x000fe40000011402 */
[----:B------:R-:W-:Y:S02]  /*0ab0*/  LEA.HI R3, R3, R4, RZ, 0x3 ;  /* 0x0000000403037211 */ /* 0x000fe400078f18ff */
[----:B------:R-:W-:Y:S02]  /*0ac0*/  LEA.HI R6, R9, R8, RZ, 0x3 ;  /* 0x0000000809067211 */ /* 0x000fe400078f18ff */
[----:B------:R-:W-:Y:S02]  /*0ad0*/  SHF.R.S32.HI R9, RZ, 0x5, R5 ;  /* 0x00000005ff097819 */ /* 0x000fe40000011405 */
[----:B------:R-:W-:Y:S02]  /*0ae0*/  LEA.HI R2, R2, R7, RZ, 0x1 ;  /* 0x0000000702027211 */ /* 0x000fe400078f08ff */
[----:B------:R-:W-:-:S02]  /*0af0*/  LOP3.LUT R5, R3, 0xfffffff8, RZ, 0xc0, !PT ;  /* 0xfffffff803057812 */ /* 0x000fc400078ec0ff */
[----:B------:R-:W-:Y:S02]  /*0b00*/  SHF.R.S32.HI R151, RZ, 0x7, R151 ;  /* 0x00000007ff977819 */ /* 0x000fe40000011497 */
[----:B------:R-:W-:Y:S01]  /*0b10*/  LOP3.LUT R2, R2, 0x1ffffffe, RZ, 0xc0, !PT ;  /* 0x1ffffffe02027812 */ /* 0x000fe200078ec0ff */
[----:B------:R-:W-:Y:S01]  /*0b20*/  IMAD.IADD R5, R4, 0x1, -R5 ;  /* 0x0000000104057824 */ /* 0x000fe200078e0a05 */
[----:B------:R-:W-:Y:S01]  /*0b30*/  LOP3.LUT R13, R6, 0xfffffff8, RZ, 0xc0, !PT ;  /* 0xfffffff8060d7812 */ /* 0x000fe200078ec0ff */
[----:B------:R-:W-:-:S04]  /*0b40*/  IMAD.HI R6, R151, 0x55555556, RZ ;  /* 0x5555555697067827 */ /* 0x000fc800078e02ff */
[----:B------:R-:W-:Y:S02]  /*0b50*/  IMAD R14, R9, 0x10, R4 ;  /* 0x00000010090e7824 */ /* 0x000fe400078e0204 */
[----:B------:R-:W-:Y:S02]  /*0b60*/  IMAD.IADD R2, R7, 0x1, -R2 ;  /* 0x0000000107027824 */ /* 0x000fe400078e0a02 */
[----:B------:R-:W-:Y:S02]  /*0b70*/  IMAD.SHL.U32 R4, R5, 0x40, RZ ;  /* 0x0000004005047824 */ /* 0x000fe400078e00ff */
[----:B------:R-:W-:Y:S01]  /*0b80*/  IMAD.IADD R12, R8, 0x1, -R13 ;  /* 0x00000001080c7824 */ /* 0x000fe200078e0a0d */
[----:B------:R-:W-:Y:S01]  /*0b90*/  LEA.HI R8, R6, R6, RZ, 0x1 ;  /* 0x0000000606087211 */ /* 0x000fe200078f08ff */
[----:B------:R-:W-:Y:S01]  /*0ba0*/  IMAD.SHL.U32 R6, R3, 0x40, RZ ;  /* 0x0000004003067824 */ /* 0x000fe200078e00ff */
[----:B------:R-:W-:Y:S01]  /*0bb0*/  LOP3.LUT R4, R4, 0x1c0, RZ, 0xc0, !PT ;  /* 0x000001c004047812 */ /* 0x000fe200078ec0ff */
[----:B------:R-:W-:Y:S01]  /*0bc0*/  IMAD.SHL.U32 R3, R2, 0x8, RZ ;  /* 0x0000000802037824 */ /* 0x000fe200078e00ff */
[----:B------:R-:W-:-:S03]  /*0bd0*/  LEA.HI R0, R0, R157, RZ, 0x2 ;  /* 0x0000009d00007211 */ /* 0x000fc600078f10ff */
[--C-:B------:R-:W-:Y:S01]  /*0be0*/  IMAD.U32 R153, R14, 0x20, R3.reuse ;  /* 0x000000200e997824 */ /* 0x100fe200078e0003 */
[----:B------:R-:W-:Y:S02]  /*0bf0*/  LOP3.LUT R3, R4, 0x8, R3, 0xf8, !PT ;  /* 0x0000000804037812 */ /* 0x000fe400078ef803 */
[----:B------:R-:W-:Y:S02]  /*0c00*/  LOP3.LUT R6, R6, 0x7ffffe00, RZ, 0xc0, !PT ;  /* 0x7ffffe0006067812 */ /* 0x000fe400078ec0ff */
[----:B------:R-:W-:Y:S02]  /*0c10*/  SHF.R.U32.HI R4, RZ, 0x3, R4 ;  /* 0x00000003ff047819 */ /* 0x000fe40000011604 */
[----:B------:R-:W-:Y:S01]  /*0c20*/  LOP3.LUT R2, R0, 0xfffffffc, RZ, 0xc0, !PT ;  /* 0xfffffffc00027812 */ /* 0x000fe200078ec0ff */
[----:B------:R-:W-:Y:S01]  /*0c30*/  IMAD R6, R9, 0x400, R6 ;  /* 0x0000040009067824 */ /* 0x000fe200078e0206 */
[----:B------:R-:W-:Y:S02]  /*0c40*/  LOP3.LUT R3, R3, R4, RZ, 0x3c, !PT ;  /* 0x0000000403037212 */ /* 0x000fe400078e3cff */
[----:B------:R-:W-:Y:S01]  /*0c50*/  LEA.HI R11, R11, R150, RZ, 0x5 ;  /* 0x000000960b0b7211 */ /* 0x000fe200078f28ff */
[----:B------:R-:W-:Y:S01]  /*0c60*/  IMAD.IADD R147, R157, 0x1, -R2 ;  /* 0x000000019d937824 */ /* 0x000fe200078e0a02 */
[----:B------:R-:W-:Y:S01]  /*0c70*/  R2P PR, R5, 0x6 ;  /* 0x0000000605007804 */ /* 0x000fe20000000000 */
[----:B------:R-:W-:Y:S01]  /*0c80*/  IMAD.IADD R3, R6, 0x1, R3 ;  /* 0x0000000106037824 */ /* 0x000fe200078e0203 */
[----:B------:R-:W-:-:S02]  /*0c90*/  SHF.R.S32.HI R11, RZ, 0x5, R11 ;  /* 0x00000005ff0b7819 */ /* 0x000fc4000001140b */
[----:B------:R-:W-:Y:S02]  /*0ca0*/  LEA.HI R4, R147, R147, RZ, 0x1 ;  /* 0x0000009393047211 */ /* 0x000fe400078f08ff */
[----:B------:R-:W-:Y:S01]  /*0cb0*/  LEA R16, R3, UR40, 0x1 ;  /* 0x0000002803107c11 */ /* 0x000fe2000f8e08ff */
[----:B------:R-:W-:Y:S01]  /*0cc0*/  IMAD.MOV.U32 R17, RZ, RZ, 0x40 ;  /* 0x00000040ff117424 */ /* 0x000fe200078e00ff */
[----:B------:R-:W-:Y:S01]  /*0cd0*/  LOP3.LUT R4, R4, 0x1ffffffe, RZ, 0xc0, !PT ;  /* 0x1ffffffe04047812 */ /* 0x000fe200078ec0ff */
[----:B------:R-:W-:Y:S02]  /*0ce0*/  IMAD.SHL.U32 R142, R147, 0x8, RZ ;  /* 0x00000008938e7824 */ /* 0x000fe400078e00ff */
[----:B------:R-:W-:Y:S02]  /*0cf0*/  IMAD R8, R8, -0x3, R151 ;  /* 0xfffffffd08087824 */ /* 0x000fe400078e0297 */
[----:B------:R-:W-:Y:S02]  /*0d00*/  IMAD R11, R11, 0x10, R12 ;  /* 0x000000100b0b7824 */ /* 0x000fe400078e020c */
[----:B------:R-:W-:Y:S01]  /*0d10*/  VIADD R18, R16, 0x21800 ;  /* 0x0002180010127836 */ /* 0x000fe20000000000 */
[----:B------:R-:W-:Y:S01]  /*0d20*/  SEL R17, R17, 0xffffffc0, !P2 ;  /* 0xffffffc011117807 */ /* 0x000fe20005000000 */
[----:B------:R-:W-:Y:S01]  /*0d30*/  VIADD R144, R142, 0x20 ;  /* 0x000000208e907836 */ /* 0x000fe20000000000 */
[----:B------:R-:W-:Y:S01]  /*0d40*/  LOP3.LUT R139, R10, 0x7ffffffc, RZ, 0xc0, !PT ;  /* 0x7ffffffc0a8b7812 */ /* 0x000fe200078ec0ff */
[----:B------:R-:W-:-:S02]  /*0d50*/  VIADD R146, R142, 0x40 ;  /* 0x000000408e927836 */ /* 0x000fc40000000000 */
[----:B------:R-:W-:Y:S02]  /*0d60*/  VIADD R22, R16, 0x21820 ;  /* 0x0002182010167836 */ /* 0x000fe40000000000 */
[----:B------:R-:W-:Y:S02]  /*0d70*/  IMAD R152, R8, 0x40, R11 ;  /* 0x0000004008987824 */ /* 0x000fe400078e020b */
[----:B------:R-:W-:Y:S02]  /*0d80*/  IMAD.IADD R3, R147, 0x1, -R4 ;  /* 0x0000000193037824 */ /* 0x000fe400078e0a04 */
[C---:B------:R-:W-:Y:S01]  /*0d90*/  @P1 VIADD R22, R18.reuse, 0xffffffe0 ;  /* 0xffffffe012161836 */ /* 0x040fe20000000000 */
[----:B------:R-:W-:Y:S01]  /*0da0*/  SHF.R.S32.HI R148, RZ, 0x2, R0 ;  /* 0x00000002ff947819 */ /* 0x000fe20000011400 */
[----:B------:R-:W-:Y:S01]  /*0db0*/  IMAD.IADD R18, R18, 0x1, R17 ;  /* 0x0000000112127824 */ /* 0x000fe200078e0211 */
[----:B------:R-:W-:Y:S01]  /*0dc0*/  SHF.R.S32.HI R156, RZ, 0x1f, R144 ;  /* 0x0000001fff9c7819 */ /* 0x000fe20000011490 */
[----:B------:R-:W-:Y:S01]  /*0dd0*/  IMAD.MOV.U32 R149, RZ, RZ, RZ ;  /* 0x000000ffff957224 */ /* 0x000fe200078e00ff */
[----:B------:R-:W-:Y:S01]  /*0de0*/  SHF.R.S32.HI R155, RZ, 0x1f, R146 ;  /* 0x0000001fff9b7819 */ /* 0x000fe20000011492 */
[----:B------:R-:W-:-:S02]  /*0df0*/  IMAD.MOV.U32 R2, RZ, RZ, RZ ;  /* 0x000000ffff027224 */ /* 0x000fc400078e00ff */
[----:B------:R-:W-:Y:S02]  /*0e00*/  IMAD.IADD R139, R150, 0x1, -R139 ;  /* 0x00000001968b7824 */ /* 0x000fe400078e0a8b */
[----:B------:R-:W-:Y:S02]  /*0e10*/  IMAD R140, R3, 0x8, R152 ;  /* 0x00000008038c7824 */ /* 0x000fe400078e0298 */
[----:B------:R-:W-:Y:S02]  /*0e20*/  IMAD.IADD R17, R17, 0x1, R22 ;  /* 0x0000000111117824 */ /* 0x000fe400078e0216 */
[----:B------:R-:W-:Y:S01]  /*0e30*/  VIADD R23, R22, 0x6000 ;  /* 0x0000600016177836 */ /* 0x000fe20000000000 */
[----:B------:R-:W-:Y:S01]  /*0e40*/  UMOV UR38, URZ ;  /* 0x0000003f00267c82 */ /* 0x000fe20008000000 */
[----:B--2---:R-:W-:-:S07]  /*0e50*/  LOP3.LUT R19, R15, 0x1, RZ, 0xfc, !PT ;  /* 0x000000010f137812 */ /* 0x004fce00078efcff */
.L_x_2112:
[----:B--2---:R-:W0:Y:S01]  /*0e60*/  LDC.64 R4, c[0x0][0xc88] ;  /* 0x00032200ff047b82 */ /* 0x004e220000000a00 */
[----:B------:R-:W-:Y:S01]  /*0e70*/  ULDC.64 UR4, c[0x0][0xa28] ;  /* 0x00028a0000047ab9 */ /* 0x000fe20000000a00 */
[----:B------:R-:W-:Y:S01]  /*0e80*/  ULDC.64 UR6, c[0x0][0xa18] ;  /* 0x0002860000067ab9 */ /* 0x000fe20000000a00 */
[----:B------:R-:W-:Y:S01]  /*0e90*/  IMAD.MOV.U32 R0, RZ, RZ, RZ ;  /* 0x000000ffff007224 */ /* 0x000fe200078e00ff */
[----:B------:R-:W-:Y:S01]  /*0ea0*/  ULDC.64 UR8, c[0x0][0xa20] ;  /* 0x0002880000087ab9 */ /* 0x000fe20000000a00 */
[----:B0-----:R-:W-:-:S05]  /*0eb0*/  IMAD.WIDE R4, R31, 0x4, R4 ;  /* 0x000000041f047825 */ /* 0x001fca00078e0204 */
[----:B------:R-:W2:Y:S01]  /*0ec0*/  LDG.E R141, desc[UR36][R4.64] ;  /* 0x00000024048d7981 */ /* 0x000ea2000c1e1900 */
[----:B------:R-:W-:Y:S02]  /*0ed0*/  ISETP.NE.U32.AND P0, PT, RZ, UR4, PT ;  /* 0x00000004ff007c0c */ /* 0x000fe4000bf05070 */
[----:B------:R-:W-:Y:S02]  /*0ee0*/  ISETP.NE.U32.AND P1, PT, RZ, UR6, PT ;  /* 0x00000006ff007c0c */ /* 0x000fe4000bf25070 */
[----:B------:R-:W-:Y:S02]  /*0ef0*/  ISETP.NE.AND.EX P0, PT, RZ, UR5, PT, P0 ;  /* 0x00000005ff007c0c */ /* 0x000fe4000bf05300 */
[----:B------:R-:W-:Y:S02]  /*0f00*/  ISETP.NE.AND.EX P1, PT, RZ, UR7, PT, P1 ;  /* 0x00000007ff007c0c */ /* 0x000fe4000bf25310 */
[----:B--2---:R-:W-:-:S09]  /*0f10*/  SHF.R.S32.HI R145, RZ, 0x1f, R141 ;  /* 0x0000001fff917819 */ /* 0x004fd2000001148d */
[----:B-1-3--:R-:W-:-:S04]  /*0f20*/  @P0 LEA R6, P2, R141, UR4, 0x2 ;  /* 0x000000048d060c11 */ /* 0x00afc8000f8410ff */
[C---:B------:R-:W-:Y:S01]  /*0f30*/  @P0 LEA.HI.X R7, R141.reuse, UR5, R145, 0x2, P2 ;  /* 0x000000058d070c11 */ /* 0x040fe200090f1491 */
[----:B------:R-:W-:Y:S01]  /*0f40*/  ULDC.64 UR4, c[0x0][0x418] ;  /* 0x0001060000047ab9 */ /* 0x000fe20000000a00 */
[----:B------:R-:W-:-:S03]  /*0f50*/  @P1 LEA R4, P2, R141, UR6, 0x2 ;  /* 0x000000068d041c11 */ /* 0x000fc6000f8410ff */
[----:B------:R0:W5:Y:S01]  /*0f60*/  @P0 LDG.E R0, desc[UR36][R6.64] ;  /* 0x0000002406000981 */ /* 0x000162000c1e1900 */
[----:B------:R-:W-:-:S05]  /*0f70*/  @P1 LEA.HI.X R5, R141, UR7, R145, 0x2, P2 ;  /* 0x000000078d051c11 */ /* 0x000fca00090f1491 */
[----:B------:R0:W5:Y:S01]  /*0f80*/  @P1 LDG.E R138, desc[UR36][R4.64] ;  /* 0x00000024048a1981 */ /* 0x000162000c1e1900 */
[----:B------:R-:W-:Y:S01]  /*0f90*/  UISETP.NE.U32.AND UP0, UPT, UR4, URZ, UPT ;  /* 0x0000003f0400728c */ /* 0x000fe2000bf05070 */
[----:B------:R-:W-:Y:S02]  /*0fa0*/  ISETP.NE.U32.AND P2, PT, RZ, UR8, PT ;  /* 0x00000008ff007c0c */ /* 0x000fe4000bf45070 */
[----:B------:R-:W-:Y:S01]  /*0fb0*/  ULDC UR4, c[0x0][0x424] ;  /* 0x0001090000047ab9 */ /* 0x000fe20000000800 */
[----:B------:R-:W-:Y:S01]  /*0fc0*/  UISETP.NE.AND.EX UP0, UPT, UR5, URZ, UPT, UP0 ;  /* 0x0000003f0500728c */ /* 0x000fe2000bf05300 */
[----:B------:R-:W-:Y:S02]  /*0fd0*/  ISETP.NE.AND.EX P2, PT, RZ, UR9, PT, P2 ;  /* 0x00000009ff007c0c */ /* 0x000fe4000bf45320 */
[----:B------:R-:W-:Y:S01]  /*0fe0*/  ULDC UR5, c[0x0][0x2f0] ;  /* 0x0000bc0000057ab9 */ /* 0x000fe20000000800 */
[----:B------:R-:W-:-:S04]  /*0ff0*/  USEL UR4, UR4, 0x1, UP0 ;  /* 0x0000000104047887 */ /* 0x000fc80008000000 */
[----:B------:R-:W-:Y:S01]  /*1000*/  UIMAD UR4, UR4, UR5, URZ ;  /* 0x00000005040472a4 */ /* 0x000fe2000f8e023f */
[----:B0---4-:R-:W-:Y:S11]  /*1010*/  @P1 BRA `(.L_x_2061) ;  /* 0x0000000000281947 */ /* 0x011ff60003800000 */
[----:B------:R-:W-:Y:S01]  /*1020*/  ULDC.64 UR6, c[0x0][0xa00] ;  /* 0x0002800000067ab9 */ /* 0x000fe20000000a00 */
[----:B-----5:R-:W0:Y:S01]  /*1030*/  LDC R138, c[0x0][0x288] ;  /* 0x0000a200ff8a7b82 */ /* 0x020e220000000800 */
[----:B------:R-:W-:-:S04]  /*1040*/  ISETP.NE.U32.AND P0, PT, RZ, UR6, PT ;  /* 0x00000006ff007c0c */ /* 0x000fc8000bf05070 */
[----:B------:R-:W-:-:S13]  /*1050*/  ISETP.NE.AND.EX P0, PT, RZ, UR7, PT, P0 ;  /* 0x00000007ff007c0c */ /* 0x000fda000bf05300 */
[----:B------:R-:W-:Y:S05]  /*1060*/  @!P0 BRA `(.L_x_2061) ;  /* 0x0000000000148947 */ /* 0x000fea0003800000 */
[----:B------:R-:W1:Y:S02]  /*1070*/  LDC.64 R4, c[0x0][0xa00] ;  /* 0x00028000ff047b82 */ /* 0x000e640000000a00 */
[----:B-1----:R-:W-:-:S05]  /*1080*/  IMAD.WIDE R4, R141, 0x4, R4 ;  /* 0x000000048d047825 */ /* 0x002fca00078e0204 */
[----:B0-----:R-:W2:Y:S04]  /*1090*/  LDG.E R138, desc[UR36][R4.64] ;  /* 0x00000024048a7981 */ /* 0x001ea8000c1e1900 */
[----:B------:R-:W2:Y:S02]  /*10a0*/  LDG.E R3, desc[UR36][R4.64+0x4] ;  /* 0x0000042404037981 */ /* 0x000ea4000c1e1900 */
[----:B--2---:R-:W-:-:S07]  /*10b0*/  IMAD.IADD R138, R3, 0x1, -R138 ;  /* 0x00000001038a7824 */ /* 0x004fce00078e0a8a */
.L_x_2061:
[----:B------:R-:W-:Y:S02]  /*10c0*/  IMAD.U32 R137, RZ, RZ, UR4 ;  /* 0x00000004ff897e24 */ /* 0x000fe4000f8e00ff */
[----:B------:R-:W-:Y:S01]  /*10d0*/  IMAD.MOV.U32 R143, RZ, RZ, R30 ;  /* 0x000000ffff8f7224 */ /* 0x000fe200078e001e */
[----:B------:R-:W-:Y:S06]  /*10e0*/  @!P2 BRA `(.L_x_2062) ;  /* 0x000000000010a947 */ /* 0x000fec0003800000 */
[----:B------:R-:W-:-:S04]  /*10f0*/  LEA R4, P0, R141, UR8, 0x2 ;  /* 0x000000088d047c11 */ /* 0x000fc8000f8010ff */
[----:B------:R-:W-:-:S05]  /*1100*/  LEA.HI.X R5, R141, UR9, R145, 0x2, P0 ;  /* 0x000000098d057c11 */ /* 0x000fca00080f1491 */
[----:B------:R1:W5:Y:S01]  /*1110*/  LDG.E R137, desc[UR36][R4.64] ;  /* 0x0000002404897981 */ /* 0x000362000c1e1900 */
[----:B------:R-:W-:Y:S05]  /*1120*/  BRA `(.L_x_2063) ;  /* 0x0000000000247947 */ /* 0x000fea0003800000 */
.L_x_2062:
        /* <DEDUP_REMOVED lines=9> */
.L_x_2063:
[----:B------:R-:W2:Y:S01]  /*11c0*/  LDC R154, c[0x0][0x448] ;  /* 0x00011200ff9a7b82 */ /* 0x000ea20000000800 */
[----:B------:R-:W-:Y:S01]  /*11d0*/  IMAD R136, R29, 0xc0, RZ ;  /* 0x000000c01d887824 */ /* 0x000fe200078e02ff */
[----:B------:R-:W-:Y:S01]  /*11e0*/  CS2R R134, SRZ ;  /* 0x0000000000867805 */ /* 0x000fe2000001ff00 */
[----:B-----5:R-:W-:Y:S01]  /*11f0*/  IMAD.IADD R137, R137, 0x1, -R0 ;  /* 0x0000000189897824 */ /* 0x020fe200078e0a00 */
[----:B------:R-:W-:Y:S01]  /*1200*/  CS2R R132, SRZ ;  /* 0x0000000000847805 */ /* 0x000fe2000001ff00 */
[----:B------:R-:W-:Y:S01]  /*1210*/  VIADD R3, R136, 0xbf ;  /* 0x000000bf88037836 */ /* 0x000fe20000000000 */
[----:B------:R-:W-:Y:S01]  /*1220*/  CS2R R130, SRZ ;  /* 0x0000000000827805 */ /* 0x000fe2000001ff00 */
[----:B------:R-:W-:Y:S01]  /*1230*/  IMAD.MOV.U32 R32, RZ, RZ, RZ ;  /* 0x000000ffff207224 */ /* 0x000fe200078e00ff */
        /* <DEDUP_REMOVED lines=11> */
[----:B------:R-:W-:Y:S01]  /*12f0*/  CS2R R106, SRZ ;  /* 0x00000000006a7805 */ /* 0x000fe2000001ff00 */
[----:B------:R-:W-:Y:S01]  /*1300*/  IMAD.MOV.U32 R109, RZ, RZ, RZ ;  /* 0x000000ffff6d7224 */ /* 0x000fe200078e00ff */
[----:B------:R-:W-:Y:S02]  /*1310*/  CS2R R104, SRZ ;  /* 0x0000000000687805 */ /* 0x000fe4000001ff00 */
[----:B------:R-:W-:Y:S02]  /*1320*/  CS2R R102, SRZ ;  /* 0x0000000000667805 */ /* 0x000fe4000001ff00 */
[----:B------:R-:W-:-:S02]  /*1330*/  CS2R R100, SRZ ;  /* 0x0000000000647805 */ /* 0x000fc4000001ff00 */
[----:B--2---:R-:W-:Y:S02]  /*1340*/  ISETP.NE.AND P0, PT, R154, 0x1, PT ;  /* 0x000000019a00780c */ /* 0x004fe40003f05270 */
[----:B------:R-:W-:Y:S02]  /*1350*/  CS2R R98, SRZ ;  /* 0x0000000000627805 */ /* 0x000fe4000001ff00 */
[----:B------:R-:W-:Y:S02]  /*1360*/  CS2R R96, SRZ ;  /* 0x0000000000607805 */ /* 0x000fe4000001ff00 */
[----:B------:R-:W-:Y:S01]  /*1370*/  CS2R R6, SRZ ;  /* 0x0000000000067805 */ /* 0x000fe2000001ff00 */
[----:B------:R-:W-:Y:S01]  /*1380*/  IMAD.MOV.U32 R94, RZ, RZ, RZ ;  /* 0x000000ffff5e7224 */ /* 0x000fe200078e00ff */
[----:B------:R-:W-:Y:S01]  /*1390*/  CS2R R90, SRZ ;  /* 0x00000000005a7805 */ /* 0x000fe2000001ff00 */
[----:B------:R-:W-:Y:S02]  /*13a0*/  IMAD.MOV.U32 R93, RZ, RZ, RZ ;  /* 0x000000ffff5d7224 */ /* 0x000fe400078e00ff */
[----:B------:R-:W-:-:S02]  /*13b0*/  IMAD.MOV.U32 R89, RZ, RZ, RZ ;  /* 0x000000ffff597224 */ /* 0x000fc400078e00ff */
[----:B-1----:R-:W1:Y:S08]  /*13c0*/  @P0 LDC R4, c[0x0][0x44c] ;  /* 0x00011300ff040b82 */ /* 0x002e700000000800 */
[----:B------:R-:W2:Y:S01]  /*13d0*/  @P0 LDC R5, c[0x0][0x450] ;  /* 0x00011400ff050b82 */ /* 0x000ea20000000800 */
[----:B-1----:R-:W-:Y:S01]  /*13e0*/  @P0 IMAD.HI.U32 R0, R3, R4, RZ ;  /* 0x0000000403000227 */ /* 0x002fe200078e00ff */
[----:B0-----:R-:W-:-:S04]  /*13f0*/  IADD3 R4, R137, 0x80, -R138 ;  /* 0x0000008089047810 */ /* 0x001fc80007ffe88a */
[----:B--2---:R-:W-:Y:S01]  /*1400*/  @P0 SHF.R.U32.HI R3, RZ, R5, R0 ;  /* 0x00000005ff030219 */ /* 0x004fe20000011600 */
[----:B------:R-:W-:Y:S01]  /*1410*/  VIADD R0, R137, 0x7f ;  /* 0x0000007f89007836 */ /* 0x000fe20000000000 */
[----:B------:R-:W-:-:S03]  /*1420*/  PLOP3.LUT P0, PT, PT, PT, PT, 0x80, 0x0 ;  /* 0x000000000000781c */ /* 0x000fc60003f0f070 */
[----:B------:R-:W-:Y:S01]  /*1430*/  IMAD.IADD R4, R4, 0x1, R3 ;  /* 0x0000000104047824 */ /* 0x000fe200078e0203 */
[----:B------:R-:W-:-:S04]  /*1440*/  SHF.R.S32.HI R3, RZ, 0x1f, R0 ;  /* 0x0000001fff037819 */ /* 0x000fc80000011400 */
[----:B------:R-:W-:Y:S02]  /*1450*/  SHF.R.S32.HI R5, RZ, 0x1f, R4 ;  /* 0x0000001fff057819 */ /* 0x000fe40000011404 */
[----:B------:R-:W-:Y:S01]  /*1460*/  LEA.HI R3, R3, R0, RZ, 0x7 ;  /* 0x0000000003037211 */ /* 0x000fe200078f38ff */
[----:B------:R-:W-:Y:S01]  /*1470*/  IMAD.MOV.U32 R0, RZ, RZ, RZ ;  /* 0x000000ffff007224 */ /* 0x000fe200078e00ff */
[----:B------:R-:W-:Y:S02]  /*1480*/  LEA.HI R5, R5, R4, RZ, 0x7 ;  /* 0x0000000405057211 */ /* 0x000fe400078f38ff */
[----:B------:R-:W-:Y:S02]  /*1490*/  SHF.R.S32.HI R3, RZ, 0x7, R3 ;  /* 0x00000007ff037819 */ /* 0x000fe40000011403 */
[----:B------:R-:W-:-:S04]  /*14a0*/  SHF.R.S32.HI R88, RZ, 0x7, R5 ;  /* 0x00000007ff587819 */ /* 0x000fc80000011405 */
[----:B------:R-:W-:Y:S01]  /*14b0*/  VIMNMX R88, R3, R88, PT ;  /* 0x0000005803587248 */ /* 0x000fe20003fe0100 */
[----:B------:R-:W-:-:S03]  /*14c0*/  IMAD.MOV.U32 R3, RZ, RZ, RZ ;  /* 0x000000ffff037224 */ /* 0x000fc600078e00ff */
[----:B------:R-:W-:-:S13]  /*14d0*/  ISETP.GE.AND P1, PT, R88, 0x1, PT ;  /* 0x000000015800780c */ /* 0x000fda0003f26270 */
[----:B------:R-:W-:Y:S05]  /*14e0*/  @!P1 BRA `(.L_x_2064) ;  /* 0x0000007800989947 */ /* 0x000fea0003800000 */
        /* <DEDUP_REMOVED lines=32> */
.L_x_2065:
[----:B------:R-:W-:Y:S02]  /*16f0*/  LEA.HI R0, R149, R149, RZ, 0x1 ;  /* 0x0000009595007211 */ /* 0x000fe400078f08ff */
[----:B------:R-:W-:Y:S02]  /*1700*/  ISETP.NE.AND P0, PT, R19, 0x3, PT ;  /* 0x000000031300780c */ /* 0x000fe40003f05270 */
[----:B------:R-:W-:-:S05]  /*1710*/  LOP3.LUT R0, R0, 0xfffffffe, RZ, 0xc0, !PT ;  /* 0xfffffffe00007812 */ /* 0x000fca00078ec0ff */
[----:B------:R-:W-:-:S05]  /*1720*/  IMAD.IADD R0, R149, 0x1, -R0 ;  /* 0x0000000195007824 */ /* 0x000fca00078e0a00 */
[----:B------:R-:W-:-:S04]  /*1730*/  SHF.L.U32 R0, R0, 0x1f, RZ ;  /* 0x0000001f00007819 */ /* 0x000fc800000006ff */
[----:B------:R-:W0:Y:S02]  /*1740*/  SYNCS.PHASECHK.TRANS64.TRYWAIT P1, [UR40+0x2d800], R0 ;  /* 0x02d80000ff0075a7 */ /* 0x000e240008020168 */
[----:B0-----:R-:W-:Y:S05]  /*1750*/  @!P1 BRA `(.L_x_2066) ;  /* 0x000000e800c89947 */ /* 0x001fea0003800000 */
.L_x_2197:
[----:B------:R-:W-:Y:S05]  /*1760*/  @!P0 BRA `(.L_x_2067) ;  /* 0x0000000000048947 */ /* 0x000fea0003800000 */
[----:B------:R-:W-:Y:S01]  /*1770*/  BPT.TRAP 0x1 ;  /* 0x000000040000795c */ /* 0x000fe20000300000 */
.L_x_2067:
[----:B0-----:R-:W-:Y:S01]  /*1780*/  IMAD.U32 R3, RZ, RZ, UR38 ;  /* 0x00000026ff037e24 */ /* 0x001fe2000f8e00ff */
[----:B------:R-:W-:-:S04]  /*1790*/  SHF.L.U32 R0, R2, 0x1f, RZ ;  /* 0x0000001f02007819 */ /* 0x000fc800000006ff */
[----:B------:R-:W-:-:S04]  /*17a0*/  LEA R3, R3, UR40, 0x3 ;  /* 0x0000002803037c11 */ /* 0x000fc8000f8e18ff */
[----:B------:R0:W1:Y:S01]  /*17b0*/  SYNCS.PHASECHK.TRANS64.TRYWAIT P1, [R3+URZ+0x2d830], R0 ;  /* 0x02d83000030075a7 */ /* 0x000062000802017f */
[----:B------:R-:W-:Y:S05]  /*17c0*/  @!P0 BRA `(.L_x_2068) ;  /* 0x0000000000048947 */ /* 0x000fea0003800000 */
[----:B------:R-:W-:Y:S01]  /*17d0*/  BPT.TRAP 0x1 ;  /* 0x000000040000795c */ /* 0x000fe20000300000 */
.L_x_2068:
[----:B-1----:R-:W-:Y:S05]  /*17e0*/  @P1 BRA `(.L_x_2069) ;  /* 0x0000000000081947 */ /* 0x002fea0003800000 */
[----:B------:R-:W1:Y:S02]  /*17f0*/  SYNCS.PHASECHK.TRANS64.TRYWAIT P1, [R3+URZ+0x2d830], R0 ;  /* 0x02d83000030075a7 */ /* 0x000e64000802017f */
[----:B-1----:R-:W-:Y:S05]  /*1800*/  @!P1 BRA `(.L_x_2070) ;  /* 0x000000e800b49947 */ /* 0x002fea0003800000 */
.L_x_2069:
        /* <DEDUP_REMOVED lines=49> */
.L_x_2071:
[----:B------:R-:W-:Y:S01]  /*1b20*/  ISETP.NE.AND P4, PT, R154, 0x1, PT ;  /* 0x000000019a00780c */ /* 0x000fe20003f85270 */
[----:B------:R-:W-:Y:S01]  /*1b30*/  IMAD.IADD R89, R140, 0x1, R136 ;  /* 0x000000018c597824 */ /* 0x000fe200078e0288 */
[----:B------:R-:W-:Y:S01]  /*1b40*/  ULDC UR6, c[0x0][0x988] ;  /* 0x0002620000067ab9 */ /* 0x000fe20000000800 */
[----:B------:R-:W-:Y:S01]  /*1b50*/  IMAD.MOV.U32 R7, RZ, RZ, -0x80 ;  /* 0xffffff80ff077424 */ /* 0x000fe200078e00ff */
        /* <DEDUP_REMOVED lines=8> */
[----:B01----:R-:W0:Y:S08]  /*1be0*/  @P4 LDC R0, c[0x0][0x44c] ;  /* 0x00011300ff004b82 */ /* 0x003e300000000800 */
[----:B------:R-:W1:Y:S01]  /*1bf0*/  @P4 LDC R5, c[0x0][0x450] ;  /* 0x00011400ff054b82 */ /* 0x000e620000000800 */
[----:B0-----:R-:W-:-:S05]  /*1c00*/  @P4 IMAD.HI.U32 R0, R89, R0, RZ ;  /* 0x0000000059004227 */ /* 0x001fca00078e00ff */
[----:B-1----:R-:W-:Y:S01]  /*1c10*/  @P4 SHF.R.U32.HI R89, RZ, R5, R0 ;  /* 0x00000005ff594219 */ /* 0x002fe20000011600 */
[----:B------:R-:W-:-:S04]  /*1c20*/  IMAD R0, R88, R7, 0x80 ;  /* 0x0000008058007424 */ /* 0x000fc800078e0207 */
[----:B------:R-:W0:Y:S01]  /*1c30*/  SHFL.IDX PT, R5, R89, 0x1, 0x1c1f ;  /* 0x003c1f0059057f89 */ /* 0x000e2200000e0000 */
[----:B------:R-:W-:Y:S02]  /*1c40*/  VIADD R4, R0, 0x1 ;  /* 0x0000000100047836 */ /* 0x000fe40000000000 */
[----:B------:R-:W-:Y:S02]  /*1c50*/  IMAD.IADD R0, R137, 0x1, R0 ;  /* 0x0000000189007824 */ /* 0x000fe400078e0200 */
[C---:B------:R-:W-:Y:S02]  /*1c60*/  IMAD R4, R139.reuse, -0x2, R4 ;  /* 0xfffffffe8b047824 */ /* 0x040fe400078e0204 */
[----:B------:R-:W-:-:S03]  /*1c70*/  IMAD R91, R139, -0x2, R0 ;  /* 0xfffffffe8b5b7824 */ /* 0x000fc600078e0200 */
[----:B------:R-:W-:-:S04]  /*1c80*/  IADD3 R98, -R138, R4, R137 ;  /* 0x000000048a627210 */ /* 0x000fc80007ffe189 */
[----:B0-----:R-:W-:-:S04]  /*1c90*/  VIADDMNMX R0, R5, R98, R91, PT ;  /* 0x0000006205007246 */ /* 0x001fc8000380015b */
        /* <DEDUP_REMOVED lines=56> */
[C---:B------:R-:W-:Y:S02]  /*2020*/  ISETP.GT.AND P2, PT, R0.reuse, 0x50, PT ;  /* 0x000000500000780c */ /* 0x040fe40003f44270 */
        /* <DEDUP_REMOVED lines=35> */
[----:B------:R-:W-:Y:S02]  /*2260*/  FSEL R87, R87, -INF , P1 ;  /* 0xff80000057577808 */ /* 0x000fe40000800000 */
[----:B------:R-:W-:-:S04]  /*2270*/  FMNMX.FTZ R62, R9, R62, !PT ;  /* 0x0000003e093e7209 */ /* 0x000fc80007810000 */
[----:B------:R-:W-:Y:S02]  /*2280*/  FMNMX.FTZ R27, R87, R62, !PT ;  /* 0x0000003e571b7209 */ /* 0x000fe40007810000 */
[----:B------:R-:W0:Y:S04]  /*2290*/  SHFL.IDX PT, R62, R89, RZ, 0x1c1f ;  /* 0x001c1fff593e7589 */ /* 0x000e2800000e0000 */
[----:B------:R-:W1:Y:S01]  /*22a0*/  SHFL.BFLY PT, R0, R27, 0x2, 0x1f ;  /* 0x0c401f001b007f89 */ /* 0x000e6200000e0000 */
[----:B0-----:R-:W-:Y:S02]  /*22b0*/  VIADDMNMX R62, R62, R98, R91, PT ;  /* 0x000000623e3e7246 */ /* 0x001fe4000380015b */
[----:B-1----:R-:W-:Y:S01]  /*22c0*/  FMNMX.FTZ R31, R27, R0, !PT ;  /* 0x000000001b1f7209 */ /* 0x002fe20007810000 */
[----:B------:R-:W-:Y:S01]  /*22d0*/  IMAD.U32 R0, RZ, RZ, UR6 ;  /* 0x00000006ff007e24 */ /* 0x000fe2000f8e00ff */
[----:B------:R-:W-:-:S02]  /*22e0*/  ISETP.GT.AND P2, PT, R62, 0x1, PT ;  /* 0x000000013e00780c */ /* 0x000fc40003f44270 */
[C---:B------:R-:W-:Y:S01]  /*22f0*/  ISETP.GT.AND P3, PT, R62.reuse, 0x8, PT ;  /* 0x000000083e00780c */ /* 0x040fe20003f64270 */
[----:B------:R-:W0:Y:S01]  /*2300*/  SHFL.BFLY PT, R74, R31, 0x1, 0x1f ;  /* 0x0c201f001f4a7f89 */ /* 0x000e2200000e0000 */
[----:B------:R-:W-:Y:S02]  /*2310*/  FSEL R25, R25, -INF , P2 ;  /* 0xff80000019197808 */ /* 0x000fe40001000000 */
[----:B------:R-:W-:Y:S02]  /*2320*/  ISETP.GT.AND P2, PT, R62, 0x10, PT ;  /* 0x000000103e00780c */ /* 0x000fe40003f44270 */
[----:B------:R-:W-:Y:S02]  /*2330*/  R2UR UR6, R3 ;  /* 0x00000000030672ca */ /* 0x000fe400000e0000 */
[----:B------:R-:W-:Y:S02]  /*2340*/  FSEL R39, R32, -INF , P2 ;  /* 0xff80000020277808 */ /* 0x000fe40001000000 */
[----:B------:R-:W-:-:S04]  /*2350*/  ISETP.GT.AND P2, PT, R62, 0x18, PT ;  /* 0x000000183e00780c */ /* 0x000fc80003f44270 */
[----:B------:R-:W-:Y:S02]  /*2360*/  FSEL R47, R36, -INF , P2 ;  /* 0xff800000242f7808 */ /* 0x000fe40001000000 */
[----:B------:R-:W-:-:S03]  /*2370*/  ISETP.GT.AND P2, PT, R62, 0x20, PT ;  /* 0x000000203e00780c */ /* 0x000fc60003f44270 */
[----:B------:R-:W-:Y:S01]  /*2380*/  UIADD3 UR6, UR6, 0x2d840, URZ ;  /* 0x0002d84006067890 */ /* 0x000fe2000fffe03f */
[----:B------:R-:W-:Y:S02]  /*2390*/  FSEL R55, R40, -INF , P2 ;  /* 0xff80000028377808 */ /* 0x000fe40001000000 */
[----:B------:R-:W-:Y:S01]  /*23a0*/  ISETP.GT.AND P2, PT, R62, 0x28, PT ;  /* 0x000000283e00780c */ /* 0x000fe20003f44270 */
[----:B------:R-:W-:Y:S01]  /*23b0*/  UPRMT UR6, UR41, 0x654, UR6 ;  /* 0x0000065429067896 */ /* 0x000fe20008000006 */
[----:B0-----:R-:W-:Y:S02]  /*23c0*/  FMNMX.FTZ R5, R31, R74, !PT ;  /* 0x0000004a1f057209 */ /* 0x001fe40007810000 */
[----:B------:R-:W-:Y:S02]  /*23d0*/  FSEL R31, R28, -INF , P3 ;  /* 0xff8000001c1f7808 */ /* 0x000fe40001800000 */
[C---:B------:R-:W-:Y:S01]  /*23e0*/  FSETP.NEU.FTZ.AND P1, PT, R5.reuse, -INF , PT ;  /* 0xff8000000500780b */ /* 0x040fe20003f3d000 */
[----:B------:R-:W-:Y:S01]  /*23f0*/  FMUL.FTZ R21, R5, R0 ;  /* 0x0000000005157220 */ /* 0x000fe20000410000 */
[----:B------:R-:W-:-:S02]  /*2400*/  FSEL R67, R44, -INF , P2 ;  /* 0xff8000002c437808 */ /* 0x000fc40001000000 */
[----:B------:R-:W-:Y:S01]  /*2410*/  SYNCS.ARRIVE.TRANS64.RED.A1T0 RZ, [UR6], RZ ;  /* 0x000000ffffff79a7 */ /* 0x000fe20008100406 */
[C---:B------:R-:W-:Y:S02]  /*2420*/  ISETP.GT.AND P2, PT, R62.reuse, 0x30, PT ;  /* 0x000000303e00780c */ /* 0x040fe40003f44270 */
[----:B------:R-:W-:Y:S02]  /*2430*/  FSEL R21, R21, RZ, P1 ;  /* 0x000000ff15157208 */ /* 0x000fe40000800000 */
[----:B------:R-:W-:Y:S02]  /*2440*/  ISETP.GT.AND P1, PT, R62, RZ, PT ;  /* 0x000000ff3e00720c */ /* 0x000fe40003f24270 */
[----:B------:R-:W-:Y:S01]  /*2450*/  FSEL R71, R48, -INF , P2 ;  /* 0xff80000030477808 */ /* 0x000fe20001000000 */
[-CC-:B------:R-:W-:Y:S01]  /*2460*/  FFMA.FTZ R26, R26, R0.reuse, -R21.reuse ;  /* 0x000000001a1a7223 */ /* 0x180fe20000010815 */
[----:B------:R-:W-:Y:S01]  /*2470*/  FSEL R27, R24, -INF , P1 ;  /* 0xff800000181b7808 */ /* 0x000fe20000800000 */
[-CC-:B------:R-:W-:Y:S01]  /*2480*/  FFMA.FTZ R35, R100, R0.reuse, -R21.reuse ;  /* 0x0000000064237223 */ /* 0x180fe20000010815 */
[----:B------:R-:W-:Y:S01]  /*2490*/  ISETP.GT.AND P1, PT, R62, 0x9, PT ;  /* 0x000000093e00780c */ /* 0x000fe20003f24270 */
[-CC-:B------:R-:W-:Y:S01]  /*24a0*/  FFMA.FTZ R79, R12, R0.reuse, -R21.reuse ;  /* 0x000000000c4f7223 */ /* 0x180fe20000010815 */
[----:B------:R-:W-:Y:S01]  /*24b0*/  FMNMX.FTZ R24, R27, R25, !PT ;  /* 0x000000191b187209 */ /* 0x000fe20007810000 */
[----:B------:R-:W-:Y:S01]  /*24c0*/  MUFU.EX2 R26, R26 ;  /* 0x0000001a001a7308 */ /* 0x000fe20000000800 */
[----:B------:R-:W-:Y:S01]  /*24d0*/  FSEL R29, R29, -INF , P1 ;  /* 0xff8000001d1d7808 */ /* 0x000fe20000800000 */
[--C-:B------:R-:W-:Y:S01]  /*24e0*/  FFMA.FTZ R96, R96, R0, -R21.reuse ;  /* 0x0000000060607223 */ /* 0x100fe20000010815 */
[----:B------:R-:W-:Y:S01]  /*24f0*/  FMNMX.FTZ R28, R31, R24, !PT ;  /* 0x000000181f1c7209 */ /* 0x000fe20007810000 */
[-CC-:B------:R-:W-:Y:S01]  /*2500*/  FFMA.FTZ R43, R94, R0.reuse, -R21.reuse ;  /* 0x000000005e2b7223 */ /* 0x180fe20000010815 */
[----:B------:R-:W-:Y:S01]  /*2510*/  ISETP.GT.AND P1, PT, R62, 0x11, PT ;  /* 0x000000113e00780c */ /* 0x000fe20003f24270 */
[--C-:B------:R-:W-:Y:S01]  /*2520*/  FFMA.FTZ R92, R92, R0, -R21.reuse ;  /* 0x000000005c5c7223 */ /* 0x100fe20000010815 */
[----:B------:R-:W-:Y:S01]  /*2530*/  FMNMX.FTZ R28, R29, R28, !PT ;  /* 0x0000001c1d1c7209 */ /* 0x000fe20007810000 */
[----:B------:R-:W0:Y:S01]  /*2540*/  MUFU.EX2 R35, R35 ;  /* 0x0000002300237308 */ /* 0x000e220000000800 */
[----:B------:R-:W-:Y:S01]  /*2550*/  FSEL R33, R33, -INF , P1 ;  /* 0xff80000021217808 */ /* 0x000fe20000800000 */
[--C-:B------:R-:W-:Y:S01]  /*2560*/  FFMA.FTZ R30, R30, R0, -R21.reuse ;  /* 0x000000001e1e7223 */ /* 0x100fe20000010815 */
[----:B------:R-:W-:Y:S01]  /*2570*/  FMNMX.FTZ R28, R39, R28, !PT ;  /* 0x0000001c271c7209 */ /* 0x000fe20007810000 */
[-CC-:B------:R-:W-:Y:S01]  /*2580*/  FFMA.FTZ R54, R54, R0.reuse, -R21.reuse ;  /* 0x0000000036367223 */ /* 0x180fe20000010815 */
[----:B------:R-:W-:Y:S01]  /*2590*/  ISETP.GT.AND P1, PT, R62, 0x19, PT ;  /* 0x000000193e00780c */ /* 0x000fe20003f24270 */
[--C-:B------:R-:W-:Y:S01]  /*25a0*/  FFMA.FTZ R40, R11, R0, -R21.reuse ;  /* 0x000000000b287223 */ /* 0x100fe20000010815 */
[----:B------:R-:W-:Y:S01]  /*25b0*/  FMNMX.FTZ R28, R33, R28, !PT ;  /* 0x0000001c211c7209 */ /* 0x000fe20007810000 */
[----:B------:R-:W1:Y:S01]  /*25c0*/  MUFU.EX2 R24, R96 ;  /* 0x0000006000187308 */ /* 0x000e620000000800 */
[----:B------:R-:W-:Y:S01]  /*25d0*/  FSEL R37, R37, -INF , P1 ;  /* 0xff80000025257808 */ /* 0x000fe20000800000 */
[--C-:B------:R-:W-:Y:S01]  /*25e0*/  FFMA.FTZ R44, R70, R0, -R21.reuse ;  /* 0x00000000462c7223 */ /* 0x100fe20000010815 */
[----:B------:R-:W-:Y:S01]  /*25f0*/  FMNMX.FTZ R32, R47, R28, !PT ;  /* 0x0000001c2f207209 */ /* 0x000fe20007810000 */
[-CC-:B------:R-:W-:Y:S01]  /*2600*/  FFMA.FTZ R42, R42, R0.reuse, -R21.reuse ;  /* 0x000000002a2a7223 */ /* 0x180fe20000010815 */
[----:B------:R-:W-:Y:S01]  /*2610*/  ISETP.GT.AND P1, PT, R62, 0x21, PT ;  /* 0x000000213e00780c */ /* 0x000fe20003f24270 */
[--C-:B------:R-:W-:Y:S01]  /*2620*/  FFMA.FTZ R48, R58, R0, -R21.reuse ;  /* 0x000000003a307223 */ /* 0x100fe20000010815 */
[----:B------:R-:W-:Y:S01]  /*2630*/  FMNMX.FTZ R32, R37, R32, !PT ;  /* 0x0000002025207209 */ /* 0x000fe20007810000 */
[----:B------:R-:W-:Y:S01]  /*2640*/  MUFU.EX2 R43, R43 ;  /* 0x0000002b002b7308 */ /* 0x000fe20000000800 */
[----:B------:R-:W-:Y:S01]  /*2650*/  FSEL R51, R41, -INF , P1 ;  /* 0xff80000029337808 */ /* 0x000fe20000800000 */
[----:B------:R-:W-:Y:S01]  /*2660*/  FFMA.FTZ R41, R90, R0, -R21 ;  /* 0x000000005a297223 */ /* 0x000fe20000010815 */
[----:B------:R-:W-:Y:S01]  /*2670*/  FMNMX.FTZ R32, R55, R32, !PT ;  /* 0x0000002037207209 */ /* 0x000fe20007810000 */
[----:B0-----:R-:W-:Y:S01]  /*2680*/  FADD.FTZ R11, R26, R35 ;  /* 0x000000231a0b7221 */ /* 0x001fe20000010000 */
[----:B------:R-:W-:Y:S01]  /*2690*/  ISETP.GT.AND P1, PT, R62, 0x29, PT ;  /* 0x000000293e00780c */ /* 0x000fe20003f24270 */
[----:B------:R-:W-:Y:S01]  /*26a0*/  FFMA.FTZ R7, R7, R0, -R21 ;  /* 0x0000000007077223 */ /* 0x000fe20000010815 */
[----:B------:R-:W-:Y:S01]  /*26b0*/  FMNMX.FTZ R32, R51, R32, !PT ;  /* 0x0000002033207209 */ /* 0x000fe20007810000 */
[----:B------:R-:W-:Y:S01]  /*26c0*/  MUFU.EX2 R28, R92 ;  /* 0x0000005c001c7308 */ /* 0x000fe20000000800 */
[----:B------:R-:W-:Y:S01]  /*26d0*/  FSEL R45, R45, -INF , P1 ;  /* 0xff8000002d2d7808 */ /* 0x000fe20000800000 */
[----:B-1----:R-:W-:Y:S01]  /*26e0*/  FADD.FTZ R70, R24, R11 ;  /* 0x0000000b18467221 */ /* 0x002fe20000010000 */
[----:B------:R-:W-:-:S02]  /*26f0*/  FMNMX.FTZ R32, R67, R32, !PT ;  /* 0x0000002043207209 */ /* 0x000fc40007810000 */
[C---:B------:R-:W-:Y:S02]  /*2700*/  ISETP.GT.AND P1, PT, R62.reuse, 0x31, PT ;  /* 0x000000313e00780c */ /* 0x040fe40003f24270 */
[----:B------:R-:W-:Y:S01]  /*2710*/  FMNMX.FTZ R32, R45, R32, !PT ;  /* 0x000000202d207209 */ /* 0x000fe20007810000 */
[----:B------:R-:W0:Y:S01]  /*2720*/  MUFU.EX2 R41, R41 ;  /* 0x0000002900297308 */ /* 0x000e220000000800 */
[----:B------:R-:W-:Y:S02]  /*2730*/  ISETP.GT.AND P2, PT, R62, 0x38, PT ;  /* 0x000000383e00780c */ /* 0x000fe40003f44270 */
[----:B------:R-:W-:Y:S01]  /*2740*/  FSEL R75, R49, -INF , P1 ;  /* 0xff800000314b7808 */ /* 0x000fe20000800000 */
[--C-:B------:R-:W-:Y:S01]  /*2750*/  FFMA.FTZ R49, R38, R0, -R21.reuse ;  /* 0x0000000026317223 */ /* 0x100fe20000010815 */
[----:B------:R-:W-:Y:S01]  /*2760*/  FMNMX.FTZ R32, R71, R32, !PT ;  /* 0x0000002047207209 */ /* 0x000fe20007810000 */
[----:B------:R-:W-:Y:S01]  /*2770*/  FFMA.FTZ R38, R15, R0, -R21 ;  /* 0x000000000f267223 */ /* 0x000fe20000010815 */
[----:B------:R-:W-:Y:S01]  /*2780*/  ISETP.GT.AND P1, PT, R62, 0x39, PT ;  /* 0x000000393e00780c */ /* 0x000fe20003f24270 */
[----:B------:R-:W-:Y:S01]  /*2790*/  MUFU.EX2 R30, R30 ;  /* 0x0000001e001e7308 */ /* 0x000fe20000000800 */
[----:B------:R-:W-:-:S02]  /*27a0*/  FSEL R89, R52, -INF , P2 ;  /* 0xff80000034597808 */ /* 0x000fc40001000000 */
[----:B------:R-:W-:Y:S02]  /*27b0*/  FMNMX.FTZ R32, R75, R32, !PT ;  /* 0x000000204b207209 */ /* 0x000fe40007810000 */
[----:B------:R-:W-:Y:S02]  /*27c0*/  ISETP.GT.AND P2, PT, R62, 0x40, PT ;  /* 0x000000403e00780c */ /* 0x000fe40003f44270 */
[----:B------:R-:W-:Y:S01]  /*27d0*/  FSEL R91, R53, -INF , P1 ;  /* 0xff800000355b7808 */ /* 0x000fe20000800000 */
[----:B------:R-:W-:Y:S01]  /*27e0*/  MUFU.EX2 R49, R49 ;  /* 0x0000003100317308 */ /* 0x000fe20000000800 */
[----:B------:R-:W-:Y:S01]  /*27f0*/  FMNMX.FTZ R36, R89, R32, !PT ;  /* 0x0000002059247209 */ /* 0x000fe20007810000 */
[-CC-:B------:R-:W-:Y:S01]  /*2800*/  FFMA.FTZ R53, R34, R0.reuse, -R21.reuse ;  /* 0x0000000022357223 */ /* 0x180fe20000010815 */
[----:B------:R-:W-:Y:S01]  /*2810*/  ISETP.GT.AND P1, PT, R62, 0x41, PT ;  /* 0x000000413e00780c */ /* 0x000fe20003f24270 */
[-CC-:B------:R-:W-:Y:S01]  /*2820*/  FFMA.FTZ R34, R46, R0.reuse, -R21.reuse ;  /* 0x000000002e227223 */ /* 0x180fe20000010815 */
[----:B------:R-:W-:Y:S01]  /*2830*/  FSEL R93, R56, -INF , P2 ;  /* 0xff800000385d7808 */ /* 0x000fe20001000000 */
[----:B------:R-:W-:Y:S01]  /*2840*/  FFMA.FTZ R46, R66, R0, -R21 ;  /* 0x00000000422e7223 */ /* 0x000fe20000010815 */
[----:B------:R-:W-:Y:S01]  /*2850*/  FMNMX.FTZ R36, R91, R36, !PT ;  /* 0x000000245b247209 */ /* 0x000fe20007810000 */
[----:B------:R1:W-:Y:S01]  /*2860*/  MUFU.EX2 R32, R42 ;  /* 0x0000002a00207308 */ /* 0x0003e20000000800 */
[----:B------:R-:W-:-:S02]  /*2870*/  ISETP.GT.AND P2, PT, R62, 0x48, PT ;  /* 0x000000483e00780c */ /* 0x000fc40003f44270 */
[----:B------:R-:W-:Y:S01]  /*2880*/  FSEL R95, R57, -INF , P1 ;  /* 0xff800000395f7808 */ /* 0x000fe20000800000 */
[--C-:B------:R-:W-:Y:S01]  /*2890*/  FFMA.FTZ R57, R20, R0, -R21.reuse ;  /* 0x0000000014397223 */ /* 0x100fe20000010815 */
[----:B------:R-:W-:Y:S01]  /*28a0*/  FMNMX.FTZ R36, R93, R36, !PT ;  /* 0x000000245d247209 */ /* 0x000fe20007810000 */
[-CC-:B------:R-:W-:Y:S01]  /*28b0*/  FFMA.FTZ R20, R50, R0.reuse, -R21.reuse ;  /* 0x0000000032147223 */ /* 0x180fe20000010815 */
[----:B------:R-:W-:Y:S01]  /*28c0*/  ISETP.GT.AND P1, PT, R62, 0x49, PT ;  /* 0x000000493e00780c */ /* 0x000fe20003f24270 */
[----:B------:R-:W-:Y:S01]  /*28d0*/  MUFU.EX2 R53, R53 ;  /* 0x0000003500357308 */ /* 0x000fe20000000800 */
[----:B------:R-:W-:Y:S01]  /*28e0*/  FSEL R97, R60, -INF , P2 ;  /* 0xff8000003c617808 */ /* 0x000fe20001000000 */
[--C-:B-1----:R-:W-:Y:S01]  /*28f0*/  FFMA.FTZ R42, R13, R0, -R21.reuse ;  /* 0x000000000d2a7223 */ /* 0x102fe20000010815 */
[----:B------:R-:W-:Y:S01]  /*2900*/  FMNMX.FTZ R36, R95, R36, !PT ;  /* 0x000000245f247209 */ /* 0x000fe20007810000 */
[----:B------:R-:W-:Y:S01]  /*2910*/  FFMA.FTZ R50, R83, R0, -R21 ;  /* 0x0000000053327223 */ /* 0x000fe20000010815 */
[----:B------:R-:W-:-:S02]  /*2920*/  ISETP.GT.AND P2, PT, R62, 0x50, PT ;  /* 0x000000503e00780c */ /* 0x000fc40003f44270 */
[----:B------:R-:W-:Y:S01]  /*2930*/  FSEL R99, R61, -INF , P1 ;  /* 0xff8000003d637808 */ /* 0x000fe20000800000 */
[--C-:B------:R-:W-:Y:S01]  /*2940*/  FFMA.FTZ R61, R14, R0, -R21.reuse ;  /* 0x000000000e3d7223 */ /* 0x100fe20000010815 */
[----:B------:R-:W-:Y:S01]  /*2950*/  FMNMX.FTZ R36, R97, R36, !PT ;  /* 0x0000002461247209 */ /* 0x000fe20007810000 */
[----:B------:R-:W-:Y:S01]  /*2960*/  MUFU.EX2 R34, R34 ;  /* 0x0000002200227308 */ /* 0x000fe20000000800 */
[----:B------:R-:W-:Y:S02]  /*2970*/  ISETP.GT.AND P1, PT, R62, 0x51, PT ;  /* 0x000000513e00780c */ /* 0x000fe40003f24270 */
[----:B------:R-:W-:Y:S02]  /*2980*/  FSEL R101, R64, -INF , P2 ;  /* 0xff80000040657808 */ /* 0x000fe40001000000 */
[----:B------:R-:W-:Y:S02]  /*2990*/  FMNMX.FTZ R36, R99, R36, !PT ;  /* 0x0000002463247209 */ /* 0x000fe40007810000 */
[----:B------:R-:W-:Y:S01]  /*29a0*/  ISETP.GT.AND P2, PT, R62, 0x58, PT ;  /* 0x000000583e00780c */ /* 0x000fe20003f44270 */
[----:B------:R-:W-:Y:S01]  /*29b0*/  MUFU.EX2 R57, R57 ;  /* 0x0000003900397308 */ /* 0x000fe20000000800 */
[----:B------:R-:W-:Y:S01]  /*29c0*/  FSEL R103, R65, -INF , P1 ;  /* 0xff80000041677808 */ /* 0x000fe20000800000 */
[----:B------:R-:W-:Y:S01]  /*29d0*/  FFMA.FTZ R65, R8, R0, -R21 ;  /* 0x0000000008417223 */ /* 0x000fe20000010815 */
[----:B------:R-:W-:-:S02]  /*29e0*/  FMNMX.FTZ R36, R101, R36, !PT ;  /* 0x0000002465247209 */ /* 0x000fc40007810000 */
[----:B------:R-:W-:Y:S02]  /*29f0*/  ISETP.GT.AND P1, PT, R62, 0x59, PT ;  /* 0x000000593e00780c */ /* 0x000fe40003f24270 */
[----:B------:R-:W-:Y:S01]  /*2a00*/  FSEL R105, R68, -INF , P2 ;  /* 0xff80000044697808 */ /* 0x000fe20001000000 */
[----:B------:R-:W-:Y:S01]  /*2a10*/  MUFU.EX2 R20, R20 ;  /* 0x0000001400147308 */ /* 0x000fe20000000800 */
[----:B------:R-:W-:Y:S02]  /*2a20*/  FMNMX.FTZ R36, R103, R36, !PT ;  /* 0x0000002467247209 */ /* 0x000fe40007810000 */
        /* <DEDUP_REMOVED lines=9> */
[C---:B------:R-:W-:Y:S02]  /*2ac0*/  ISETP.GT.AND P2, PT, R62.reuse, 0x68, PT ;  /* 0x000000683e00780c */ /* 0x040fe40003f44270 */
[----:B------:R-:W-:Y:S01]  /*2ad0*/  FSEL R111, R73, -INF , P1 ;  /* 0xff800000496f7808 */ /* 0x000fe20000800000 */
[----:B------:R-:W-:Y:S01]  /*2ae0*/  FFMA.FTZ R73, R59, R0, -R21 ;  /* 0x000000003b497223 */ /* 0x000fe20000010815 */
[----:B------:R-:W-:Y:S01]  /*2af0*/  FMNMX.FTZ R36, R109, R36, !PT ;  /* 0x000000246d247209 */ /* 0x000fe20007810000 */
[----:B------:R-:W-:Y:S01]  /*2b00*/  MUFU.EX2 R65, R65 ;  /* 0x0000004100417308 */ /* 0x000fe20000000800 */
[----:B------:R-:W-:Y:S02]  /*2b10*/  ISETP.GT.AND P1, PT, R62, 0x69, PT ;  /* 0x000000693e00780c */ /* 0x000fe40003f24270 */
[----:B------:R-:W-:-:S02]  /*2b20*/  FSEL R113, R76, -INF , P2 ;  /* 0xff8000004c717808 */ /* 0x000fc40001000000 */
[----:B------:R-:W-:Y:S02]  /*2b30*/  FMNMX.FTZ R36, R111, R36, !PT ;  /* 0x000000246f247209 */ /* 0x000fe40007810000 */
[----:B------:R-:W-:Y:S01]  /*2b40*/  ISETP.GT.AND P2, PT, R62, 0x70, PT ;  /* 0x000000703e00780c */ /* 0x000fe20003f44270 */
[----:B------:R-:W-:Y:S01]  /*2b50*/  MUFU.EX2 R48, R48 ;  /* 0x0000003000307308 */ /* 0x000fe20000000800 */
[----:B------:R-:W-:Y:S01]  /*2b60*/  FSEL R115, R77, -INF , P1 ;  /* 0xff8000004d737808 */ /* 0x000fe20000800000 */
[--C-:B------:R-:W-:Y:S01]  /*2b70*/  FFMA.FTZ R77, R63, R0, -R21.reuse ;  /* 0x000000003f4d7223 */ /* 0x100fe20000010815 */
[----:B------:R-:W-:Y:S01]  /*2b80*/  FMNMX.FTZ R14, R113, R36, !PT ;  /* 0x00000024710e7209 */ /* 0x000fe20007810000 */
[----:B------:R-:W-:Y:S01]  /*2b90*/  FFMA.FTZ R63, R10, R0, -R21 ;  /* 0x000000000a3f7223 */ /* 0x000fe20000010815 */
[----:B------:R-:W-:Y:S02]  /*2ba0*/  ISETP.GT.AND P1, PT, R62, 0x71, PT ;  /* 0x000000713e00780c */ /* 0x000fe40003f24270 */
[----:B------:R-:W-:Y:S01]  /*2bb0*/  FSEL R117, R80, -INF , P2 ;  /* 0xff80000050757808 */ /* 0x000fe20001000000 */
[----:B------:R1:W-:Y:S01]  /*2bc0*/  MUFU.EX2 R36, R54 ;  /* 0x0000003600247308 */ /* 0x0003e20000000800 */
[----:B------:R-:W-:-:S02]  /*2bd0*/  FMNMX.FTZ R14, R115, R14, !PT ;  /* 0x0000000e730e7209 */ /* 0x000fc40007810000 */
[C---:B------:R-:W-:Y:S02]  /*2be0*/  ISETP.GT.AND P2, PT, R62.reuse, 0x78, PT ;  /* 0x000000783e00780c */ /* 0x040fe40003f44270 */
[----:B------:R-:W-:Y:S02]  /*2bf0*/  FSEL R81, R81, -INF , P1 ;  /* 0xff80000051517808 */ /* 0x000fe40000800000 */
[----:B------:R-:W-:Y:S01]  /*2c00*/  FMNMX.FTZ R14, R117, R14, !PT ;  /* 0x0000000e750e7209 */ /* 0x000fe20007810000 */
[----:B------:R-:W-:Y:S01]  /*2c10*/  MUFU.EX2 R73, R73 ;  /* 0x0000004900497308 */ /* 0x000fe20000000800 */
[----:B------:R-:W-:Y:S02]  /*2c20*/  ISETP.GT.AND P1, PT, R62, 0x79, PT ;  /* 0x000000793e00780c */ /* 0x000fe40003f24270 */
[----:B------:R-:W-:Y:S02]  /*2c30*/  FSEL R119, R84, -INF , P2 ;  /* 0xff80000054777808 */ /* 0x000fe40001000000 */
[----:B------:R-:W-:-:S02]  /*2c40*/  FMNMX.FTZ R14, R81, R14, !PT ;  /* 0x0000000e510e7209 */ /* 0x000fc40007810000 */
[----:B------:R-:W-:Y:S01]  /*2c50*/  FSEL R85, R85, -INF , P1 ;  /* 0xff80000055557808 */ /* 0x000fe20000800000 */
[----:B------:R-:W-:Y:S01]  /*2c60*/  MUFU.EX2 R38, R38 ;  /* 0x0000002600267308 */ /* 0x000fe20000000800 */
[----:B------:R-:W-:Y:S02]  /*2c70*/  FMNMX.FTZ R14, R119, R14, !PT ;  /* 0x0000000e770e7209 */ /* 0x000fe40007810000 */
[----:B0-----:R-:W-:Y:S02]  /*2c80*/  F2FP.BF16.F32.PACK_AB R13, R41, R28 ;  /* 0x0000001c290d723e */ /* 0x001fe400000010ff */
[----:B------:R-:W-:-:S03]  /*2c90*/  FMNMX.FTZ R14, R85, R14, !PT ;  /* 0x0000000e550e7209 */ /* 0x000fc60007810000 */
[----:B------:R-:W-:Y:S02]  /*2ca0*/  MUFU.EX2 R77, R77 ;  /* 0x0000004d004d7308 */ /* 0x000fe40000000800 */
[----:B------:R-:W0:Y:S06]  /*2cb0*/  SHFL.BFLY PT, R59, R14, 0x2, 0x1f ;  /* 0x0c401f000e3b7f89 */ /* 0x000e2c00000e0000 */
[----:B------:R-:W-:Y:S08]  /*2cc0*/  MUFU.EX2 R46, R46 ;  /* 0x0000002e002e7308 */ /* 0x000ff00000000800 */
[----:B------:R-:W-:Y:S08]  /*2cd0*/  MUFU.EX2 R79, R79 ;  /* 0x0000004f004f7308 */ /* 0x000ff00000000800 */
[----:B------:R-:W-:Y:S01]  /*2ce0*/  MUFU.EX2 R44, R44 ;  /* 0x0000002c002c7308 */ /* 0x000fe20000000800 */
[----:B0-----:R-:W-:Y:S01]  /*2cf0*/  FMNMX.FTZ R8, R14, R59, !PT ;  /* 0x0000003b0e087209 */ /* 0x001fe20007810000 */
[-CC-:B------:R-:W-:Y:S01]  /*2d00*/  FFMA.FTZ R59, R6, R0.reuse, -R21.reuse ;  /* 0x00000000063b7223 */ /* 0x180fe20000010815 */
[----:B------:R-:W-:-:S03]  /*2d10*/  FFMA.FTZ R21, R87, R0, -R21 ;  /* 0x0000000057157223 */ /* 0x000fc60000010815 */
[----:B------:R-:W0:Y:S02]  /*2d20*/  SHFL.BFLY PT, R15, R8, 0x1, 0x1f ;  /* 0x0c201f00080f7f89 */ /* 0x000e2400000e0000 */
[----:B------:R-:W-:Y:S08]  /*2d30*/  MUFU.EX2 R63, R63 ;  /* 0x0000003f003f7308 */ /* 0x000ff00000000800 */
[----:B------:R-:W-:Y:S08]  /*2d40*/  MUFU.EX2 R42, R42 ;  /* 0x0000002a002a7308 */ /* 0x000ff00000000800 */
[----:B------:R-:W-:Y:S01]  /*2d50*/  MUFU.EX2 R59, R59 ;  /* 0x0000003b003b7308 */ /* 0x000fe20000000800 */
[----:B0-----:R-:W-:-:S07]  /*2d60*/  FMNMX.FTZ R6, R8, R15, !PT ;  /* 0x0000000f08067209 */ /* 0x001fce0007810000 */
[----:B------:R-:W-:Y:S01]  /*2d70*/  MUFU.EX2 R40, R40 ;  /* 0x0000002800287308 */ /* 0x000fe20000000800 */
[C---:B------:R-:W-:Y:S01]  /*2d80*/  FSETP.NEU.FTZ.AND P1, PT, R6.reuse, -INF , PT ;  /* 0xff8000000600780b */ /* 0x040fe20003f3d000 */
[----:B------:R-:W-:-:S06]  /*2d90*/  FMUL.FTZ R10, R6, R0 ;  /* 0x00000000060a7220 */ /* 0x000fcc0000410000 */
[----:B------:R-:W-:Y:S01]  /*2da0*/  MUFU.EX2 R69, R69 ;  /* 0x0000004500457308 */ /* 0x000fe20000000800 */
[----:B------:R-:W-:-:S05]  /*2db0*/  FSEL R10, R10, RZ, P1 ;  /* 0x000000ff0a0a7208 */ /* 0x000fca0000800000 */
        /* <DEDUP_REMOVED lines=8> */
[-CC-:B-1----:R-:W-:Y:S01]  /*2e40*/  FFMA.FTZ R54, R37, R0.reuse, -R10.reuse ;  /* 0x0000000025367223 */ /* 0x182fe2000001080a */
        /* <DEDUP_REMOVED lines=14> */
[-CC-:B------:R-:W-:Y:S01]  /*2f30*/  FFMA.FTZ R51, R101, R0.reuse, -R10.reuse ;  /* 0x0000000065337223 */ /* 0x180fe2000001080a */
[-CC-:B------:R-:W-:Y:S01]  /*2f40*/  FFMA.FTZ R66, R103, R0.reuse, -R10.reuse ;  /* 0x0000000067427223 */ /* 0x180fe2000001080a */
[-CC-:B------:R-:W-:Y:S01]  /*2f50*/  FFMA.FTZ R105, R105, R0.reuse, -R10.reuse ;  /* 0x0000000069697223 */ /* 0x180fe2000001080a */
[-CC-:B------:R-:W-:Y:S01]  /*2f60*/  FFMA.FTZ R107, R107, R0.reuse, -R10.reuse ;  /* 0x000000006b6b7223 */ /* 0x180fe2000001080a */
[-CC-:B------:R-:W-:Y:S01]  /*2f70*/  FFMA.FTZ R109, R109, R0.reuse, -R10.reuse ;  /* 0x000000006d6d7223 */ /* 0x180fe2000001080a */
[-CC-:B------:R-:W-:Y:S01]  /*2f80*/  FFMA.FTZ R111, R111, R0.reuse, -R10.reuse ;  /* 0x000000006f6f7223 */ /* 0x180fe2000001080a */
[-CC-:B------:R-:W-:Y:S01]  /*2f90*/  FFMA.FTZ R113, R113, R0.reuse, -R10.reuse ;  /* 0x0000000071717223 */ /* 0x180fe2000001080a */
[----:B------:R-:W2:Y:S01]  /*2fa0*/  MUFU.EX2 R27, R27 ;  /* 0x0000001b001b7308 */ /* 0x000ea20000000800 */
[----:B0-----:R-:W-:Y:S01]  /*2fb0*/  FADD.FTZ R9, R8, R25 ;  /* 0x0000001908097221 */ /* 0x001fe20000010000 */
[-CC-:B------:R-:W-:Y:S01]  /*2fc0*/  FFMA.FTZ R115, R115, R0.reuse, -R10.reuse ;  /* 0x0000000073737223 */ /* 0x180fe2000001080a */
[-CC-:B------:R-:W-:Y:S01]  /*2fd0*/  FFMA.FTZ R117, R117, R0.reuse, -R10.reuse ;  /* 0x0000000075757223 */ /* 0x180fe2000001080a */
[-CC-:B------:R-:W-:Y:S01]  /*2fe0*/  FFMA.FTZ R81, R81, R0.reuse, -R10.reuse ;  /* 0x0000000051517223 */ /* 0x180fe2000001080a */
[-CC-:B------:R-:W-:Y:S01]  /*2ff0*/  FFMA.FTZ R119, R119, R0.reuse, -R10.reuse ;  /* 0x0000000077777223 */ /* 0x180fe2000001080a */
[----:B------:R-:W-:Y:S01]  /*3000*/  FFMA.FTZ R85, R85, R0, -R10 ;  /* 0x0000000055557223 */ /* 0x000fe2000001080a */
[----:B------:R-:W-:Y:S01]  /*3010*/  F2FP.BF16.F32.PACK_AB R8, R25, R8 ;  /* 0x000000081908723e */ /* 0x000fe200000010ff */
[----:B------:R-:W0:Y:S01]  /*3020*/  MUFU.EX2 R14, R14 ;  /* 0x0000000e000e7308 */ /* 0x000e220000000800 */
[----:B-1----:R-:W-:Y:S01]  /*3030*/  FADD.FTZ R68, R12, R9 ;  /* 0x000000090c447221 */ /* 0x002fe20000010000 */
[----:B------:R-:W-:Y:S01]  /*3040*/  FADD.FTZ R9, R43, R70 ;  /* 0x000000462b097221 */ /* 0x000fe20000010000 */
[----:B------:R-:W-:-:S02]  /*3050*/  CS2R R102, SRZ ;  /* 0x0000000000667805 */ /* 0x000fc4000001ff00 */
[----:B------:R-:W-:Y:S02]  /*3060*/  CS2R R100, SRZ ;  /* 0x0000000000647805 */ /* 0x000fe4000001ff00 */
[----:B------:R-:W-:Y:S02]  /*3070*/  CS2R R98, SRZ ;  /* 0x0000000000627805 */ /* 0x000fe4000001ff00 */
[----:B------:R-:W-:Y:S02]  /*3080*/  CS2R R94, SRZ ;  /* 0x00000000005e7805 */ /* 0x000fe4000001ff00 */
[----:B------:R-:W-:Y:S01]  /*3090*/  CS2R R92, SRZ ;  /* 0x00000000005c7805 */ /* 0x000fe2000001ff00 */
[----:B------:R-:W1:Y:S01]  /*30a0*/  MUFU.EX2 R31, R31 ;  /* 0x0000001f001f7308 */ /* 0x000e620000000800 */
[----:B--2---:R-:W-:Y:S01]  /*30b0*/  FADD.FTZ R11, R27, R68 ;  /* 0x000000441b0b7221 */ /* 0x004fe20000010000 */
[----:B------:R-:W-:Y:S01]  /*30c0*/  FADD.FTZ R68, R28, R9 ;  /* 0x000000091c447221 */ /* 0x000fe20000010000 */
[----:B------:R-:W-:-:S02]  /*30d0*/  F2FP.BF16.F32.PACK_AB R9, R35, R26 ;  /* 0x0000001a2309723e */ /* 0x000fc400000010ff */
[----:B------:R-:W-:Y:S01]  /*30e0*/  CS2R R90, SRZ ;  /* 0x00000000005a7805 */ /* 0x000fe2000001ff00 */
[----:B------:R-:W-:Y:S02]  /*30f0*/  FADD.FTZ R15, R41, R68 ;  /* 0x00000044290f7221 */ /* 0x000fe40000010000 */
[----:B------:R-:W2:Y:S01]  /*3100*/  MUFU.EX2 R33, R33 ;  /* 0x0000002100217308 */ /* 0x000ea20000000800 */
[----:B0-----:R-:W-:Y:S01]  /*3110*/  FADD.FTZ R10, R14, R11 ;  /* 0x0000000b0e0a7221 */ /* 0x001fe20000010000 */
[----:B------:R-:W-:Y:S01]  /*3120*/  F2FP.BF16.F32.PACK_AB R11, R43, R24 ;  /* 0x000000182b0b723e */ /* 0x000fe200000010ff */
[----:B------:R-:W-:Y:S01]  /*3130*/  FADD.FTZ R24, R30, R15 ;  /* 0x0000000f1e187221 */ /* 0x000fe20000010000 */
[----:B------:R-:W-:-:S03]  /*3140*/  F2FP.BF16.F32.PACK_AB R15, R49, R30 ;  /* 0x0000001e310f723e */ /* 0x000fc600000010ff */
[----:B------:R-:W-:Y:S01]  /*3150*/  FADD.FTZ R41, R49, R24 ;  /* 0x0000001831297221 */ /* 0x000fe20000010000 */
[----:B------:R-:W0:Y:S01]  /*3160*/  MUFU.EX2 R54, R54 ;  /* 0x0000003600367308 */ /* 0x000e220000000800 */
[----:B-1----:R-:W-:Y:S02]  /*3170*/  FADD.FTZ R10, R31, R10 ;  /* 0x0000000a1f0a7221 */ /* 0x002fe40000010000 */
[----:B------:R-:W-:-:S05]  /*3180*/  FADD.FTZ R26, R32, R41 ;  /* 0x00000029201a7221 */ /* 0x000fca0000010000 */
[----:B------:R-:W1:Y:S01]  /*3190*/  MUFU.EX2 R29, R29 ;  /* 0x0000001d001d7308 */ /* 0x000e620000000800 */
[----:B--2---:R-:W-:Y:S01]  /*31a0*/  FADD.FTZ R35, R33, R10 ;  /* 0x0000000a21237221 */ /* 0x004fe20000010000 */
[----:B------:R-:W-:Y:S01]  /*31b0*/  F2FP.BF16.F32.PACK_AB R10, R27, R12 ;  /* 0x0000000c1b0a723e */ /* 0x000fe200000010ff */
[----:B------:R-:W-:Y:S01]  /*31c0*/  FADD.FTZ R27, R53, R26 ;  /* 0x0000001a351b7221 */ /* 0x000fe20000010000 */
[----:B------:R-:W-:-:S03]  /*31d0*/  F2FP.BF16.F32.PACK_AB R12, R31, R14 ;  /* 0x0000000e1f0c723e */ /* 0x000fc600000010ff */
[----:B------:R-:W-:Y:S01]  /*31e0*/  FADD.FTZ R26, R34, R27 ;  /* 0x0000001b221a7221 */ /* 0x000fe20000010000 */
[----:B------:R-:W2:Y:S01]  /*31f0*/  MUFU.EX2 R52, R52 ;  /* 0x0000003400347308 */ /* 0x000ea20000000800 */
[C---:B0-----:R-:W-:Y:S01]  /*3200*/  FADD.FTZ R24, R54.reuse, R35 ;  /* 0x0000002336187221 */ /* 0x041fe20000010000 */
[----:B------:R-:W-:Y:S01]  /*3210*/  F2FP.BF16.F32.PACK_AB R14, R54, R33 ;  /* 0x00000021360e723e */ /* 0x000fe200000010ff */
[----:B------:R-:W-:Y:S01]  /*3220*/  FADD.FTZ R27, R57, R26 ;  /* 0x0000001a391b7221 */ /* 0x000fe20000010000 */
[----:B------:R0:W-:Y:S03]  /*3230*/  STSM.16.M88.4 [R16+0x21800], R8 ;  /* 0x0218000810007844 */ /* 0x0001e60000000200 */
[----:B------:R-:W-:Y:S01]  /*3240*/  FADD.FTZ R26, R20, R27 ;  /* 0x0000001b141a7221 */ /* 0x000fe20000010000 */
[----:B------:R-:W3:Y:S01]  /*3250*/  MUFU.EX2 R37, R37 ;  /* 0x0000002500257308 */ /* 0x000ee20000000800 */
[----:B-1----:R-:W-:Y:S01]  /*3260*/  FADD.FTZ R25, R29, R24 ;  /* 0x000000181d197221 */ /* 0x002fe20000010000 */
[----:B------:R1:W-:Y:S01]  /*3270*/  STSM.16.M88.4 [R22], R12 ;  /* 0x0000000c16007844 */ /* 0x0003e20000000200 */
[----:B------:R-:W-:Y:S01]  /*3280*/  FADD.FTZ R33, R61, R26 ;  /* 0x0000001a3d217221 */ /* 0x000fe20000010000 */
[----:B------:R-:W-:-:S02]  /*3290*/  F2FP.BF16.F32.PACK_AB R27, R57, R34 ;  /* 0x00000022391b723e */ /* 0x000fc400000010ff */
[----:B------:R-:W4:Y:S02]  /*32a0*/  @P4 LDC R34, c[0x0][0x450] ;  /* 0x00011400ff224b82 */ /* 0x000f240000000800 */
[----:B------:R-:W5:Y:S01]  /*32b0*/  MUFU.EX2 R56, R56 ;  /* 0x0000003800387308 */ /* 0x000f620000000800 */
[----:B--2---:R-:W-:Y:S01]  /*32c0*/  FADD.FTZ R24, R52, R25 ;  /* 0x0000001934187221 */ /* 0x004fe20000010000 */
[----:B0-----:R-:W-:-:S06]  /*32d0*/  F2FP.BF16.F32.PACK_AB R9, R61, R20 ;  /* 0x000000143d09723e */ /* 0x001fcc00000010ff */
[----:B------:R-:W0:Y:S01]  /*32e0*/  MUFU.EX2 R39, R39 ;  /* 0x0000002700277308 */ /* 0x000e220000000800 */
[----:B---3--:R-:W-:Y:S01]  /*32f0*/  FADD.FTZ R25, R37, R24 ;  /* 0x0000001825197221 */ /* 0x008fe20000010000 */
[----:B-1----:R-:W-:-:S04]  /*3300*/  FADD.FTZ R12, R36, R33 ;  /* 0x00000021240c7221 */ /* 0x002fc80000010000 */
[----:B------:R-:W-:Y:S02]  /*3310*/  FADD.FTZ R13, R65, R12 ;  /* 0x0000000c410d7221 */ /* 0x000fe40000010000 */
[----:B------:R-:W1:Y:S01]  /*3320*/  MUFU.EX2 R58, R58 ;  /* 0x0000003a003a7308 */ /* 0x000e620000000800 */
[----:B-----5:R-:W-:Y:S01]  /*3330*/  FADD.FTZ R24, R56, R25 ;  /* 0x0000001938187221 */ /* 0x020fe20000010000 */
[----:B------:R-:W-:Y:S01]  /*3340*/  F2FP.BF16.F32.PACK_AB R25, R53, R32 ;  /* 0x000000203519723e */ /* 0x000fe200000010ff */
[----:B------:R-:W-:Y:S01]  /*3350*/  FADD.FTZ R12, R48, R13 ;  /* 0x0000000d300c7221 */ /* 0x000fe20000010000 */
[----:B------:R-:W-:-:S03]  /*3360*/  F2FP.BF16.F32.PACK_AB R26, R56, R37 ;  /* 0x00000025381a723e */ /* 0x000fc600000010ff */
[----:B------:R-:W-:Y:S01]  /*3370*/  FADD.FTZ R13, R73, R12 ;  /* 0x0000000c490d7221 */ /* 0x000fe20000010000 */
[----:B------:R-:W2:Y:S01]  /*3380*/  MUFU.EX2 R45, R45 ;  /* 0x0000002d002d7308 */ /* 0x000ea20000000800 */
[----:B0-----:R-:W-:Y:S01]  /*3390*/  FADD.FTZ R31, R39, R24 ;  /* 0x00000018271f7221 */ /* 0x001fe20000010000 */
[----:B------:R-:W-:Y:S02]  /*33a0*/  F2FP.BF16.F32.PACK_AB R24, R52, R29 ;  /* 0x0000001d3418723e */ /* 0x000fe400000010ff */
[----:B------:R-:W0:Y:S03]  /*33b0*/  @P4 LDC R29, c[0x0][0x44c] ;  /* 0x00011300ff1d4b82 */ /* 0x000e260000000800 */
[----:B------:R3:W-:Y:S01]  /*33c0*/  STSM.16.M88.4 [R18], R24 ;  /* 0x0000001812007844 */ /* 0x0007e20000000200 */
[----:B------:R-:W5:Y:S01]  /*33d0*/  MUFU.EX2 R60, R60 ;  /* 0x0000003c003c7308 */ /* 0x000f620000000800 */
[C---:B-1----:R-:W-:Y:S01]  /*33e0*/  FADD.FTZ R32, R58.reuse, R31 ;  /* 0x0000001f3a207221 */ /* 0x042fe20000010000 */
[----:B------:R-:W-:-:S06]  /*33f0*/  F2FP.BF16.F32.PACK_AB R8, R58, R39 ;  /* 0x000000273a08723e */ /* 0x000fcc00000010ff */
[----:B------:R-:W1:Y:S01]  /*3400*/  MUFU.EX2 R47, R47 ;  /* 0x0000002f002f7308 */ /* 0x000e620000000800 */
[----:B--2---:R-:W-:Y:S01]  /*3410*/  FADD.FTZ R11, R45, R32 ;  /* 0x000000202d0b7221 */ /* 0x004fe20000010000 */
[----:B---3--:R-:W-:-:S06]  /*3420*/  IMAD.MOV.U32 R27, RZ, RZ, R136 ;  /* 0x000000ffff1b7224 */ /* 0x008fcc00078e0088 */
[----:B------:R-:W2:Y:S01]  /*3430*/  MUFU.EX2 R62, R62 ;  /* 0x0000003e003e7308 */ /* 0x000ea20000000800 */
[C---:B-----5:R-:W-:Y:S01]  /*3440*/  FADD.FTZ R14, R60.reuse, R11 ;  /* 0x0000000b3c0e7221 */ /* 0x060fe20000010000 */
[----:B------:R-:W-:Y:S02]  /*3450*/  F2FP.BF16.F32.PACK_AB R10, R60, R45 ;  /* 0x0000002d3c0a723e */ /* 0x000fe400000010ff */
[----:B------:R-:W-:Y:S01]  /*3460*/  F2FP.BF16.F32.PACK_AB R11, R65, R36 ;  /* 0x00000024410b723e */ /* 0x000fe200000010ff */
[----:B0-----:R-:W-:-:S03]  /*3470*/  @P4 IMAD.HI.U32 R29, R136, R29, RZ ;  /* 0x0000001d881d4227 */ /* 0x001fc600078e00ff */
[----:B------:R0:W3:Y:S01]  /*3480*/  MUFU.EX2 R3, R97 ;  /* 0x0000006100037308 */ /* 0x0000e20000000800 */
[----:B-1----:R-:W-:Y:S01]  /*3490*/  FADD.FTZ R15, R47, R14 ;  /* 0x0000000e2f0f7221 */ /* 0x002fe20000010000 */
[----:B------:R1:W-:Y:S01]  /*34a0*/  STSM.16.M88.4 [R17], R8 ;  /* 0x0000000811007844 */ /* 0x0003e20000000200 */
[----:B----4-:R-:W-:-:S05]  /*34b0*/  @P4 SHF.R.U32.HI R27, RZ, R34, R29 ;  /* 0x00000022ff1b4219 */ /* 0x010fca000001161d */
[----:B------:R-:W4:Y:S01]  /*34c0*/  MUFU.EX2 R64, R64 ;  /* 0x0000004000407308 */ /* 0x000f220000000800 */
[C---:B--2---:R-:W-:Y:S01]  /*34d0*/  FADD.FTZ R14, R62.reuse, R15 ;  /* 0x0000000f3e0e7221 */ /* 0x044fe20000010000 */
[----:B------:R-:W-:Y:S02]  /*34e0*/  F2FP.BF16.F32.PACK_AB R12, R62, R47 ;  /* 0x0000002f3e0c723e */ /* 0x000fe400000010ff */
[----:B0-----:R-:W-:-:S04]  /*34f0*/  CS2R R96, SRZ ;  /* 0x0000000000607805 */ /* 0x001fc8000001ff00 */
[----:B------:R-:W0:Y:S01]  /*3500*/  MUFU.EX2 R51, R51 ;  /* 0x0000003300337308 */ /* 0x000e220000000800 */
[----:B---3--:R-:W-:Y:S01]  /*3510*/  FADD.FTZ R15, R3, R14 ;  /* 0x0000000e030f7221 */ /* 0x008fe20000010000 */
[----:B------:R-:W-:Y:S01]  /*3520*/  FADD.FTZ R14, R38, R13 ;  /* 0x0000000d260e7221 */ /* 0x000fe20000010000 */
[----:B------:R-:W-:Y:S02]  /*3530*/  F2FP.BF16.F32.PACK_AB R13, R73, R48 ;  /* 0x00000030490d723e */ /* 0x000fe400000010ff */
[----:B-1----:R-:W-:-:S03]  /*3540*/  F2FP.BF16.F32.PACK_AB R11, R63, R44 ;  /* 0x0000002c3f0b723e */ /* 0x002fc600000010ff */
[----:B------:R-:W1:Y:S01]  /*3550*/  MUFU.EX2 R66, R66 ;  /* 0x0000004200427308 */ /* 0x000e620000000800 */
[C---:B----4-:R-:W-:Y:S01]  /*3560*/  FADD.FTZ R32, R64.reuse, R15 ;  /* 0x0000000f40207221 */ /* 0x050fe20000010000 */
[----:B------:R-:W-:Y:S01]  /*3570*/  FADD.FTZ R15, R77, R14 ;  /* 0x0000000e4d0f7221 */ /* 0x000fe20000010000 */
[----:B------:R-:W-:-:S03]  /*3580*/  F2FP.BF16.F32.PACK_AB R14, R64, R3 ;  /* 0x00000003400e723e */ /* 0x000fc600000010ff */
[----:B------:R-:W-:Y:S01]  /*3590*/  FADD.FTZ R8, R46, R15 ;  /* 0x0000000f2e087221 */ /* 0x000fe20000010000 */
[----:B------:R-:W-:Y:S01]  /*35a0*/  F2FP.BF16.F32.PACK_AB R15, R77, R38 ;  /* 0x000000264d0f723e */ /* 0x000fe200000010ff */
[----:B------:R2:W3:Y:S01]  /*35b0*/  MUFU.EX2 R28, R105 ;  /* 0x00000069001c7308 */ /* 0x0004e20000000800 */
[----:B0-----:R-:W-:Y:S01]  /*35c0*/  FADD.FTZ R3, R51, R32 ;  /* 0x0000002033037221 */ /* 0x001fe20000010000 */
[C---:B------:R-:W-:Y:S02]  /*35d0*/  FADD.FTZ R9, R79.reuse, R8 ;  /* 0x000000084f097221 */ /* 0x040fe40000010000 */
[----:B------:R0:W-:Y:S02]  /*35e0*/  STSM.16.M88.4 [R16+0x27800], R12 ;  /* 0x0278000c10007844 */ /* 0x0001e40000000200 */
[----:B------:R-:W-:Y:S01]  /*35f0*/  FADD.FTZ R26, R44, R9 ;  /* 0x000000092c1a7221 */ /* 0x000fe20000010000 */
[----:B------:R-:W-:Y:S01]  /*3600*/  F2FP.BF16.F32.PACK_AB R9, R79, R46 ;  /* 0x0000002e4f09723e */ /* 0x000fe200000010ff */
[----:B------:R-:W4:Y:S01]  /*3610*/  MUFU.EX2 R107, R107 ;  /* 0x0000006b006b7308 */ /* 0x000f220000000800 */
[C---:B-1----:R-:W-:Y:S01]  /*3620*/  FADD.FTZ R3, R66.reuse, R3 ;  /* 0x0000000342037221 */ /* 0x042fe20000010000 */
[----:B------:R-:W-:-:S02]  /*3630*/  F2FP.BF16.F32.PACK_AB R8, R66, R51 ;  /* 0x000000334208723e */ /* 0x000fc400000010ff */
[----:B--2---:R-:W-:-:S04]  /*3640*/  CS2R R104, SRZ ;  /* 0x0000000000687805 */ /* 0x004fc8000001ff00 */
[----:B------:R-:W1:Y:S01]  /*3650*/  MUFU.EX2 R109, R109 ;  /* 0x0000006d006d7308 */ /* 0x000e620000000800 */
[----:B---3--:R-:W-:Y:S01]  /*3660*/  FADD.FTZ R10, R28, R3 ;  /* 0x000000031c0a7221 */ /* 0x008fe20000010000 */
[----:B------:R-:W-:Y:S01]  /*3670*/  FADD.FTZ R3, R63, R26 ;  /* 0x0000001a3f037221 */ /* 0x000fe20000010000 */
[----:B0-----:R-:W-:-:S03]  /*3680*/  F2FP.BF16.F32.PACK_AB R13, R59, R42 ;  /* 0x0000002a3b0d723e */ /* 0x001fc600000010ff */
[----:B------:R-:W-:Y:S01]  /*3690*/  FADD.FTZ R26, R42, R3 ;  /* 0x000000032a1a7221 */ /* 0x000fe20000010000 */
[----:B------:R-:W-:Y:S01]  /*36a0*/  F2FP.BF16.F32.PACK_AB R15, R69, R40 ;  /* 0x00000028450f723e */ /* 0x000fe200000010ff */
[----:B------:R0:W2:Y:S01]  /*36b0*/  MUFU.EX2 R30, R111 ;  /* 0x0000006f001e7308 */ /* 0x0000a20000000800 */
[C---:B----4-:R-:W-:Y:S01]  /*36c0*/  FADD.FTZ R32, R107.reuse, R10 ;  /* 0x0000000a6b207221 */ /* 0x050fe20000010000 */
[----:B------:R-:W-:Y:S01]  /*36d0*/  F2FP.BF16.F32.PACK_AB R10, R107, R28 ;  /* 0x0000001c6b0a723e */ /* 0x000fe200000010ff */
[----:B------:R-:W-:Y:S01]  /*36e0*/  FADD.FTZ R3, R59, R26 ;  /* 0x0000001a3b037221 */ /* 0x000fe20000010000 */
[----:B------:R-:W-:-:S03]  /*36f0*/  CS2R R106, SRZ ;  /* 0x00000000006a7805 */ /* 0x000fc6000001ff00 */
[----:B------:R-:W-:Y:S01]  /*3700*/  FADD.FTZ R14, R40, R3 ;  /* 0x00000003280e7221 */ /* 0x000fe20000010000 */
[----:B------:R-:W3:Y:S01]  /*3710*/  MUFU.EX2 R113, R113 ;  /* 0x0000007100717308 */ /* 0x000ee20000000800 */
[----:B-1----:R-:W-:Y:S01]  /*3720*/  FADD.FTZ R25, R109, R32 ;  /* 0x000000206d197221 */ /* 0x002fe20000010000 */
[----:B------:R1:W-:Y:S01]  /*3730*/  STSM.16.M88.4 [R23], R8 ;  /* 0x0000000817007844 */ /* 0x0003e20000000200 */
[----:B0-----:R-:W-:-:S05]  /*3740*/  CS2R R110, SRZ ;  /* 0x00000000006e7805 */ /* 0x001fca000001ff00 */
[----:B------:R0:W4:Y:S01]  /*3750*/  MUFU.EX2 R20, R115 ;  /* 0x0000007300147308 */ /* 0x0001220000000800 */
[C---:B--2---:R-:W-:Y:S01]  /*3760*/  FADD.FTZ R32, R30.reuse, R25 ;  /* 0x000000191e207221 */ /* 0x044fe20000010000 */
[----:B------:R-:W-:Y:S02]  /*3770*/  F2FP.BF16.F32.PACK_AB R12, R30, R109 ;  /* 0x0000006d1e0c723e */ /* 0x000fe400000010ff */
[----:B------:R-:W-:-:S04]  /*3780*/  CS2R R108, SRZ ;  /* 0x00000000006c7805 */ /* 0x000fc8000001ff00 */
[----:B------:R-:W2:Y:S01]  /*3790*/  MUFU.EX2 R117, R117 ;  /* 0x0000007500757308 */ /* 0x000ea20000000800 */
[----:B---3--:R-:W-:Y:S01]  /*37a0*/  FADD.FTZ R25, R113, R32 ;  /* 0x0000002071197221 */ /* 0x008fe20000010000 */
[----:B-1----:R-:W-:Y:S01]  /*37b0*/  FADD.FTZ R8, R69, R14 ;  /* 0x0000000e45087221 */ /* 0x002fe20000010000 */
[----:B0-----:R-:W-:-:S05]  /*37c0*/  CS2R R114, SRZ ;  /* 0x0000000000727805 */ /* 0x001fca000001ff00 */
[----:B------:R-:W0:Y:S01]  /*37d0*/  MUFU.EX2 R7, R7 ;  /* 0x0000000700077308 */ /* 0x000e220000000800 */
[C---:B----4-:R-:W-:Y:S01]  /*37e0*/  FADD.FTZ R26, R20.reuse, R25 ;  /* 0x00000019141a7221 */ /* 0x050fe20000010000 */
[----:B------:R-:W-:Y:S02]  /*37f0*/  F2FP.BF16.F32.PACK_AB R14, R20, R113 ;  /* 0x00000071140e723e */ /* 0x000fe400000010ff */
[----:B------:R-:W-:-:S03]  /*3800*/  CS2R R112, SRZ ;  /* 0x0000000000707805 */ /* 0x000fc6000001ff00 */
[----:B------:R1:W-:Y:S01]  /*3810*/  STSM.16.M88.4 [R18+0x6000], R12 ;  /* 0x0060000c12007844 */ /* 0x0003e20000000200 */
[----:B------:R-:W3:Y:S01]  /*3820*/  MUFU.EX2 R50, R50 ;  /* 0x0000003200327308 */ /* 0x000ee20000000800 */
[----:B--2---:R-:W-:-:S07]  /*3830*/  FADD.FTZ R3, R117, R26 ;  /* 0x0000001a75037221 */ /* 0x004fce0000010000 */
[----:B------:R-:W2:Y:S01]  /*3840*/  MUFU.EX2 R24, R81 ;  /* 0x0000005100187308 */ /* 0x000ea20000000800 */
[----:B0-----:R-:W-:-:S07]  /*3850*/  FADD.FTZ R9, R7, R8 ;  /* 0x0000000807097221 */ /* 0x001fce0000010000 */
[----:B------:R-:W-:Y:S01]  /*3860*/  MUFU.EX2 R4, R4 ;  /* 0x0000000400047308 */ /* 0x000fe20000000800 */
[C---:B---3--:R-:W-:Y:S01]  /*3870*/  F2FP.BF16.F32.PACK_AB R25, R50.reuse, R7 ;  /* 0x000000073219723e */ /* 0x048fe200000010ff */
[----:B------:R-:W-:Y:S01]  /*3880*/  FADD.FTZ R9, R50, R9 ;  /* 0x0000000932097221 */ /* 0x000fe20000010000 */
[----:B------:R-:W-:-:S05]  /*3890*/  IADD3 R7, R27, R137, -R138 ;  /* 0x000000891b077210 */ /* 0x000fca0007ffe88a */
[----:B------:R-:W-:Y:S01]  /*38a0*/  MUFU.EX2 R119, R119 ;  /* 0x0000007700777308 */ /* 0x000fe20000000800 */
[C---:B--2---:R-:W-:Y:S01]  /*38b0*/  FADD.FTZ R8, R24.reuse, R3 ;  /* 0x0000000318087221 */ /* 0x044fe20000010000 */
[----:B------:R-:W-:Y:S02]  /*38c0*/  F2FP.BF16.F32.PACK_AB R24, R24, R117 ;  /* 0x000000751818723e */ /* 0x000fe400000010ff */
[----:B------:R-:W-:-:S04]  /*38d0*/  CS2R R116, SRZ ;  /* 0x0000000000747805 */ /* 0x000fc8000001ff00 */
[----:B------:R-:W0:Y:S08]  /*38e0*/  MUFU.EX2 R28, R85 ;  /* 0x00000055001c7308 */ /* 0x000e300000000800 */
[----:B------:R-:W2:Y:S01]  /*38f0*/  MUFU.EX2 R21, R21 ;  /* 0x0000001500157308 */ /* 0x000ea20000000800 */
[----:B0-----:R-:W-:Y:S01]  /*3900*/  F2FP.BF16.F32.PACK_AB R26, R28, R119 ;  /* 0x000000771c1a723e */ /* 0x001fe200000010ff */
[----:B------:R-:W-:Y:S01]  /*3910*/  FADD.FTZ R119, R119, R8 ;  /* 0x0000000877777221 */ /* 0x000fe20000010000 */
[----:B------:R-:W-:-:S04]  /*3920*/  SHF.R.S32.HI R8, RZ, 0x1f, R7 ;  /* 0x0000001fff087819 */ /* 0x000fc80000011407 */
[----:B------:R-:W-:Y:S01]  /*3930*/  LEA.HI R7, R8, R7, RZ, 0x7 ;  /* 0x0000000708077211 */ /* 0x000fe200078f38ff */
[----:B------:R-:W-:Y:S01]  /*3940*/  VIADD R8, R88, 0xfffffffe ;  /* 0xfffffffe58087836 */ /* 0x000fe20000000000 */
[C---:B--2---:R-:W-:Y:S01]  /*3950*/  F2FP.BF16.F32.PACK_AB R27, R21.reuse, R4 ;  /* 0x00000004151b723e */ /* 0x044fe200000010ff */
[----:B------:R-:W-:Y:S01]  /*3960*/  FADD.FTZ R4, R4, R9 ;  /* 0x0000000904047221 */ /* 0x000fe20000010000 */
[----:B------:R-:W-:Y:S02]  /*3970*/  SHF.R.S32.HI R7, RZ, 0x7, R7 ;  /* 0x00000007ff077819 */ /* 0x000fe40000011407 */
[----:B------:R-:W-:Y:S01]  /*3980*/  CS2R R88, SRZ ;  /* 0x0000000000587805 */ /* 0x000fe2000001ff00 */
[----:B------:R1:W-:Y:S01]  /*3990*/  STSM.16.M88.4 [R17+0x6000], R24 ;  /* 0x0060001811007844 */ /* 0x0003e20000000200 */
[----:B------:R-:W-:Y:S01]  /*39a0*/  VIMNMX R7, RZ, R7, !PT ;  /* 0x00000007ff077248 */ /* 0x000fe20007fe0100 */
[----:B------:R-:W-:Y:S01]  /*39b0*/  FADD.FTZ R3, R21, R4 ;  /* 0x0000000415037221 */ /* 0x000fe20000010000 */
[----:B------:R-:W-:Y:S01]  /*39c0*/  FADD.FTZ R4, R28, R119 ;  /* 0x000000771c047221 */ /* 0x000fe20000010000 */
[----:B------:R0:W-:Y:S06]  /*39d0*/  MEMBAR.ALL.CTA ;  /* 0x0000000000007992 */ /* 0x0001ec0000008000 */
[----:B0-----:R-:W0:Y:S01]  /*39e0*/  FENCE.VIEW.ASYNC.S ;  /* 0x00000000000073c6 */ /* 0x001e220000000000 */
[----:B------:R-:W-:-:S02]  /*39f0*/  ISETP.GE.AND P1, PT, R8, R7, PT ;  /* 0x000000070800720c */ /* 0x000fc40003f26270 */
[----:B------:R-:W-:Y:S01]  /*3a00*/  CS2R R118, SRZ ;  /* 0x0000000000767805 */ /* 0x000fe2000001ff00 */
[----:B0-----:R-:W-:-:S10]  /*3a10*/  NOP ;  /* 0x0000000000007918 */ /* 0x001fd40000000000 */
[----:B-1----:R-:W-:Y:S05]  /*3a20*/  @!P1 BRA `(.L_x_2072) ;  /* 0x0000002800909947 */ /* 0x002fea0003800000 */
[----:B------:R-:W-:Y:S01]  /*3a30*/  IMAD.MOV.U32 R10, RZ, RZ, R5 ;  /* 0x000000ffff0a7224 */ /* 0x000fe200078e0005 */
[----:B------:R-:W-:Y:S01]  /*3a40*/  UMOV UR6, UR38 ;  /* 0x0000002600067c82 */ /* 0x000fe20008000000 */
[----:B------:R-:W-:Y:S02]  /*3a50*/  IMAD.MOV.U32 R9, RZ, RZ, R6 ;  /* 0x000000ffff097224 */ /* 0x000fe400078e0006 */
[----:B------:R-:W-:Y:S02]  /*3a60*/  IMAD.MOV.U32 R11, RZ, RZ, R2 ;  /* 0x000000ffff0b7224 */ /* 0x000fe400078e0002 */
[----:B------:R-:W-:-:S07]  /*3a70*/  IMAD.MOV.U32 R135, RZ, RZ, RZ ;  /* 0x000000ffff877224 */ /* 0x000fce00078e00ff */
.L_x_2083:
[----:B------:R-:W-:Y:S01]  /*3a80*/  ISETP.NE.AND P2, PT, RZ, UR42, PT ;  /* 0x0000002aff007c0c */ /* 0x000fe2000bf45270 */
[----:B------:R-:W-:-:S04]  /*3a90*/  UISETP.NE.AND UP0, UPT, UR6, 0x1, UPT ;  /* 0x000000010600788c */ /* 0x000fc8000bf05270 */
[----:B------:R-:W-:-:S06]  /*3aa0*/  USEL UR7, URZ, 0x1, UP0 ;  /* 0x000000013f077887 */ /* 0x000fcc0008000000 */
[----:B------:R-:W-:Y:S02]  /*3ab0*/  LOP3.LUT R2, R11, UR7, RZ, 0x3c, !PT ;  /* 0x000000070b027c12 */ /* 0x000fe4000f8e3cff */
[----:B------:R-:W-:Y:S05]  /*3ac0*/  @P2 BRA `(.L_x_2073) ;  /* 0x0000000000342947 */ /* 0x000fea0003800000 */
[----:B------:R-:W-:Y:S05]  /*3ad0*/  @!P0 BRA `(.L_x_2074) ;  /* 0x0000000000048947 */ /* 0x000fea0003800000 */
[----:B------:R-:W-:Y:S01]  /*3ae0*/  BPT.TRAP 0x1 ;  /* 0x000000040000795c */ /* 0x000fe20000300000 */
.L_x_2074:
        /* <DEDUP_REMOVED lines=8> */
.L_x_2075:
[----:B-1----:R-:W-:Y:S05]  /*3b70*/  @P1 BRA `(.L_x_2073) ;  /* 0x0000000000081947 */ /* 0x002fea0003800000 */
[----:B------:R-:W1:Y:S02]  /*3b80*/  SYNCS.PHASECHK.TRANS64.TRYWAIT P1, [UR7+0x2d830], R0 ;  /* 0x02d83000ff0075a7 */ /* 0x000e640008020147 */
[----:B-1----:R-:W-:Y:S05]  /*3b90*/  @!P1 BRA `(.L_x_2076) ;  /* 0x000000c400e49947 */ /* 0x002fea0003800000 */
.L_x_2073:
        /* <DEDUP_REMOVED lines=42> */
.L_x_2078:
[----:B------:R-:W-:Y:S01]  /*3e40*/  ULEA UR7, UR6, UR40, 0x3 ;  /* 0x0000002806077291 */ /* 0x000fe2000f8e183f */
[----:B------:R-:W-:-:S08]  /*3e50*/  SHF.L.U32 R0, R11, 0x1f, RZ ;  /* 0x0000001f0b007819 */ /* 0x000fd000000006ff */
[----:B------:R0:W1:Y:S01]  /*3e60*/  SYNCS.PHASECHK.TRANS64.TRYWAIT P1, [UR7+0x2d850], R0 ;  /* 0x02d85000ff0075a7 */ /* 0x0000620008020147 */
[----:B------:R-:W-:Y:S05]  /*3e70*/  @!P0 BRA `(.L_x_2079) ;  /* 0x0000000000048947 */ /* 0x000fea0003800000 */
[----:B------:R-:W-:Y:S01]  /*3e80*/  BPT.TRAP 0x1 ;  /* 0x000000040000795c */ /* 0x000fe20000300000 */
.L_x_2079:
[----:B-1----:R-:W-:Y:S05]  /*3e90*/  @P1 BRA `(.L_x_2077) ;  /* 0x0000000000081947 */ /* 0x002fea0003800000 */
[----:B------:R-:W1:Y:S02]  /*3ea0*/  SYNCS.PHASECHK.TRANS64.TRYWAIT P1, [UR7+0x2d850], R0 ;  /* 0x02d85000ff0075a7 */ /* 0x000e640008020147 */
[----:B-1----:R-:W-:Y:S05]  /*3eb0*/  @!P1 BRA `(.L_x_2080) ;  /* 0x000000c400349947 */ /* 0x002fea0003800000 */
.L_x_2077:
        /* <DEDUP_REMOVED lines=70> */
.L_x_2081:
[----:B------:R-:W-:Y:S01]  /*4320*/  ISETP.NE.AND P1, PT, R154, 0x1, PT ;  /* 0x000000019a00780c */ /* 0x000fe20003f25270 */
[----:B------:R-:W-:Y:S01]  /*4330*/  IMAD.IADD R6, R140, 0x1, R136 ;  /* 0x000000018c067824 */ /* 0x000fe200078e0288 */
[----:B------:R-:W-:-:S04]  /*4340*/  ULEA UR7, UR38, UR40, 0x3 ;  /* 0x0000002826077291 */ /* 0x000fc8000f8e183f */
[----:B------:R-:W-:-:S04]  /*4350*/  UIADD3 UR7, UR7, 0x2d840, URZ ;  /* 0x0002d84007077890 */ /* 0x000fc8000fffe03f */
[----:B------:R-:W-:-:S03]  /*4360*/  UPRMT UR7, UR41, 0x654, UR7 ;  /* 0x0000065429077896 */ /* 0x000fc60008000007 */
[----:B------:R-:W0:Y:S08]  /*4370*/  @P1 LDC R5, c[0x0][0x44c] ;  /* 0x00011300ff051b82 */ /* 0x000e300000000800 */
[----:B------:R-:W1:Y:S01]  /*4380*/  @P1 LDC R11, c[0x0][0x450] ;  /* 0x00011400ff0b1b82 */ /* 0x000e620000000800 */
[----:B------:R-:W-:Y:S01]  /*4390*/  SYNCS.ARRIVE.TRANS64.RED.A1T0 RZ, [UR7], RZ ;  /* 0x000000ffffff79a7 */ /* 0x000fe20008100407 */
[----:B0-----:R-:W-:-:S04]  /*43a0*/  @P1 IMAD.HI.U32 R0, R6, R5, RZ ;  /* 0x0000000506001227 */ /* 0x001fc800078e00ff */
[----:B------:R-:W-:Y:S01]  /*43b0*/  IMAD.MOV.U32 R5, RZ, RZ, -0x80 ;  /* 0xffffff80ff057424 */ /* 0x000fe200078e00ff */
[----:B-1----:R-:W-:-:S03]  /*43c0*/  @P1 SHF.R.U32.HI R6, RZ, R11, R0 ;  /* 0x0000000bff061219 */ /* 0x002fc60000011600 */
[----:B------:R-:W-:Y:S02]  /*43d0*/  IMAD R0, R8, R5, 0x1 ;  /* 0x0000000108007424 */ /* 0x000fe400078e0205 */
[----:B------:R-:W0:Y:S02]  /*43e0*/  SHFL.IDX PT, R12, R6, RZ, 0x1c1f ;  /* 0x001c1fff060c7589 */ /* 0x000e2400000e0000 */
[----:B------:R-:W-:Y:S02]  /*43f0*/  IMAD R0, R139, -0x2, R0 ;  /* 0xfffffffe8b007824 */ /* 0x000fe400078e0200 */
[----:B------:R-:W1:Y:S03]  /*4400*/  SHFL.IDX PT, R6, R6, 0x1, 0x1c1f ;  /* 0x003c1f0006067f89 */ /* 0x000e6600000e0000 */
[----:B------:R-:W-:-:S05]  /*4410*/  IADD3 R5, -R138, R0, R137 ;  /* 0x000000008a057210 */ /* 0x000fca0007ffe189 */
[C---:B0-----:R-:W-:Y:S02]  /*4420*/  IMAD.IADD R0, R5.reuse, 0x1, R12 ;  /* 0x0000000105007824 */ /* 0x041fe400078e020c */
[----:B-1----:R-:W-:-:S03]  /*4430*/  IMAD.IADD R5, R5, 0x1, R6 ;  /* 0x0000000105057824 */ /* 0x002fc600078e0206 */
[C---:B------:R-:W-:Y:S02]  /*4440*/  ISETP.GT.AND P1, PT, R0.reuse, RZ, PT ;  /* 0x000000ff0000720c */ /* 0x040fe40003f24270 */
[----:B------:R-:W-:Y:S02]  /*4450*/  ISETP.GT.AND P2, PT, R0, 0x1, PT ;  /* 0x000000010000780c */ /* 0x000fe40003f44270 */
        /* <DEDUP_REMOVED lines=79> */
[C---:B------:R-:W-:Y:S02]  /*4950*/  ISETP.GT.AND P3, PT, R0.reuse, 0x70, PT ;  /* 0x000000700000780c */ /* 0x040fe40003f64270 */
[C---:B------:R-:W-:Y:S02]  /*4960*/  ISETP.GT.AND P2, PT, R0.reuse, 0x71, PT ;  /* 0x000000710000780c */ /* 0x040fe40003f44270 */
[----:B------:R-:W-:-:S02]  /*4970*/  ISETP.GT.AND P5, PT, R0, 0x78, PT ;  /* 0x000000780000780c */ /* 0x000fc40003fa4270 */
[----:B------:R-:W-:Y:S02]  /*4980*/  ISETP.GT.AND P4, PT, R0, 0x79, PT ;  /* 0x000000790000780c */ /* 0x000fe40003f84270 */
        /* <DEDUP_REMOVED lines=9> */
[----:B------:R-:W-:Y:S02]  /*4a20*/  FMNMX.FTZ R0, R84, R11, !PT ;  /* 0x0000000b54007209 */ /* 0x000fe40007810000 */
[----:B------:R-:W-:-:S02]  /*4a30*/  ISETP.GT.AND P4, PT, R5, RZ, PT ;  /* 0x000000ff0500720c */ /* 0x000fc40003f84270 */
[----:B------:R-:W-:Y:S02]  /*4a40*/  FMNMX.FTZ R0, R85, R0, !PT ;  /* 0x0000000055007209 */ /* 0x000fe40007810000 */
[----:B------:R-:W-:Y:S02]  /*4a50*/  FSEL R26, R26, -INF , P4 ;  /* 0xff8000001a1a7808 */ /* 0x000fe40002000000 */
[C---:B------:R-:W-:Y:S01]  /*4a60*/  ISETP.GT.AND P2, PT, R5.reuse, 0x8, PT ;  /* 0x000000080500780c */ /* 0x040fe20003f44270 */
[----:B------:R-:W0:Y:S01]  /*4a70*/  SHFL.BFLY PT, R11, R0, 0x2, 0x1f ;  /* 0x0c401f00000b7f89 */ /* 0x000e2200000e0000 */
[C---:B------:R-:W-:Y:S02]  /*4a80*/  ISETP.GT.AND P3, PT, R5.reuse, 0x9, PT ;  /* 0x000000090500780c */ /* 0x040fe40003f64270 */
[C---:B------:R-:W-:Y:S02]  /*4a90*/  ISETP.GT.AND P5, PT, R5.reuse, 0x10, PT ;  /* 0x000000100500780c */ /* 0x040fe40003fa4270 */
[----:B------:R-:W-:-:S02]  /*4aa0*/  ISETP.GT.AND P4, PT, R5, 0x11, PT ;  /* 0x000000110500780c */ /* 0x000fc40003f84270 */
[----:B------:R-:W-:Y:S02]  /*4ab0*/  ISETP.GT.AND P1, PT, R5, 0x1, PT ;  /* 0x000000010500780c */ /* 0x000fe40003f24270 */
[----:B------:R-:W-:Y:S02]  /*4ac0*/  FSEL R30, R30, -INF , P2 ;  /* 0xff8000001e1e7808 */ /* 0x000fe40001000000 */
[----:B------:R-:W-:Y:S02]  /*4ad0*/  FSEL R31, R31, -INF , P3 ;  /* 0xff8000001f1f7808 */ /* 0x000fe40001800000 */
[----:B------:R-:W-:Y:S02]  /*4ae0*/  FSEL R34, R34, -INF , P5 ;  /* 0xff80000022227808 */ /* 0x000fe40002800000 */
[----:B------:R-:W-:Y:S02]  /*4af0*/  FSEL R35, R35, -INF , P4 ;  /* 0xff80000023237808 */ /* 0x000fe40002000000 */
[----:B------:R-:W-:-:S02]  /*4b00*/  ISETP.GT.AND P2, PT, R5, 0x19, PT ;  /* 0x000000190500780c */ /* 0x000fc40003f44270 */
[C---:B------:R-:W-:Y:S02]  /*4b10*/  ISETP.GT.AND P3, PT, R5.reuse, 0x20, PT ;  /* 0x000000200500780c */ /* 0x040fe40003f64270 */
[C---:B------:R-:W-:Y:S02]  /*4b20*/  ISETP.GT.AND P5, PT, R5.reuse, 0x21, PT ;  /* 0x000000210500780c */ /* 0x040fe40003fa4270 */
[----:B------:R-:W-:Y:S02]  /*4b30*/  ISETP.GT.AND P4, PT, R5, 0x28, PT ;  /* 0x000000280500780c */ /* 0x000fe40003f84270 */
[----:B0-----:R-:W-:Y:S02]  /*4b40*/  FMNMX.FTZ R11, R0, R11, !PT ;  /* 0x0000000b000b7209 */ /* 0x001fe40007810000 */
[----:B------:R-:W0:Y:S01]  /*4b50*/  LDC R0, c[0x0][0x988] ;  /* 0x00026200ff007b82 */ /* 0x000e220000000800 */
[----:B------:R-:W-:Y:S02]  /*4b60*/  FSEL R27, R27, -INF , P1 ;  /* 0xff8000001b1b7808 */ /* 0x000fe40000800000 */
[----:B------:R-:W1:Y:S01]  /*4b70*/  SHFL.BFLY PT, R12, R11, 0x1, 0x1f ;  /* 0x0c201f000b0c7f89 */ /* 0x000e6200000e0000 */
[----:B------:R-:W-:-:S02]  /*4b80*/  ISETP.GT.AND P1, PT, R5, 0x18, PT ;  /* 0x000000180500780c */ /* 0x000fc40003f24270 */
[----:B------:R-:W-:Y:S02]  /*4b90*/  FSEL R39, R39, -INF , P2 ;  /* 0xff80000027277808 */ /* 0x000fe40001000000 */
[----:B------:R-:W-:Y:S02]  /*4ba0*/  FSEL R42, R42, -INF , P3 ;  /* 0xff8000002a2a7808 */ /* 0x000fe40001800000 */
[----:B------:R-:W-:Y:S02]  /*4bb0*/  FSEL R43, R43, -INF , P5 ;  /* 0xff8000002b2b7808 */ /* 0x000fe40002800000 */
[----:B------:R-:W-:Y:S02]  /*4bc0*/  FSEL R46, R46, -INF , P4 ;  /* 0xff8000002e2e7808 */ /* 0x000fe40002000000 */
[C---:B------:R-:W-:Y:S02]  /*4bd0*/  ISETP.GT.AND P2, PT, R5.reuse, 0x30, PT ;  /* 0x000000300500780c */ /* 0x040fe40003f44270 */
[----:B------:R-:W-:-:S02]  /*4be0*/  ISETP.GT.AND P3, PT, R5, 0x31, PT ;  /* 0x000000310500780c */ /* 0x000fc40003f64270 */
[C---:B------:R-:W-:Y:S02]  /*4bf0*/  ISETP.GT.AND P5, PT, R5.reuse, 0x38, PT ;  /* 0x000000380500780c */ /* 0x040fe40003fa4270 */
[C---:B------:R-:W-:Y:S02]  /*4c00*/  ISETP.GT.AND P4, PT, R5.reuse, 0x39, PT ;  /* 0x000000390500780c */ /* 0x040fe40003f84270 */
[----:B------:R-:W-:Y:S02]  /*4c10*/  FSEL R38, R38, -INF , P1 ;  /* 0xff80000026267808 */ /* 0x000fe40000800000 */
[----:B------:R-:W-:Y:S02]  /*4c20*/  ISETP.GT.AND P1, PT, R5, 0x29, PT ;  /* 0x000000290500780c */ /* 0x000fe40003f24270 */
[----:B------:R-:W-:Y:S02]  /*4c30*/  FSEL R50, R50, -INF , P2 ;  /* 0xff80000032327808 */ /* 0x000fe40001000000 */
[----:B-1----:R-:W-:-:S02]  /*4c40*/  FMNMX.FTZ R6, R11, R12, !PT ;  /* 0x0000000c0b067209 */ /* 0x002fc40007810000 */
[----:B------:R-:W-:Y:S02]  /*4c50*/  FSEL R51, R51, -INF , P3 ;  /* 0xff80000033337808 */ /* 0x000fe40001800000 */
[----:B------:R-:W-:Y:S01]  /*4c60*/  FSEL R54, R54, -INF , P5 ;  /* 0xff80000036367808 */ /* 0x000fe20002800000 */
[----:B0-----:R-:W-:Y:S01]  /*4c70*/  FMUL.FTZ R11, R6, R0 ;  /* 0x00000000060b7220 */ /* 0x001fe20000410000 */
[----:B------:R-:W-:Y:S02]  /*4c80*/  FSEL R55, R55, -INF , P4 ;  /* 0xff80000037377808 */ /* 0x000fe40002000000 */
[C---:B------:R-:W-:Y:S02]  /*4c90*/  ISETP.GT.AND P2, PT, R5.reuse, 0x40, PT ;  /* 0x000000400500780c */ /* 0x040fe40003f44270 */
[C---:B------:R-:W-:Y:S02]  /*4ca0*/  ISETP.GT.AND P3, PT, R5.reuse, 0x41, PT ;  /* 0x000000410500780c */ /* 0x040fe40003f64270 */
[----:B------:R-:W-:-:S02]  /*4cb0*/  ISETP.GT.AND P5, PT, R5, 0x48, PT ;  /* 0x000000480500780c */ /* 0x000fc40003fa4270 */
[----:B------:R-:W-:Y:S02]  /*4cc0*/  ISETP.GT.AND P4, PT, R5, 0x49, PT ;  /* 0x000000490500780c */ /* 0x000fe40003f84270 */
[----:B------:R-:W-:Y:S02]  /*4cd0*/  FSEL R47, R47, -INF , P1 ;  /* 0xff8000002f2f7808 */ /* 0x000fe40000800000 */
[----:B------:R-:W-:Y:S02]  /*4ce0*/  FSETP.NEU.FTZ.AND P1, PT, R6, -INF , PT ;  /* 0xff8000000600780b */ /* 0x000fe40003f3d000 */
[----:B------:R-:W-:Y:S02]  /*4cf0*/  FSEL R58, R58, -INF , P2 ;  /* 0xff8000003a3a7808 */ /* 0x000fe40001000000 */
[----:B------:R-:W-:Y:S02]  /*4d00*/  FSEL R59, R59, -INF , P3 ;  /* 0xff8000003b3b7808 */ /* 0x000fe40001800000 */
[----:B------:R-:W-:-:S02]  /*4d10*/  FSEL R62, R62, -INF , P5 ;  /* 0xff8000003e3e7808 */ /* 0x000fc40002800000 */
[----:B------:R-:W-:Y:S02]  /*4d20*/  FSEL R63, R63, -INF , P4 ;  /* 0xff8000003f3f7808 */ /* 0x000fe40002000000 */
[C---:B------:R-:W-:Y:S02]  /*4d30*/  ISETP.GT.AND P2, PT, R5.reuse, 0x50, PT ;  /* 0x000000500500780c */ /* 0x040fe40003f44270 */
[C---:B------:R-:W-:Y:S02]  /*4d40*/  ISETP.GT.AND P3, PT, R5.reuse, 0x51, PT ;  /* 0x000000510500780c */ /* 0x040fe40003f64270 */
[C---:B------:R-:W-:Y:S02]  /*4d50*/  ISETP.GT.AND P5, PT, R5.reuse, 0x58, PT ;  /* 0x000000580500780c */ /* 0x040fe40003fa4270 */
[----:B------:R-:W-:Y:S02]  /*4d60*/  ISETP.GT.AND P4, PT, R5, 0x59, PT ;  /* 0x000000590500780c */ /* 0x000fe40003f84270 */
[----:B------:R-:W-:-:S02]  /*4d70*/  FSEL R11, R11, RZ, P1 ;  /* 0x000000ff0b0b7208 */ /* 0x000fc40000800000 */
[----:B------:R-:W-:Y:S02]  /*4d80*/  FSEL R66, R66, -INF , P2 ;  /* 0xff80000042427808 */ /* 0x000fe40001000000 */
[----:B------:R-:W-:Y:S01]  /*4d90*/  FSEL R67, R67, -INF , P3 ;  /* 0xff80000043437808 */ /* 0x000fe20001800000 */
[-CC-:B------:R-:W-:Y:S01]  /*4da0*/  FFMA.FTZ R12, R24, R0.reuse, -R11.reuse ;  /* 0x00000000180c7223 */ /* 0x180fe2000001080b */
[----:B------:R-:W-:Y:S01]  /*4db0*/  FSEL R70, R70, -INF , P5 ;  /* 0xff80000046467808 */ /* 0x000fe20002800000 */
[-CC-:B------:R-:W-:Y:S01]  /*4dc0*/  FFMA.FTZ R14, R28, R0.reuse, -R11.reuse ;  /* 0x000000001c0e7223 */ /* 0x180fe2000001080b */
[----:B------:R-:W-:Y:S01]  /*4dd0*/  FSEL R71, R71, -INF , P4 ;  /* 0xff80000047477808 */ /* 0x000fe20002000000 */
[-CC-:B------:R-:W-:Y:S01]  /*4de0*/  FFMA.FTZ R20, R32, R0.reuse, -R11.reuse ;  /* 0x0000000020147223 */ /* 0x180fe2000001080b */
[----:B------:R-:W-:Y:S01]  /*4df0*/  ISETP.GT.AND P2, PT, R5, 0x60, PT ;  /* 0x000000600500780c */ /* 0x000fe20003f44270 */
[-CC-:B------:R-:W-:Y:S01]  /*4e00*/  FFMA.FTZ R15, R29, R0.reuse, -R11.reuse ;  /* 0x000000001d0f7223 */ /* 0x180fe2000001080b */
[----:B------:R-:W-:Y:S01]  /*4e10*/  ISETP.GT.AND P3, PT, R5, 0x61, PT ;  /* 0x000000610500780c */ /* 0x000fe20003f64270 */
[-CC-:B------:R-:W-:Y:S01]  /*4e20*/  FFMA.FTZ R29, R41, R0.reuse, -R11.reuse ;  /* 0x00000000291d7223 */ /* 0x180fe2000001080b */
[----:B------:R-:W-:Y:S01]  /*4e30*/  ISETP.GT.AND P5, PT, R5, 0x68, PT ;  /* 0x000000680500780c */ /* 0x000fe20003fa4270 */
[-CC-:B------:R-:W-:Y:S01]  /*4e40*/  FFMA.FTZ R41, R49, R0.reuse, -R11.reuse ;  /* 0x0000000031297223 */ /* 0x180fe2000001080b */
[----:B------:R-:W-:Y:S01]  /*4e50*/  ISETP.GT.AND P4, PT, R5, 0x69, PT ;  /* 0x000000690500780c */ /* 0x000fe20003f84270 */
[--C-:B------:R-:W-:Y:S01]  /*4e60*/  FFMA.FTZ R49, R57, R0, -R11.reuse ;  /* 0x0000000039317223 */ /* 0x100fe2000001080b */
[----:B------:R-:W-:Y:S01]  /*4e70*/  FMNMX.FTZ R24, R26, R10, !PT ;  /* 0x0000000a1a187209 */ /* 0x000fe20007810000 */
[-CC-:B------:R-:W-:Y:S01]  /*4e80*/  FFMA.FTZ R57, R65, R0.reuse, -R11.reuse ;  /* 0x0000000041397223 */ /* 0x180fe2000001080b */
[----:B------:R-:W-:Y:S01]  /*4e90*/  FSEL R74, R74, -INF , P2 ;  /* 0xff8000004a4a7808 */ /* 0x000fe20001000000 */
[-CC-:B------:R-:W-:Y:S01]  /*4ea0*/  FFMA.FTZ R65, R73, R0.reuse, -R11.reuse ;  /* 0x0000000049417223 */ /* 0x180fe2000001080b */
        /* <DEDUP_REMOVED lines=17> */
[----:B------:R-:W-:Y:S01]  /*4fc0*/  MUFU.EX2 R12, R12 ;  /* 0x0000000c000c7308 */ /* 0x000fe20000000800 */
[----:B------:R-:W-:Y:S01]  /*4fd0*/  FMNMX.FTZ R24, R30, R5, !PT ;  /* 0x000000051e187209 */ /* 0x000fe20007810000 */
[-CC-:B------:R-:W-:Y:S01]  /*4fe0*/  FFMA.FTZ R84, R84, R0.reuse, -R11.reuse ;  /* 0x0000000054547223 */ /* 0x180fe2000001080b */
[----:B------:R-:W-:Y:S01]  /*4ff0*/  FSEL R83, R83, -INF , P3 ;  /* 0xff80000053537808 */ /* 0x000fe20001800000 */
[--C-:B------:R-:W-:Y:S01]  /*5000*/  FFMA.FTZ R25, R37, R0, -R11.reuse ;  /* 0x0000000025197223 */ /* 0x100fe2000001080b */
[----:B------:R-:W-:Y:S01]  /*5010*/  FMNMX.FTZ R5, R31, R24, !PT ;  /* 0x000000181f057209 */ /* 0x000fe20007810000 */
[----:B------:R-:W-:Y:S01]  /*5020*/  FFMA.FTZ R24, R36, R0, -R11 ;  /* 0x0000000024187223 */ /* 0x000fe2000001080b */
[----:B------:R-:W-:Y:S01]  /*5030*/  FSEL R86, R86, -INF , P5 ;  /* 0xff80000056567808 */ /* 0x000fe20002800000 */
[----:B------:R-:W-:Y:S01]  /*5040*/  MUFU.EX2 R13, R13 ;  /* 0x0000000d000d7308 */ /* 0x000fe20000000800 */
[----:B------:R-:W-:-:S02]  /*5050*/  FMNMX.FTZ R28, R34, R5, !PT ;  /* 0x00000005221c7209 */ /* 0x000fc40007810000 */
[----:B------:R-:W-:Y:S02]  /*5060*/  FSEL R87, R87, -INF , P4 ;  /* 0xff80000057577808 */ /* 0x000fe40002000000 */
[----:B------:R-:W-:-:S03]  /*5070*/  FMNMX.FTZ R5, R35, R28, !PT ;  /* 0x0000001c23057209 */ /* 0x000fc60007810000 */
[----:B------:R-:W-:Y:S01]  /*5080*/  MUFU.EX2 R14, R14 ;  /* 0x0000000e000e7308 */ /* 0x000fe20000000800 */
[----:B------:R-:W-:-:S04]  /*5090*/  FMNMX.FTZ R28, R38, R5, !PT ;  /* 0x00000005261c7209 */ /* 0x000fc80007810000 */
[----:B------:R-:W-:Y:S01]  /*50a0*/  FMNMX.FTZ R5, R39, R28, !PT ;  /* 0x0000001c27057209 */ /* 0x000fe20007810000 */
[-CC-:B------:R-:W-:Y:S01]  /*50b0*/  FFMA.FTZ R28, R40, R0.reuse, -R11.reuse ;  /* 0x00000000281c7223 */ /* 0x180fe2000001080b */
[-CC-:B------:R-:W-:Y:S01]  /*50c0*/  FFMA.FTZ R40, R48, R0.reuse, -R11.reuse ;  /* 0x0000000030287223 */ /* 0x180fe2000001080b */
[-CC-:B------:R-:W-:Y:S01]  /*50d0*/  FFMA.FTZ R48, R56, R0.reuse, -R11.reuse ;  /* 0x0000000038307223 */ /* 0x180fe2000001080b */
[----:B------:R-:W-:Y:S01]  /*50e0*/  FMNMX.FTZ R32, R42, R5, !PT ;  /* 0x000000052a207209 */ /* 0x000fe20007810000 */
[-CC-:B------:R-:W-:Y:S01]  /*50f0*/  FFMA.FTZ R56, R64, R0.reuse, -R11.reuse ;  /* 0x0000000040387223 */ /* 0x180fe2000001080b */
[-CC-:B------:R-:W-:Y:S01]  /*5100*/  FFMA.FTZ R64, R72, R0.reuse, -R11.reuse ;  /* 0x0000000048407223 */ /* 0x180fe2000001080b */
[----:B------:R-:W-:Y:S01]  /*5110*/  FFMA.FTZ R72, R80, R0, -R11 ;  /* 0x0000000050487223 */ /* 0x000fe2000001080b */
[----:B------:R-:W-:Y:S01]  /*5120*/  FMNMX.FTZ R5, R43, R32, !PT ;  /* 0x000000202b057209 */ /* 0x000fe20007810000 */
[----:B------:R-:W-:Y:S03]  /*5130*/  MUFU.EX2 R15, R15 ;  /* 0x0000000f000f7308 */ /* 0x000fe60000000800 */
        /* <DEDUP_REMOVED lines=37> */
[----:B------:R-:W-:Y:S04]  /*5390*/  MUFU.EX2 R40, R40 ;  /* 0x0000002800287308 */ /* 0x000fe80000000800 */
[----:B------:R-:W0:Y:S04]  /*53a0*/  SHFL.BFLY PT, R36, R5, 0x2, 0x1f ;  /* 0x0c401f0005247f89 */ /* 0x000e2800000e0000 */
        /* <DEDUP_REMOVED lines=11> */
[----:B------:R-:W-:Y:S02]  /*5460*/  FMUL.FTZ R81, R5, R0 ;  /* 0x0000000005517220 */ /* 0x000fe40000410000 */
[----:B------:R-:W-:Y:S03]  /*5470*/  MUFU.EX2 R56, R56 ;  /* 0x0000003800387308 */ /* 0x000fe60000000800 */
[----:B------:R-:W-:-:S05]  /*5480*/  FSEL R81, R81, RZ, P2 ;  /* 0x000000ff51517208 */ /* 0x000fca0001000000 */
[-CC-:B------:R-:W-:Y:S01]  /*5490*/  FFMA.FTZ R36, R30, R0.reuse, -R81.reuse ;  /* 0x000000001e247223 */ /* 0x180fe20000010851 */
[-CC-:B------:R-:W-:Y:S01]  /*54a0*/  FFMA.FTZ R80, R35, R0.reuse, -R81.reuse ;  /* 0x0000000023507223 */ /* 0x180fe20000010851 */
[-CC-:B------:R-:W-:Y:S01]  /*54b0*/  FFMA.FTZ R30, R38, R0.reuse, -R81.reuse ;  /* 0x00000000261e7223 */ /* 0x180fe20000010851 */
[-CC-:B------:R-:W-:Y:S01]  /*54c0*/  FFMA.FTZ R35, R47, R0.reuse, -R81.reuse ;  /* 0x000000002f237223 */ /* 0x180fe20000010851 */
[----:B------:R-:W-:Y:S01]  /*54d0*/  FSEL R38, R6, RZ, P1 ;  /* 0x000000ff06267208 */ /* 0x000fe20000800000 */
[-CC-:B------:R-:W-:Y:S01]  /*54e0*/  FFMA.FTZ R77, R26, R0.reuse, -R81.reuse ;  /* 0x000000001a4d7223 */ /* 0x180fe20000010851 */
[----:B------:R-:W-:Y:S01]  /*54f0*/  FSEL R47, R5, RZ, P2 ;  /* 0x000000ff052f7208 */ /* 0x000fe20001000000 */
[-C--:B------:R-:W-:Y:S01]  /*5500*/  FFMA.FTZ R85, R27, R0.reuse, -R81 ;  /* 0x000000001b557223 */ /* 0x080fe20000010851 */
[----:B------:R-:W-:Y:S01]  /*5510*/  MUFU.EX2 R36, R36 ;  /* 0x0000002400247308 */ /* 0x000fe20000000800 */
[----:B------:R-:W-:Y:S01]  /*5520*/  FADD.FTZ R9, -R38, R9 ;  /* 0x0000000926097221 */ /* 0x000fe20000010100 */
[-CC-:B------:R-:W-:Y:S01]  /*5530*/  FFMA.FTZ R31, R31, R0.reuse, -R81.reuse ;  /* 0x000000001f1f7223 */ /* 0x180fe20000010851 */
[----:B------:R-:W-:Y:S01]  /*5540*/  FADD.FTZ R47, -R47, R10 ;  /* 0x0000000a2f2f7221 */ /* 0x000fe20000010100 */
[-CC-:B------:R-:W-:Y:S01]  /*5550*/  FFMA.FTZ R37, R34, R0.reuse, -R81.reuse ;  /* 0x0000000022257223 */ /* 0x180fe20000010851 */
[-C--:B------:R-:W-:Y:S01]  /*5560*/  FMUL.FTZ R9, R9, R0.reuse ;  /* 0x0000000009097220 */ /* 0x080fe20000410000 */
[-CC-:B------:R-:W-:Y:S01]  /*5570*/  FFMA.FTZ R34, R51, R0.reuse, -R81.reuse ;  /* 0x0000000033227223 */ /* 0x180fe20000010851 */
[-C--:B------:R-:W-:Y:S01]  /*5580*/  FMUL.FTZ R10, R47, R0.reuse ;  /* 0x000000002f0a7220 */ /* 0x080fe20000410000 */
        /* <DEDUP_REMOVED lines=21> */
[----:B------:R-:W-:-:S03]  /*56e0*/  FFMA.FTZ R75, R86, R0, -R81 ;  /* 0x00000000564b7223 */ /* 0x000fc60000010851 */
[----:B------:R-:W2:Y:S01]  /*56f0*/  MUFU.EX2 R85, R85 ;  /* 0x0000005500557308 */ /* 0x000ea20000000800 */
[----:B0-----:R-:W-:-:S07]  /*5700*/  FFMA.FTZ R4, R9, R4, R12 ;  /* 0x0000000409047223 */ /* 0x001fce000001000c */
[----:B------:R0:W3:Y:S01]  /*5710*/  MUFU.EX2 R84, R31 ;  /* 0x0000001f00547308 */ /* 0x0000e20000000800 */
[----:B-1----:R-:W-:Y:S01]  /*5720*/  FFMA.FTZ R78, R10, R3, R77 ;  /* 0x000000030a4e7223 */ /* 0x002fe2000001004d */
[----:B------:R-:W-:-:S04]  /*5730*/  FADD.FTZ R3, R13, R4 ;  /* 0x000000040d037221 */ /* 0x000fc80000010000 */
[----:B------:R-:W-:Y:S02]  /*5740*/  FADD.FTZ R4, R14, R3 ;  /* 0x000000030e047221 */ /* 0x000fe40000010000 */
[----:B------:R-:W1:Y:S01]  /*5750*/  MUFU.EX2 R37, R37 ;  /* 0x0000002500257308 */ /* 0x000e620000000800 */
[----:B--2---:R-:W-:Y:S01]  /*5760*/  FADD.FTZ R71, R85, R78 ;  /* 0x0000004e55477221 */ /* 0x004fe20000010000 */
[----:B------:R-:W-:Y:S01]  /*5770*/  FADD.FTZ R3, R15, R4 ;  /* 0x000000040f037221 */ /* 0x000fe20000010000 */
[-CC-:B0-----:R-:W-:Y:S01]  /*5780*/  FFMA.FTZ R31, R46, R0.reuse, -R81.reuse ;  /* 0x000000002e1f7223 */ /* 0x181fe20000010851 */
[-C--:B------:R-:W-:Y:S01]  /*5790*/  FFMA.FTZ R46, R55, R0.reuse, -R81 ;  /* 0x00000000372e7223 */ /* 0x080fe20000010851 */
[----:B------:R-:W-:Y:S01]  /*57a0*/  FADD.FTZ R71, R36, R71 ;  /* 0x0000004724477221 */ /* 0x000fe20000010000 */
[----:B------:R-:W-:Y:S01]  /*57b0*/  FADD.FTZ R82, R20, R3 ;  /* 0x0000000314527221 */ /* 0x000fe20000010000 */
[-C--:B------:R-:W-:Y:S01]  /*57c0*/  FFMA.FTZ R55, R83, R0.reuse, -R81 ;  /* 0x0000000053377223 */ /* 0x080fe20000010851 */
[----:B------:R-:W0:Y:S01]  /*57d0*/  MUFU.EX2 R80, R80 ;  /* 0x0000005000507308 */ /* 0x000e220000000800 */
[----:B---3--:R-:W-:Y:S01]  /*57e0*/  FADD.FTZ R4, R84, R71 ;  /* 0x0000004754047221 */ /* 0x008fe20000010000 */
[----:B------:R-:W-:Y:S01]  /*57f0*/  FADD.FTZ R71, R21, R82 ;  /* 0x0000005215477221 */ /* 0x000fe20000010000 */
[----:B------:R-:W-:-:S05]  /*5800*/  FFMA.FTZ R81, R87, R0, -R81 ;  /* 0x0000000057517223 */ /* 0x000fca0000010851 */
[----:B------:R-:W2:Y:S01]  /*5810*/  MUFU.EX2 R30, R30 ;  /* 0x0000001e001e7308 */ /* 0x000ea20000000800 */
[----:B-1----:R-:W-:Y:S01]  /*5820*/  FADD.FTZ R3, R37, R4 ;  /* 0x0000000425037221 */ /* 0x002fe20000010000 */
[----:B------:R-:W-:-:S06]  /*5830*/  FADD.FTZ R4, R24, R71 ;  /* 0x0000004718047221 */ /* 0x000fcc0000010000 */
[----:B------:R-:W1:Y:S01]  /*5840*/  MUFU.EX2 R39, R39 ;  /* 0x0000002700277308 */ /* 0x000e620000000800 */
[----:B0-----:R-:W-:-:S07]  /*5850*/  FADD.FTZ R3, R80, R3 ;  /* 0x0000000350037221 */ /* 0x001fce0000010000 */
[----:B------:R-:W0:Y:S08]  /*5860*/  MUFU.EX2 R27, R27 ;  /* 0x0000001b001b7308 */ /* 0x000e300000000800 */
[----:B------:R-:W3:Y:S08]  /*5870*/  MUFU.EX2 R42, R42 ;  /* 0x0000002a002a7308 */ /* 0x000ef00000000800 */
[----:B------:R-:W4:Y:S08]  /*5880*/  MUFU.EX2 R31, R31 ;  /* 0x0000001f001f7308 */ /* 0x000f300000000800 */
[----:B------:R2:W-:Y:S08]  /*5890*/  MUFU.EX2 R74, R62 ;  /* 0x0000003e004a7308 */ /* 0x0005f00000000800 */
[----:B------:R-:W5:Y:S01]  /*58a0*/  MUFU.EX2 R35, R35 ;  /* 0x0000002300237308 */ /* 0x000f620000000800 */
[----:B--2---:R-:W-:Y:S01]  /*58b0*/  FADD.FTZ R62, R30, R3 ;  /* 0x000000031e3e7221 */ /* 0x004fe20000010000 */
[----:B------:R-:W-:-:S03]  /*58c0*/  FADD.FTZ R3, R25, R4 ;  /* 0x0000000419037221 */ /* 0x000fc60000010000 */
[----:B-1----:R-:W-:Y:S01]  /*58d0*/  FADD.FTZ R62, R39, R62 ;  /* 0x0000003e273e7221 */ /* 0x002fe20000010000 */
[----:B------:R-:W-:Y:S02]  /*58e0*/  FADD.FTZ R4, R28, R3 ;  /* 0x000000031c047221 */ /* 0x000fe40000010000 */
[----:B------:R-:W1:Y:S01]  /*58f0*/  MUFU.EX2 R26, R26 ;  /* 0x0000001a001a7308 */ /* 0x000e620000000800 */
[----:B0-----:R-:W-:-:S07]  /*5900*/  FADD.FTZ R3, R27, R62 ;  /* 0x0000003e1b037221 */ /* 0x001fce0000010000 */
[----:B------:R0:W-:Y:S08]  /*5910*/  MUFU.EX2 R78, R63 ;  /* 0x0000003f004e7308 */ /* 0x0001f00000000800 */
[----:B------:R-:W2:Y:S01]  /*5920*/  MUFU.EX2 R34, R34 ;  /* 0x0000002200227308 */ /* 0x000ea20000000800 */
[----:B0-----:R-:W-:Y:S01]  /*5930*/  FADD.FTZ R63, R29, R4 ;  /* 0x000000041d3f7221 */ /* 0x001fe20000010000 */
[----:B---3--:R-:W-:-:S03]  /*5940*/  FADD.FTZ R4, R42, R3 ;  /* 0x000000032a047221 */ /* 0x008fc60000010000 */
[----:B------:R-:W-:Y:S01]  /*5950*/  FADD.FTZ R62, R32, R63 ;  /* 0x0000003f203e7221 */ /* 0x000fe20000010000 */
[----:B----4-:R-:W-:Y:S02]  /*5960*/  FADD.FTZ R4, R31, R4 ;  /* 0x000000041f047221 */ /* 0x010fe40000010000 */
[----:B------:R-:W0:Y:S01]  /*5970*/  MUFU.EX2 R43, R43 ;  /* 0x0000002b002b7308 */ /* 0x000e220000000800 */
[----:B------:R-:W-:Y:S01]  /*5980*/  FADD.FTZ R3, R33, R62 ;  /* 0x0000003e21037221 */ /* 0x000fe20000010000 */
[----:B-----5:R-:W-:-:S03]  /*5990*/  FADD.FTZ R63, R35, R4 ;  /* 0x00000004233f7221 */ /* 0x020fc60000010000 */
[----:B------:R-:W-:Y:S01]  /*59a0*/  FADD.FTZ R4, R40, R3 ;  /* 0x0000000328047221 */ /* 0x000fe20000010000 */
[----:B-1----:R-:W-:Y:S02]  /*59b0*/  FADD.FTZ R3, R26, R63 ;  /* 0x0000003f1a037221 */ /* 0x002fe40000010000 */
[----:B------:R-:W1:Y:S08]  /*59c0*/  MUFU.EX2 R46, R46 ;  /* 0x0000002e002e7308 */ /* 0x000e700000000800 */
[----:B------:R-:W3:Y:S08]  /*59d0*/  MUFU.EX2 R50, R50 ;  /* 0x0000003200327308 */ /* 0x000ef00000000800 */
[----:B------:R4:W-:Y:S08]  /*59e0*/  MUFU.EX2 R71, R67 ;  /* 0x0000004300477308 */ /* 0x0009f00000000800 */
[----:B------:R-:W5:Y:S01]  /*59f0*/  MUFU.EX2 R51, R51 ;  /* 0x0000003300337308 */ /* 0x000f620000000800 */
[----:B----4-:R-:W-:Y:S01]  /*5a00*/  FADD.FTZ R67, R41, R4 ;  /* 0x0000000429437221 */ /* 0x010fe20000010000 */
[----:B--2---:R-:W-:-:S03]  /*5a10*/  FADD.FTZ R4, R34, R3 ;  /* 0x0000000322047221 */ /* 0x004fc60000010000 */
[----:B------:R-:W-:Y:S01]  /*5a20*/  FADD.FTZ R62, R44, R67 ;  /* 0x000000432c3e7221 */ /* 0x000fe20000010000 */
[----:B0-----:R-:W-:Y:S02]  /*5a30*/  FADD.FTZ R3, R43, R4 ;  /* 0x000000042b037221 */ /* 0x001fe40000010000 */
[----:B------:R-:W-:Y:S01]  /*5a40*/  MUFU.EX2 R58, R58 ;  /* 0x0000003a003a7308 */ /* 0x000fe20000000800 */
[----:B------:R-:W-:Y:S01]  /*5a50*/  FADD.FTZ R67, R45, R62 ;  /* 0x0000003e2d437221 */ /* 0x000fe20000010000 */
[----:B-1----:R-:W-:-:S03]  /*5a60*/  FADD.FTZ R3, R46, R3 ;  /* 0x000000032e037221 */ /* 0x002fc60000010000 */
[----:B------:R-:W-:Y:S01]  /*5a70*/  FADD.FTZ R4, R48, R67 ;  /* 0x0000004330047221 */ /* 0x000fe20000010000 */
[----:B---3--:R-:W-:Y:S02]  /*5a80*/  FADD.FTZ R62, R50, R3 ;  /* 0x00000003323e7221 */ /* 0x008fe40000010000 */
[----:B------:R-:W0:Y:S01]  /*5a90*/  MUFU.EX2 R57, R57 ;  /* 0x0000003900397308 */ /* 0x000e220000000800 */
[----:B------:R-:W-:Y:S01]  /*5aa0*/  FADD.FTZ R3, R49, R4 ;  /* 0x0000000431037221 */ /* 0x000fe20000010000 */
[----:B-----5:R-:W-:-:S03]  /*5ab0*/  FADD.FTZ R83, R51, R62 ;  /* 0x0000003e33537221 */ /* 0x020fc60000010000 */
[----:B------:R-:W-:Y:S01]  /*5ac0*/  FADD.FTZ R4, R52, R3 ;  /* 0x0000000334047221 */ /* 0x000fe20000010000 */
[----:B------:R-:W-:Y:S02]  /*5ad0*/  FADD.FTZ R83, R74, R83 ;  /* 0x000000534a537221 */ /* 0x000fe40000010000 */
[----:B------:R-:W1:Y:S01]  /*5ae0*/  MUFU.EX2 R60, R60 ;  /* 0x0000003c003c7308 */ /* 0x000e620000000800 */
[----:B------:R-:W-:Y:S01]  /*5af0*/  FADD.FTZ R3, R53, R4 ;  /* 0x0000000435037221 */ /* 0x000fe20000010000 */
[----:B------:R-:W-:-:S03]  /*5b00*/  FADD.FTZ R83, R78, R83 ;  /* 0x000000534e537221 */ /* 0x000fc60000010000 */
[----:B------:R-:W-:-:S03]  /*5b10*/  FADD.FTZ R4, R56, R3 ;  /* 0x0000000338047221 */ /* 0x000fc60000010000 */
[----:B------:R-:W2:Y:S01]  /*5b20*/  MUFU.EX2 R59, R59 ;  /* 0x0000003b003b7308 */ /* 0x000ea20000000800 */
[----:B0-----:R-:W-:-:S07]  /*5b30*/  FADD.FTZ R3, R57, R4 ;  /* 0x0000000439037221 */ /* 0x001fce0000010000 */
[----:B------:R-:W0:Y:S01]  /*5b40*/  MUFU.EX2 R61, R61 ;  /* 0x0000003d003d7308 */ /* 0x000e220000000800 */
[----:B-1----:R-:W-:-:S07]  /*5b50*/  FADD.FTZ R4, R60, R3 ;  /* 0x000000033c047221 */ /* 0x002fce0000010000 */
[----:B------:R-:W1:Y:S08]  /*5b60*/  MUFU.EX2 R70, R70 ;  /* 0x0000004600467308 */ /* 0x000e700000000800 */
[----:B------:R-:W3:Y:S08]  /*5b70*/  MUFU.EX2 R64, R64 ;  /* 0x0000004000407308 */ /* 0x000ef00000000800 */
[----:B------:R4:W5:Y:S08]  /*5b80*/  MUFU.EX2 R63, R38 ;  /* 0x00000026003f7308 */ /* 0x0009700000000800 */
[----:B------:R-:W5:Y:S01]  /*5b90*/  MUFU.EX2 R65, R65 ;  /* 0x0000004100417308 */ /* 0x000f620000000800 */
[----:B----4-:R-:W-:-:S04]  /*5ba0*/  FADD.FTZ R38, R58, R83 ;  /* 0x000000533a267221 */ /* 0x010fc80000010000 */
[----:B------:R-:W-:-:S03]  /*5bb0*/  FADD.FTZ R38, R71, R38 ;  /* 0x0000002647267221 */ /* 0x000fc60000010000 */
[----:B------:R-:W4:Y:S01]  /*5bc0*/  MUFU.EX2 R66, R66 ;  /* 0x0000004200427308 */ /* 0x000f220000000800 */
[----:B--2---:R-:W-:-:S07]  /*5bd0*/  FADD.FTZ R3, R59, R38 ;  /* 0x000000263b037221 */ /* 0x004fce0000010000 */
[----:B------:R-:W2:Y:S08]  /*5be0*/  MUFU.EX2 R68, R68 ;  /* 0x0000004400447308 */ /* 0x000eb00000000800 */
[----:B------:R0:W2:Y:S08]  /*5bf0*/  MUFU.EX2 R67, R47 ;  /* 0x0000002f00437308 */ /* 0x0000b00000000800 */
[----:B------:R-:W2:Y:S01]  /*5c00*/  MUFU.EX2 R69, R69 ;  /* 0x0000004500457308 */ /* 0x000ea20000000800 */
[----:B0-----:R-:W-:Y:S01]  /*5c10*/  FADD.FTZ R47, R61, R4 ;  /* 0x000000043d2f7221 */ /* 0x001fe20000010000 */
[----:B-1----:R-:W-:-:S03]  /*5c20*/  FADD.FTZ R4, R70, R3 ;  /* 0x0000000346047221 */ /* 0x002fc60000010000 */
[----:B---3--:R-:W-:Y:S01]  /*5c30*/  FADD.FTZ R38, R64, R47 ;  /* 0x0000002f40267221 */ /* 0x008fe20000010000 */
[----:B-----5:R-:W-:Y:S02]  /*5c40*/  FADD.FTZ R3, R63, R4 ;  /* 0x000000043f037221 */ /* 0x020fe40000010000 */
[----:B------:R0:W1:Y:S01]  /*5c50*/  MUFU.EX2 R62, R79 ;  /* 0x0000004f003e7308 */ /* 0x0000620000000800 */
[----:B------:R-:W-:Y:S01]  /*5c60*/  FADD.FTZ R47, R65, R38 ;  /* 0x00000026412f7221 */ /* 0x000fe20000010000 */
[----:B----4-:R-:W-:-:S03]  /*5c70*/  FADD.FTZ R4, R66, R3 ;  /* 0x0000000342047221 */ /* 0x010fc60000010000 */
[----:B--2---:R-:W-:Y:S01]  /*5c80*/  FADD.FTZ R38, R68, R47 ;  /* 0x0000002f44267221 */ /* 0x004fe20000010000 */
[----:B------:R-:W-:Y:S02]  /*5c90*/  FADD.FTZ R3, R67, R4 ;  /* 0x0000000443037221 */ /* 0x000fe40000010000 */
        /* <DEDUP_REMOVED lines=19> */
.L_x_2082:
[----:B------:R-:W-:Y:S01]  /*5dd0*/  ULEA UR6, UR6, UR40, 0x3 ;  /* 0x0000002806067291 */ /* 0x000fe2000f8e183f */
[----:B------:R-:W-:Y:S01]  /*5de0*/  F2FP.BF16.F32.PACK_AB R12, R13, R12 ;  /* 0x0000000c0d0c723e */ /* 0x000fe200000010ff */
[----:B------:R-:W-:Y:S01]  /*5df0*/  FMUL.FTZ R88, R88, R9 ;  /* 0x0000000958587220 */ /* 0x000fe20000410000 */
[----:B------:R-:W-:Y:S01]  /*5e00*/  F2FP.BF16.F32.PACK_AB R14, R15, R14 ;  /* 0x0000000e0f0e723e */ /* 0x000fe200000010ff */
[----:B------:R-:W-:Y:S01]  /*5e10*/  UIADD3 UR6, UR6, 0x2d860, URZ ;  /* 0x0002d86006067890 */ /* 0x000fe2000fffe03f */
[----:B------:R-:W-:Y:S01]  /*5e20*/  F2FP.BF16.F32.PACK_AB R13, R85, R77 ;  /* 0x0000004d550d723e */ /* 0x000fe200000010ff */
[-C--:B------:R-:W-:Y:S01]  /*5e30*/  FMUL.FTZ R89, R89, R9.reuse ;  /* 0x0000000959597220 */ /* 0x080fe20000410000 */
        /* <DEDUP_REMOVED lines=15> */
[----:B------:R-:W-:Y:S01]  /*5f30*/  UMOV UR6, UR38 ;  /* 0x0000002600067c82 */ /* 0x000fe20008000000 */
        /* <DEDUP_REMOVED lines=37> */
[----:B------:R0:W-:Y:S01]  /*6190*/  STSM.16.M88.4 [R18+0x6000], R64 ;  /* 0x0060004012007844 */ /* 0x0001e20000000200 */
[----:B------:R-:W-:Y:S01]  /*61a0*/  F2FP.BF16.F32.PACK_AB R74, R76, R11 ;  /* 0x0000000b4c4a723e */ /* 0x000fe200000010ff */
[----:B------:R-:W-:Y:S01]  /*61b0*/  FMUL.FTZ R125, R125, R9 ;  /* 0x000000097d7d7220 */ /* 0x000fe20000410000 */
[----:B------:R-:W-:Y:S01]  /*61c0*/  F2FP.BF16.F32.PACK_AB R75, R47, R75 ;  /* 0x0000004b2f4b723e */ /* 0x000fe200000010ff */
[----:B------:R-:W-:Y:S01]  /*61d0*/  FMUL.FTZ R128, R128, R9 ;  /* 0x0000000980807220 */ /* 0x000fe20000410000 */
[----:B------:R-:W-:Y:S01]  /*61e0*/  ISETP.GT.AND P1, PT, R8, R7, PT ;  /* 0x000000070800720c */ /* 0x000fe20003f24270 */
        /* <DEDUP_REMOVED lines=37> */
[----:B------:R-:W-:Y:S01]  /*6440*/  IMAD.MOV.U32 R11, RZ, RZ, R2 ;  /* 0x000000ffff0b7224 */ /* 0x000fe200078e0002 */
[----:B-1----:R-:W-:Y:S01]  /*6450*/  NOP ;  /* 0x0000000000007918 */ /* 0x002fe20000000000 */
[----:B0-----:R-:W-:Y:S05]  /*6460*/  @P1 BRA `(.L_x_2083) ;  /* 0xffffffd400841947 */ /* 0x001fea000383ffff */
.L_x_2072:
[----:B------:R-:W-:-:S13]  /*6470*/  ISETP.GE.AND P1, PT, R8, RZ, PT ;  /* 0x000000ff0800720c */ /* 0x000fda0003f26270 */
[----:B------:R-:W-:Y:S05]  /*6480*/  @!P1 BRA `(.L_x_2084) ;  /* 0x00000020003c9947 */ /* 0x000fea0003800000 */
[----:B------:R-:W-:Y:S01]  /*6490*/  IMAD.MOV.U32 R9, RZ, RZ, R5 ;  /* 0x000000ffff097224 */ /* 0x000fe200078e0005 */
[----:B------:R-:W-:Y:S01]  /*64a0*/  UMOV UR6, UR38 ;  /* 0x0000002600067c82 */ /* 0x000fe20008000000 */
[----:B------:R-:W-:Y:S02]  /*64b0*/  IMAD.MOV.U32 R7, RZ, RZ, R6 ;  /* 0x000000ffff077224 */ /* 0x000fe400078e0006 */
[----:B------:R-:W-:-:S07]  /*64c0*/  IMAD.MOV.U32 R10, RZ, RZ, R2 ;  /* 0x000000ffff0a7224 */ /* 0x000fce00078e0002 */
.L_x_2095:
[----:B------:R-:W-:Y:S01]  /*64d0*/  ISETP.NE.AND P2, PT, RZ, UR42, PT ;  /* 0x0000002aff007c0c */ /* 0x000fe2000bf45270 */
[----:B------:R-:W-:-:S04]  /*64e0*/  UISETP.NE.AND UP0, UPT, UR6, 0x1, UPT ;  /* 0x000000010600788c */ /* 0x000fc8000bf05270 */
[----:B------:R-:W-:-:S06]  /*64f0*/  USEL UR7, URZ, 0x1, UP0 ;  /* 0x000000013f077887 */ /* 0x000fcc0008000000 */
[----:B------:R-:W-:Y:S02]  /*6500*/  LOP3.LUT R2, R10, UR7, RZ, 0x3c, !PT ;  /* 0x000000070a027c12 */ /* 0x000fe4000f8e3cff */
[----:B------:R-:W-:Y:S05]  /*6510*/  @P2 BRA `(.L_x_2085) ;  /* 0x0000000000342947 */ /* 0x000fea0003800000 */
[----:B------:R-:W-:Y:S05]  /*6520*/  @!P0 BRA `(.L_x_2086) ;  /* 0x0000000000048947 */ /* 0x000fea0003800000 */
[----:B------:R-:W-:Y:S01]  /*6530*/  BPT.TRAP 0x1 ;  /* 0x000000040000795c */ /* 0x000fe20000300000 */
.L_x_2086:
        /* <DEDUP_REMOVED lines=8> */
.L_x_2087:
[----:B-1----:R-:W-:Y:S05]  /*65c0*/  @P1 BRA `(.L_x_2085) ;  /* 0x0000000000081947 */ /* 0x002fea0003800000 */
[----:B------:R-:W1:Y:S02]  /*65d0*/  SYNCS.PHASECHK.TRANS64.TRYWAIT P1, [UR7+0x2d830], R0 ;  /* 0x02d83000ff0075a7 */ /* 0x000e640008020147 */
[----:B-1----:R-:W-:Y:S05]  /*65e0*/  @!P1 BRA `(.L_x_2088) ;  /* 0x0000009c00809947 */ /* 0x002fea0003800000 */
.L_x_2085:
        /* <DEDUP_REMOVED lines=42> */
.L_x_2090:
[----:B------:R-:W-:Y:S01]  /*6890*/  ULEA UR7, UR6, UR40, 0x3 ;  /* 0x0000002806077291 */ /* 0x000fe2000f8e183f */
[----:B------:R-:W-:-:S08]  /*68a0*/  SHF.L.U32 R0, R10, 0x1f, RZ ;  /* 0x0000001f0a007819 */ /* 0x000fd000000006ff */
[----:B------:R0:W1:Y:S01]  /*68b0*/  SYNCS.PHASECHK.TRANS64.TRYWAIT P1, [UR7+0x2d850], R0 ;  /* 0x02d85000ff0075a7 */ /* 0x0000620008020147 */
[----:B------:R-:W-:Y:S05]  /*68c0*/  @!P0 BRA `(.L_x_2091) ;  /* 0x0000000000048947 */ /* 0x000fea0003800000 */
[----:B------:R-:W-:Y:S01]  /*68d0*/  BPT.TRAP 0x1 ;  /* 0x000000040000795c */ /* 0x000fe20000300000 */
.L_x_2091:
[----:B-1----:R-:W-:Y:S05]  /*68e0*/  @P1 BRA `(.L_x_2089) ;  /* 0x0000000000081947 */ /* 0x002fea0003800000 */
[----:B------:R-:W1:Y:S02]  /*68f0*/  SYNCS.PHASECHK.TRANS64.TRYWAIT P1, [UR7+0x2d850], R0 ;  /* 0x02d85000ff0075a7 */ /* 0x000e640008020147 */
[----:B-1----:R-:W-:Y:S05]  /*6900*/  @!P1 BRA `(.L_x_2092) ;  /* 0x0000009800d09947 */ /* 0x002fea0003800000 */
.L_x_2089:
        /* <DEDUP_REMOVED lines=70> */
.L_x_2093:
        /* <DEDUP_REMOVED lines=77> */
[C---:B------:R-:W-:Y:S01]  /*7240*/  FADD.FTZ R7, -R6.reuse, R7 ;  /* 0x0000000706077221 */ /* 0x040fe20000010100 */
[----:B-1----:R-:W-:-:S03]  /*7250*/  FMUL.FTZ R11, R6, R0 ;  /* 0x00000000060b7220 */ /* 0x002fc60000410000 */
[-C--:B------:R-:W-:Y:S01]  /*7260*/  FMUL.FTZ R14, R7, R0.reuse ;  /* 0x00000000070e7220 */ /* 0x080fe20000410000 */
[-C--:B------:R-:W-:Y:S01]  /*7270*/  FFMA.FTZ R29, R29, R0.reuse, -R11 ;  /* 0x000000001d1d7223 */ /* 0x080fe2000001080b */
[C---:B------:R-:W-:Y:S01]  /*7280*/  FADD.FTZ R7, -R5.reuse, R9 ;  /* 0x0000000905077221 */ /* 0x040fe20000010100 */
[-C--:B------:R-:W-:Y:S01]  /*7290*/  FMUL.FTZ R137, R5, R0.reuse ;  /* 0x0000000005897220 */ /* 0x080fe20000410000 */
        /* <DEDUP_REMOVED lines=12> */
[----:B------:R0:W-:Y:S01]  /*7360*/  MUFU.EX2 R14, R29 ;  /* 0x0000001d000e7308 */ /* 0x0001e20000000800 */
        /* <DEDUP_REMOVED lines=9> */
[-C--:B0-----:R-:W-:Y:S01]  /*7400*/  FFMA.FTZ R29, R26, R0.reuse, -R137 ;  /* 0x000000001a1d7223 */ /* 0x081fe20000010889 */
        /* <DEDUP_REMOVED lines=28> */
[--C-:B------:R-:W-:Y:S01]  /*75d0*/  FFMA.FTZ R54, R58, R0, -R137.reuse ;  /* 0x000000003a367223 */ /* 0x100fe20000010889 */
        /* <DEDUP_REMOVED lines=15> */
[-C--:B------:R-:W-:Y:S01]  /*76d0*/  FFMA.FTZ R82, R82, R0.reuse, -R137 ;  /* 0x0000000052527223 */ /* 0x080fe20000010889 */
[----:B------:R-:W2:Y:S01]  /*76e0*/  MUFU.EX2 R85, R85 ;  /* 0x0000005500557308 */ /* 0x000ea20000000800 */
[----:B-1----:R-:W-:Y:S01]  /*76f0*/  FFMA.FTZ R4, R7, R3, R29 ;  /* 0x0000000307047223 */ /* 0x002fe2000001001d */
[-CC-:B------:R-:W-:Y:S01]  /*7700*/  FFMA.FTZ R51, R83, R0.reuse, -R137.reuse ;  /* 0x0000000053337223 */ /* 0x180fe20000010889 */
[----:B------:R-:W-:-:S05]  /*7710*/  FFMA.FTZ R87, R87, R0, -R137 ;  /* 0x0000000057577223 */ /* 0x000fca0000010889 */
        /* <DEDUP_REMOVED lines=19> */
[----:B------:R-:W-:Y:S01]  /*7850*/  MUFU.EX2 R24, R24 ;  /* 0x0000001800187308 */ /* 0x000fe20000000800 */
[----:B0-----:R-:W-:-:S07]  /*7860*/  FADD.FTZ R79, R21, R4 ;  /* 0x00000004154f7221 */ /* 0x001fce0000010000 */
[----:B------:R-:W0:Y:S01]  /*7870*/  MUFU.EX2 R81, R81 ;  /* 0x0000005100517308 */ /* 0x000e220000000800 */
[----:B--2---:R-:W-:-:S07]  /*7880*/  FADD.FTZ R4, R38, R3 ;  /* 0x0000000326047221 */ /* 0x004fce0000010000 */
        /* <DEDUP_REMOVED lines=35> */
[----:B0-----:R-:W-:-:S07]  /*7ac0*/  FFMA.FTZ R46, R86, R0, -R137 ;  /* 0x00000000562e7223 */ /* 0x001fce0000010889 */
        /* <DEDUP_REMOVED lines=8> */
[----:B------:R-:W-:Y:S08]  /*7b50*/  MUFU.EX2 R70, R66 ;  /* 0x0000004200467308 */ /* 0x000ff00000000800 */
        /* <DEDUP_REMOVED lines=14> */
[----:B------:R-:W-:-:S03]  /*7c40*/  FADD.FTZ R4, R70, R3 ;  /* 0x0000000346047221 */ /* 0x000fc60000010000 */
[----:B----4-:R-:W-:Y:S01]  /*7c50*/  FADD.FTZ R28, R56, R47 ;  /* 0x0000002f381c7221 */ /* 0x010fe20000010000 */
[----:B------:R-:W-:Y:S02]  /*7c60*/  FADD.FTZ R4, R71, R4 ;  /* 0x0000000447047221 */ /* 0x000fe40000010000 */
[----:B------:R-:W1:Y:S01]  /*7c70*/  MUFU.EX2 R60, R60 ;  /* 0x0000003c003c7308 */ /* 0x000e620000000800 */
[----:B-----5:R-:W-:-:S07]  /*7c80*/  FADD.FTZ R3, R57, R28 ;  /* 0x0000001c39037221 */ /* 0x020fce0000010000 */
[----:B------:R-:W2:Y:S01]  /*7c90*/  MUFU.EX2 R61, R61 ;  /* 0x0000003d003d7308 */ /* 0x000ea20000000800 */
[----:B0-----:R-:W-:-:S04]  /*7ca0*/  FADD.FTZ R47, R63, R4 ;  /* 0x000000043f2f7221 */ /* 0x001fc80000010000 */
[----:B------:R-:W-:-:S03]  /*7cb0*/  FADD.FTZ R28, R66, R47 ;  /* 0x0000002f421c7221 */ /* 0x000fc60000010000 */
        /* <DEDUP_REMOVED lines=34> */
.L_x_2094:
        /* <DEDUP_REMOVED lines=104> */
[----:B0-----:R-:W-:Y:S01]  /*8560*/  NOP ;  /* 0x0000000000007918 */ /* 0x001fe20000000000 */
[----:B--2---:R-:W-:Y:S05]  /*8570*/  @P1 BRA `(.L_x_2095) ;  /* 0xffffffdc00d41947 */ /* 0x004fea000383ffff */
.L_x_2084:
[----:B------:R-:W-:Y:S06]  /*8580*/  BAR.ARV 0x8, 0x200 ;  /* 0x0208000000007b1d */ /* 0x000fec0000002000 */
[----:B------:R-:W-:Y:S05]  /*8590*/  @!P0 BRA `(.L_x_2096) ;  /* 0x0000000000048947 */ /* 0x000fea0003800000 */
[----:B------:R-:W-:Y:S01]  /*85a0*/  BPT.TRAP 0x1 ;  /* 0x000000040000795c */ /* 0x000fe20000300000 */
.L_x_2096:
[----:B------:R-:W-:Y:S01]  /*85b0*/  ULEA UR4, UR38, UR40, 0x3 ;  /* 0x0000002826047291 */ /* 0x000fe2000f8e183f */
[----:B------:R-:W-:-:S08]  /*85c0*/  SHF.L.U32 R7, R2, 0x1f, RZ ;  /* 0x0000001f02077819 */ /* 0x000fd000000006ff */
[----:B------:R0:W1:Y:S01]  /*85d0*/  SYNCS.PHASECHK.TRANS64.TRYWAIT P1, [UR4+0x2d850], R7 ;  /* 0x02d85007ff0075a7 */ /* 0x0000620008020144 */
[----:B------:R-:W-:Y:S05]  /*85e0*/  @!P0 BRA `(.L_x_2097) ;  /* 0x0000000000048947 */ /* 0x000fea0003800000 */
[----:B------:R-:W-:Y:S01]  /*85f0*/  BPT.TRAP 0x1 ;  /* 0x000000040000795c */ /* 0x000fe20000300000 */
.L_x_2097:
[----:B-1----:R-:W-:Y:S05]  /*8600*/  @P1 BRA `(.L_x_2098) ;  /* 0x0000000000081947 */ /* 0x002fea0003800000 */
[----:B------:R-:W1:Y:S02]  /*8610*/  SYNCS.PHASECHK.TRANS64.TRYWAIT P1, [UR4+0x2d850], R7 ;  /* 0x02d85007ff0075a7 */ /* 0x000e640008020144 */
[----:B-1----:R-:W-:Y:S05]  /*8620*/  @!P1 BRA `(.L_x_2099) ;  /* 0x0000007c00a09947 */ /* 0x002fea0003800000 */
.L_x_2098:
[----:B------:R-:W-:Y:S01]  /*8630*/  UIADD3 UR40, UR40, 0x400, URZ ;  /* 0x0000040028287890 */ /* 0x000fe2000fffe03f */
[----:B------:R-:W-:Y:S01]  /*8640*/  WARPGROUP.ARRIVE ;  /* 0x00000000000079c5 */ /* 0x000fe20000000000 */
[----:B------:R-:W-:Y:S01]  /*8650*/  ULOP3.LUT UR39, UR39, 0x10000, URZ, 0xfc, !UPT ;  /* 0x0001000027277892 */ /* 0x000fe2000f8efc3f */
[----:B01----:R-:W0:Y:S01]  /*8660*/  SHFL.BFLY PT, R7, R4, 0x2, 0x1f ;  /* 0x0c401f0004077f89 */ /* 0x003e2200000e0000 */
[----:B------:R-:W-:Y:S01]  /*8670*/  USHF.R.U32.HI UR40, URZ, 0x4, UR40 ;  /* 0x000000043f287899 */ /* 0x000fe20008011628 */
[----:B------:R-:W-:Y:S01]  /*8680*/  IMAD.MOV.U32 R32, RZ, RZ, -0x800000 ;  /* 0xff800000ff207424 */ /* 0x000fe200078e00ff */
[----:B------:R-:W-:Y:S01]  /*8690*/  UMOV UR9, 0x40000040 ;  /* 0x4000004000097882 */ /* 0x000fe20000000000 */
[----:B------:R-:W-:Y:S01]  /*86a0*/  UMOV UR11, 0x80000020 ;  /* 0x80000020000b7882 */ /* 0x000fe20000000000 */
[----:B------:R-:W-:Y:S01]  /*86b0*/  ULOP3.LUT UR40, UR40, 0x3fff, URZ, 0xc0, !UPT ;  /* 0x00003fff28287892 */ /* 0x000fe2000f8ec03f */
[----:B------:R-:W1:Y:S01]  /*86c0*/  SHFL.BFLY PT, R8, R3, 0x2, 0x1f ;  /* 0x0c401f0003087f89 */ /* 0x000e6200000e0000 */
[----:B------:R-:W-:-:S02]  /*86d0*/  UMOV UR8, UR39 ;  /* 0x0000002700087c82 */ /* 0x000fc40008000000 */
[----:B------:R-:W-:-:S04]  /*86e0*/  ULOP3.LUT UR5, UR40, 0x2000000, URZ, 0xfc, !UPT ;  /* 0x0200000028057892 */ /* 0x000fc8000f8efc3f */
[----:B------:R-:W-:-:S07]  /*86f0*/  UIMAD UR5, UR38, 0x600, UR5 ;  /* 0x00000600260578a4 */ /* 0x000fce000f8e0205 */
[----:B------:R-:W-:Y:S02]  /*8700*/  UMOV UR10, UR5 ;  /* 0x00000005000a7c82 */ /* 0x000fe40008000000 */
[----:B------:R-:W-:Y:S01]  /*8710*/  HGMMA.64x96x16.F32.BF16 R88, gdesc[UR8].tnspB, R88, gsb0 ;  /* 0x41600000085879f0 */ /* 0x000fe20008001858 */
[----:B------:R-:W-:Y:S01]  /*8720*/  UIADD3 UR8, UR39, 0x2, URZ ;  /* 0x0000000227087890 */ /* 0x000fe2000fffe03f */
[----:B0-----:R-:W-:Y:S01]  /*8730*/  FADD.FTZ R7, R7, R4 ;  /* 0x0000000407077221 */ /* 0x001fe20000010000 */
[----:B------:R-:W-:Y:S01]  /*8740*/  UIADD3 UR10, UR5, 0x40, URZ ;  /* 0x00000040050a7890 */ /* 0x000fe2000fffe03f */
[----:B------:R-:W-:Y:S01]  /*8750*/  IMAD.MOV.U32 R4, RZ, RZ, RZ ;  /* 0x000000ffff047224 */ /* 0x000fe200078e00ff */
[----:B------:R-:W-:Y:S01]  /*8760*/  UMOV UR9, 0x40000040 ;  /* 0x4000004000097882 */ /* 0x000fe20000000000 */
[----:B------:R-:W-:Y:S01]  /*8770*/  UMOV UR11, 0x80000020 ;  /* 0x80000020000b7882 */ /* 0x000fe20000000000 */
[----:B-1----:R-:W-:Y:S01]  /*8780*/  FADD.FTZ R9, R8, R3 ;  /* 0x0000000308097221 */ /* 0x002fe20000010000 */
[----:B------:R-:W-:Y:S01]  /*8790*/  IMAD.MOV.U32 R3, RZ, RZ, -0x800000 ;  /* 0xff800000ff037424 */ /* 0x000fe200078e00ff */
[----:B------:R-:W0:Y:S04]  /*87a0*/  SHFL.BFLY PT, R8, R7, 0x1, 0x1f ;  /* 0x0c201f0007087f89 */ /* 0x000e2800000e0000 */
[----:B------:R-:W1:Y:S01]  /*87b0*/  SHFL.BFLY PT, R10, R9, 0x1, 0x1f ;  /* 0x0c201f00090a7f89 */ /* 0x000e6200000e0000 */
[----:B0-----:R-:W-:Y:S01]  /*87c0*/  FADD.FTZ R12, R7, R8 ;  /* 0x00000008070c7221 */ /* 0x001fe20000010000 */
[----:B-1----:R-:W-:-:S04]  /*87d0*/  FADD.FTZ R13, R9, R10 ;  /* 0x0000000a090d7221 */ /* 0x002fc80000010000 */
[----:B------:R-:W-:Y:S01]  /*87e0*/  FSETP.NE.FTZ.AND P1, PT, R12, RZ, PT ;  /* 0x000000ff0c00720b */ /* 0x000fe20003f35000 */
[----:B------:R-:W-:Y:S01]  /*87f0*/  IMAD.MOV.U32 R10, RZ, RZ, RZ ;  /* 0x000000ffff0a7224 */ /* 0x000fe200078e00ff */
[----:B------:R-:W-:-:S11]  /*8800*/  FSETP.NE.FTZ.AND P2, PT, R13, RZ, PT ;  /* 0x000000ff0d00720b */ /* 0x000fd60003f55000 */
[----:B------:R-:W0:Y:S01]  /*8810*/  @P1 MUFU.LG2 R8, R12 ;  /* 0x0000000c00081308 */ /* 0x000e220000000c00 */
[C---:B------:R-:W-:Y:S01]  /*8820*/  @P1 FMUL.FTZ R7, R0.reuse, 0.69314718246459960938 ;  /* 0x3f31721800071820 */ /* 0x040fe20000410000 */
        /* <DEDUP_REMOVED lines=56> */
.L_x_2100:
        /* <DEDUP_REMOVED lines=58> */
.L_x_2064:
        /* <DEDUP_REMOVED lines=9> */
[----:B------:R-:W-:Y:S01]  /*8fe0*/  BAR.SYNC.DEFER_BLOCKING 0x1, 0x180 ;  /* 0x0046000000007b1d */ /* 0x000fe20000010000 */
[----:B------:R-:W-:Y:S02]  /*8ff0*/  F2FP.BF16.F32.PACK_AB R6, R93, R6 ;  /* 0x000000065d06723e */ /* 0x000fe400000010ff */
[----:B------:R-:W-:-:S02]  /*9000*/  F2FP.BF16.F32.PACK_AB R7, R7, R94 ;  /* 0x0000005e0707723e */ /* 0x000fc400000010ff */
[----:B------:R-:W-:Y:S02]  /*9010*/  F2FP.BF16.F32.PACK_AB R14, R109, R14 ;  /* 0x0000000e6d0e723e */ /* 0x000fe400000010ff */
[----:B------:R-:W-:Y:S01]  /*9020*/  F2FP.BF16.F32.PACK_AB R15, R15, R110 ;  /* 0x0000006e0f0f723e */ /* 0x000fe200000010ff */
[----:B------:R-:W-:Y:S01]  /*9030*/  UMOV UR4, UR40 ;  /* 0x0000002800047c82 */ /* 0x000fe20008000000 */
[----:B-1----:R-:W-:Y:S01]  /*9040*/  UMOV UR5, UR6 ;  /* 0x0000000600057c82 */ /* 0x002fe20008000000 */
[----:B------:R-:W-:Y:S02]  /*9050*/  IMAD.U32 R20, RZ, RZ, UR4 ;  /* 0x00000004ff147e24 */ /* 0x000fe4000f8e00ff */
        /* <DEDUP_REMOVED lines=10> */
[--C-:B------:R-:W-:Y:S01]  /*9100*/  IMAD.X R13, RZ, RZ, R5.reuse, P3 ;  /* 0x000000ffff0d7224 */ /* 0x100fe200018e0605 */
[----:B------:R-:W-:Y:S01]  /*9110*/  IADD3 R41, P0, R4, 0x6020, RZ ;  /* 0x0000602004297810 */ /* 0x000fe20007f1e0ff */
[--C-:B------:R-:W-:Y:S01]  /*9120*/  IMAD.X R9, RZ, RZ, R5.reuse, P2 ;  /* 0x000000ffff097224 */ /* 0x100fe200010e0605 */
[----:B------:R-:W-:Y:S01]  /*9130*/  LOP3.LUT R4, R25, R4, RZ, 0x3c, !PT ;  /* 0x0000000419047212 */ /* 0x000fe200078e3cff */
[--C-:B------:R-:W-:Y:S01]  /*9140*/  IMAD.X R25, RZ, RZ, R5.reuse, P1 ;  /* 0x000000ffff197224 */ /* 0x100fe200008e0605 */
[----:B------:R-:W-:Y:S01]  /*9150*/  LOP3.LUT R8, R33, 0x180, RZ, 0xc0, !PT ;  /* 0x0000018021087812 */ /* 0x000fe200078ec0ff */
[----:B------:R-:W-:Y:S01]  /*9160*/  IMAD.X R27, RZ, RZ, R5, P0 ;  /* 0x000000ffff1b7224 */ /* 0x000fe200000e0605 */
[----:B0-----:R-:W-:-:S02]  /*9170*/  MOV R28, R4 ;  /* 0x00000004001c7202 */ /* 0x001fc40000000f00 */
[----:B------:R-:W-:Y:S02]  /*9180*/  LOP3.LUT R12, R35, 0x180, RZ, 0xc0, !PT ;  /* 0x00000180230c7812 */ /* 0x000fe400078ec0ff */
[----:B------:R-:W-:Y:S02]  /*9190*/  F2FP.BF16.F32.PACK_AB R4, R89, R0 ;  /* 0x000000005904723e */ /* 0x000fe400000010ff */
[----:B------:R-:W-:Y:S02]  /*91a0*/  LOP3.LUT R0, R37, 0x180, RZ, 0xc0, !PT ;  /* 0x0000018025007812 */ /* 0x000fe400078ec0ff */
[----:B------:R-:W-:Y:S02]  /*91b0*/  SHF.R.U64 R8, R8, 0x3, RZ ;  /* 0x0000000308087819 */ /* 0x000fe400000012ff */
[----:B------:R-:W-:Y:S02]  /*91c0*/  SHF.R.U64 R12, R12, 0x3, RZ ;  /* 0x000000030c0c7819 */ /* 0x000fe400000012ff */
[----:B------:R-:W-:-:S02]  /*91d0*/  SHF.R.U64 R0, R0, 0x3, RZ ;  /* 0x0000000300007819 */ /* 0x000fc400000012ff */
[----:B------:R-:W-:Y:S02]  /*91e0*/  LOP3.LUT R24, R39, 0x180, RZ, 0xc0, !PT ;  /* 0x0000018027187812 */ /* 0x000fe400078ec0ff */
[----:B------:R-:W-:Y:S02]  /*91f0*/  LOP3.LUT R26, R41, 0x180, RZ, 0xc0, !PT ;  /* 0x00000180291a7812 */ /* 0x000fe400078ec0ff */
[----:B------:R-:W-:Y:S02]  /*9200*/  LOP3.LUT R10, R8, R33, RZ, 0x3c, !PT ;  /* 0x00000021080a7212 */ /* 0x000fe400078e3cff */
[----:B------:R-:W-:Y:S02]  /*9210*/  LOP3.LUT R12, R12, R35, RZ, 0x3c, !PT ;  /* 0x000000230c0c7212 */ /* 0x000fe400078e3cff */
[----:B------:R-:W-:Y:S01]  /*9220*/  LOP3.LUT R8, R0, R37, RZ, 0x3c, !PT ;  /* 0x0000002500087212 */ /* 0x000fe200078e3cff */
[----:B------:R-:W0:Y:S01]  /*9230*/  LDC.64 R34, c[0x0][0xc00] ;  /* 0x00030000ff227b82 */ /* 0x000e220000000a00 */
[----:B------:R-:W-:-:S02]  /*9240*/  SHF.R.U64 R24, R24, 0x3, RZ ;  /* 0x0000000318187819 */ /* 0x000fc400000012ff */
[----:B------:R-:W-:Y:S02]  /*9250*/  SHF.R.U64 R26, R26, 0x3, RZ ;  /* 0x000000031a1a7819 */ /* 0x000fe400000012ff */
[----:B------:R-:W-:Y:S02]  /*9260*/  F2FP.BF16.F32.PACK_AB R5, R91, R90 ;  /* 0x0000005a5b05723e */ /* 0x000fe400000010ff */
[----:B------:R-:W-:Y:S02]  /*9270*/  MOV R33, R10 ;  /* 0x0000000a00217202 */ /* 0x000fe40000000f00 */
[----:B------:R-:W-:Y:S01]  /*9280*/  MOV R37, R8 ;  /* 0x0000000800257202 */ /* 0x000fe20000000f00 */
[----:B------:R1:W-:Y:S01]  /*9290*/  STSM.16.M88.4 [R28], R4 ;  /* 0x000000041c007844 */ /* 0x0003e20000000200 */
[----:B------:R-:W-:Y:S01]  /*92a0*/  LOP3.LUT R24, R24, R39, RZ, 0x3c, !PT ;  /* 0x0000002718187212 */ /* 0x000fe200078e3cff */
[----:B------:R-:W-:Y:S01]  /*92b0*/  IMAD.SHL.U32 R39, R141, 0x4, RZ ;  /* 0x000000048d277824 */ /* 0x000fe200078e00ff */
[----:B------:R-:W-:-:S02]  /*92c0*/  LOP3.LUT R26, R26, R41, RZ, 0x3c, !PT ;  /* 0x000000291a1a7212 */ /* 0x000fc400078e3cff */
[----:B------:R-:W-:Y:S02]  /*92d0*/  F2FP.BF16.F32.PACK_AB R8, R97, R96 ;  /* 0x000000606108723e */ /* 0x000fe400000010ff */
[----:B------:R-:W-:Y:S02]  /*92e0*/  F2FP.BF16.F32.PACK_AB R9, R99, R98 ;  /* 0x000000626309723e */ /* 0x000fe400000010ff */
[----:B------:R-:W-:Y:S02]  /*92f0*/  F2FP.BF16.F32.PACK_AB R10, R101, R100 ;  /* 0x00000064650a723e */ /* 0x000fe400000010ff */
[----:B------:R-:W-:Y:S02]  /*9300*/  F2FP.BF16.F32.PACK_AB R11, R103, R102 ;  /* 0x00000066670b723e */ /* 0x000fe400000010ff */
[----:B------:R-:W-:Y:S02]  /*9310*/  MOV R0, R12 ;  /* 0x0000000c00007202 */ /* 0x000fe40000000f00 */
[----:B------:R-:W-:Y:S01]  /*9320*/  F2FP.BF16.F32.PACK_AB R12, R105, R104 ;  /* 0x00000068690c723e */ /* 0x000fe200000010ff */
[----:B------:R2:W-:Y:S01]  /*9330*/  STSM.16.M88.4 [R33], R8 ;  /* 0x0000000821007844 */ /* 0x0005e20000000200 */
[----:B------:R-:W-:-:S02]  /*9340*/  F2FP.BF16.F32.PACK_AB R13, R107, R106 ;  /* 0x0000006a6b0d723e */ /* 0x000fc400000010ff */
[----:B------:R-:W-:Y:S02]  /*9350*/  MOV R36, R24 ;  /* 0x0000001800247202 */ /* 0x000fe40000000f00 */
[----:B-1----:R-:W-:Y:S01]  /*9360*/  MOV R28, R26 ;  /* 0x0000001a001c7202 */ /* 0x002fe20000000f00 */
[----:B------:R1:W-:Y:S01]  /*9370*/  STSM.16.M88.4 [R0], R12 ;  /* 0x0000000c00007844 */ /* 0x0003e20000000200 */
[----:B------:R-:W-:Y:S02]  /*9380*/  F2FP.BF16.F32.PACK_AB R4, R113, R112 ;  /* 0x000000707104723e */ /* 0x000fe400000010ff */
[----:B------:R-:W-:Y:S02]  /*9390*/  F2FP.BF16.F32.PACK_AB R5, R115, R114 ;  /* 0x000000727305723e */ /* 0x000fe400000010ff */
[----:B------:R-:W-:Y:S02]  /*93a0*/  F2FP.BF16.F32.PACK_AB R6, R117, R116 ;  /* 0x000000747506723e */ /* 0x000fe400000010ff */
[----:B------:R-:W-:-:S02]  /*93b0*/  F2FP.BF16.F32.PACK_AB R7, R119, R118 ;  /* 0x000000767707723e */ /* 0x000fc400000010ff */
[----:B------:R-:W-:Y:S01]  /*93c0*/  F2FP.BF16.F32.PACK_AB R24, R121, R120 ;  /* 0x000000787918723e */ /* 0x000fe200000010ff */
[----:B--2---:R-:W-:Y:S01]  /*93d0*/  IMAD.MOV.U32 R33, RZ, RZ, RZ ;  /* 0x000000ffff217224 */ /* 0x004fe200078e00ff */
[----:B------:R-:W-:Y:S01]  /*93e0*/  F2FP.BF16.F32.PACK_AB R25, R123, R122 ;  /* 0x0000007a7b19723e */ /* 0x000fe200000010ff */
[----:B------:R2:W-:Y:S01]  /*93f0*/  STSM.16.M88.4 [R37], R4 ;  /* 0x0000000425007844 */ /* 0x0005e20000000200 */
[----:B------:R-:W-:Y:S02]  /*9400*/  F2FP.BF16.F32.PACK_AB R26, R125, R124 ;  /* 0x0000007c7d1a723e */ /* 0x000fe400000010ff */
[----:B------:R-:W-:Y:S01]  /*9410*/  F2FP.BF16.F32.PACK_AB R27, R127, R126 ;  /* 0x0000007e7f1b723e */ /* 0x000fe200000010ff */
[----:B-1----:R-:W1:Y:S01]  /*9420*/  LDC R0, c[0x0][0xbe8] ;  /* 0x0002fa00ff007b82 */ /* 0x002e620000000800 */
[----:B------:R-:W-:Y:S02]  /*9430*/  F2FP.BF16.F32.PACK_AB R8, R129, R128 ;  /* 0x000000808108723e */ /* 0x000fe400000010ff */
[----:B------:R-:W-:Y:S01]  /*9440*/  F2FP.BF16.F32.PACK_AB R9, R131, R130 ;  /* 0x000000828309723e */ /* 0x000fe200000010ff */
[----:B------:R3:W-:Y:S01]  /*9450*/  STSM.16.M88.4 [R36], R24 ;  /* 0x0000001824007844 */ /* 0x0007e20000000200 */
[----:B------:R-:W-:-:S02]  /*9460*/  F2FP.BF16.F32.PACK_AB R10, R133, R132 ;  /* 0x00000084850a723e */ /* 0x000fc400000010ff */
[----:B------:R-:W-:Y:S02]  /*9470*/  F2FP.BF16.F32.PACK_AB R11, R135, R134 ;  /* 0x00000086870b723e */ /* 0x000fe400000010ff */
[----:B------:R-:W-:Y:S02]  /*9480*/  ISETP.NE.U32.AND P2, PT, RZ, UR4, PT ;  /* 0x00000004ff007c0c */ /* 0x000fe4000bf45070 */
[----:B0-----:R-:W-:Y:S01]  /*9490*/  ISETP.NE.U32.AND P0, PT, R34, RZ, PT ;  /* 0x000000ff2200720c */ /* 0x001fe20003f05070 */
[----:B------:R3:W-:Y:S01]  /*94a0*/  STSM.16.M88.4 [R28], R8 ;  /* 0x000000081c007844 */ /* 0x0007e20000000200 */
[----:B------:R-:W-:Y:S01]  /*94b0*/  BAR.SYNC.DEFER_BLOCKING 0x1, 0x180 ;  /* 0x0046000000007b1d */ /* 0x000fe20000010000 */
[----:B------:R-:W-:Y:S02]  /*94c0*/  ISETP.NE.AND.EX P2, PT, RZ, UR5, PT, P2 ;  /* 0x00000005ff007c0c */ /* 0x000fe4000bf45320 */
[----:B------:R-:W-:Y:S02]  /*94d0*/  ISETP.NE.AND.EX P0, PT, R35, RZ, PT, P0 ;  /* 0x000000ff2300720c */ /* 0x000fe40003f05300 */
[----:B------:R-:W-:-:S02]  /*94e0*/  SHF.L.U64.HI R12, R141, 0x2, R145 ;  /* 0x000000028d0c7819 */ /* 0x000fc40000010291 */
[----:B------:R-:W-:-:S05]  /*94f0*/  IADD3 R34, P1, R39, R34, RZ ;  /* 0x0000002227227210 */ /* 0x000fca0007f3e0ff */
[C---:B------:R-:W-:Y:S02]  /*9500*/  IMAD.X R35, R12.reuse, 0x1, R35, P1 ;  /* 0x000000010c237824 */ /* 0x040fe400008e0623 */
[----:B--2---:R-:W-:Y:S01]  /*9510*/  @P2 IADD3 R4, P3, R39, UR4, RZ ;  /* 0x0000000427042c10 */ /* 0x004fe2000ff7e0ff */
[----:B------:R-:W-:Y:S02]  /*9520*/  ULDC UR4, c[0x0][0xa88] ;  /* 0x0002a20000047ab9 */ /* 0x000fe40000000800 */
[----:B------:R-:W-:Y:S01]  /*9530*/  IMAD.U32 R7, RZ, RZ, UR4 ;  /* 0x00000004ff077e24 */ /* 0x000fe2000f8e00ff */
[----:B------:R-:W-:Y:S01]  /*9540*/  @P2 IADD3.X R5, R12, UR5, RZ, P3, !PT ;  /* 0x000000050c052c10 */ /* 0x000fe20009ffe4ff */
[----:B------:R3:W5:Y:S01]  /*9550*/  @P0 LDG.E R33, desc[UR36][R34.64] ;  /* 0x0000002422210981 */ /* 0x000762000c1e1900 */
[----:B-1----:R-:W-:Y:S01]  /*9560*/  ISETP.NE.AND P1, PT, R0, 0x1, PT ;  /* 0x000000010000780c */ /* 0x002fe20003f25270 */
[----:B------:R-:W-:Y:S02]  /*9570*/  IMAD.IADD R15, R140, 0x1, R136 ;  /* 0x000000018c0f7824 */ /* 0x000fe400078e0288 */
[----:B------:R3:W5:Y:S10]  /*9580*/  @P2 LDG.E R7, desc[UR36][R4.64] ;  /* 0x0000002404072981 */ /* 0x000774000c1e1900 */
[----:B------:R-:W0:Y:S08]  /*9590*/  @P1 LDC R6, c[0x0][0xbec] ;  /* 0x0002fb00ff061b82 */ /* 0x000e300000000800 */
[----:B------:R-:W1:Y:S01]  /*95a0*/  @P1 LDC R13, c[0x0][0xbf0] ;  /* 0x0002fc00ff0d1b82 */ /* 0x000e620000000800 */
[----:B---3--:R-:W-:Y:S05]  /*95b0*/  @P2 BRA `(.L_x_2103) ;  /* 0x0000000000102947 */ /* 0x008fea0003800000 */
[----:B------:R-:W-:Y:S05]  /*95c0*/  @!P0 BRA `(.L_x_2103) ;  /* 0x00000000000c8947 */ /* 0x000fea0003800000 */
[----:B------:R-:W2:Y:S04]  /*95d0*/  LDG.E R4, desc[UR36][R34.64] ;  /* 0x0000002422047981 */ /* 0x000ea8000c1e1900 */
[----:B-----5:R-:W2:Y:S02]  /*95e0*/  LDG.E R7, desc[UR36][R34.64+0x4] ;  /* 0x0000042422077981 */ /* 0x020ea4000c1e1900 */
[----:B--2---:R-:W-:-:S07]  /*95f0*/  IMAD.IADD R7, R7, 0x1, -R4 ;  /* 0x0000000107077824 */ /* 0x004fce00078e0a04 */
.L_x_2103:
[----:B------:R-:W-:Y:S01]  /*9600*/  SHF.R.S32.HI R48, RZ, 0x1f, R143 ;  /* 0x0000001fff307819 */ /* 0x000fe2000001148f */
[----:B0-----:R-:W-:Y:S01]  /*9610*/  @P1 IMAD.HI.U32 R4, R15, R6, RZ ;  /* 0x000000060f041227 */ /* 0x001fe200078e00ff */
[----:B------:R-:W-:Y:S01]  /*9620*/  ULDC.64 UR4, c[0x0][0xb90] ;  /* 0x0002e40000047ab9 */ /* 0x000fe20000000a00 */
[--C-:B-----5:R-:W-:Y:S01]  /*9630*/  SHF.R.S32.HI R35, RZ, 0x1f, R33.reuse ;  /* 0x0000001fff237819 */ /* 0x120fe20000011421 */
[----:B------:R-:W0:Y:S01]  /*9640*/  @P1 LDC R51, c[0x0][0xbec] ;  /* 0x0002fb00ff331b82 */ /* 0x000e220000000800 */
[----:B------:R-:W-:Y:S01]  /*9650*/  IMAD R6, R48, UR4, RZ ;  /* 0x0000000430067c24 */ /* 0x000fe2000f8e02ff */
[----:B------:R-:W-:Y:S01]  /*9660*/  SEL R145, R145, RZ, !P0 ;  /* 0x000000ff91917207 */ /* 0x000fe20004000000 */
[----:B------:R-:W-:Y:S01]  /*9670*/  IMAD.MOV.U32 R34, RZ, RZ, R33 ;  /* 0x000000ffff227224 */ /* 0x000fe200078e0021 */
[----:B------:R-:W-:Y:S01]  /*9680*/  SEL R141, R141, RZ, !P0 ;  /* 0x000000ff8d8d7207 */ /* 0x000fe20004000000 */
[----:B------:R-:W-:Y:S01]  /*9690*/  IMAD.MOV.U32 R9, RZ, RZ, R15 ;  /* 0x000000ffff097224 */ /* 0x000fe200078e000f */
[----:B-1----:R-:W-:Y:S01]  /*96a0*/  @P1 SHF.R.U32.HI R9, RZ, R13, R4 ;  /* 0x0000000dff091219 */ /* 0x002fe20000011604 */
[----:B------:R-:W-:Y:S01]  /*96b0*/  IMAD R11, R148, 0x20, R142 ;  /* 0x00000020940b7824 */ /* 0x000fe200078e028e */
[----:B------:R-:W-:Y:S01]  /*96c0*/  ULDC.64 UR6, c[0x0][0xa80] ;  /* 0x0002a00000067ab9 */ /* 0x000fe20000000a00 */
[----:B------:R-:W-:-:S02]  /*96d0*/  IMAD R13, R143, UR5, R6 ;  /* 0x000000058f0d7c24 */ /* 0x000fc4000f8e0206 */
        /* <DEDUP_REMOVED lines=8> */
[C---:B------:R-:W-:Y:S01]  /*9760*/  IADD3 R15, P2, R20.reuse, 0x1800, RZ ;  /* 0x00001800140f7810 */ /* 0x040fe20007f5e0ff */
[----:B------:R-:W-:Y:S01]  /*9770*/  IMAD R6, R145, UR4, RZ ;  /* 0x0000000491067c24 */ /* 0x000fe2000f8e02ff */
[----:B------:R-:W-:Y:S01]  /*9780*/  IADD3 R37, P4, R20, 0x6000, RZ ;  /* 0x0000600014257810 */ /* 0x000fe20007f9e0ff */
[----:B------:R-:W-:Y:S01]  /*9790*/  IMAD.WIDE.U32 R4, R141, UR4, R4 ;  /* 0x000000048d047c25 */ /* 0x000fe2000f8e0004 */
[----:B------:R-:W-:Y:S02]  /*97a0*/  LOP3.LUT R8, R15, 0x180, RZ, 0xc0, !PT ;  /* 0x000001800f087812 */ /* 0x000fe400078ec0ff */
[----:B------:R-:W-:Y:S01]  /*97b0*/  LOP3.LUT R24, R25, 0x180, RZ, 0xc0, !PT ;  /* 0x0000018019187812 */ /* 0x000fe200078ec0ff */
[----:B------:R-:W-:Y:S01]  /*97c0*/  IMAD R10, R141, UR5, R6 ;  /* 0x000000058d0a7c24 */ /* 0x000fe2000f8e0206 */
[----:B------:R-:W-:Y:S01]  /*97d0*/  SHF.R.S32.HI R6, RZ, 0x1f, R11 ;  /* 0x0000001fff067819 */ /* 0x000fe2000001140b */
[----:B------:R-:W-:Y:S01]  /*97e0*/  ULDC.64 UR4, c[0x0][0xb88] ;  /* 0x0002e20000047ab9 */ /* 0x000fe20000000a00 */
[----:B------:R-:W-:Y:S01]  /*97f0*/  IADD3 R4, P0, R9, R4, RZ ;  /* 0x0000000409047210 */ /* 0x000fe20007f1e0ff */
[----:B------:R-:W-:Y:S01]  /*9800*/  IMAD.IADD R14, R152, 0x1, R136 ;  /* 0x00000001980e7824 */ /* 0x000fe200078e0288 */
[----:B------:R-:W-:Y:S01]  /*9810*/  SHF.R.U64 R8, R8, 0x3, RZ ;  /* 0x0000000308087819 */ /* 0x000fe200000012ff */
[----:B------:R-:W-:Y:S01]  /*9820*/  IMAD R12, R6, UR4, RZ ;  /* 0x00000004060c7c24 */ /* 0x000fe2000f8e02ff */
[----:B------:R-:W-:Y:S01]  /*9830*/  IADD3.X R5, R13, R5, R10, P0, !PT ;  /* 0x000000050d057210 */ /* 0x000fe200007fe40a */
[----:B------:R-:W-:Y:S01]  /*9840*/  IMAD R49, R7, R0, RZ ;  /* 0x0000000007317224 */ /* 0x000fe200078e02ff */
[----:B------:R-:W-:Y:S01]  /*9850*/  LOP3.LUT R6, R8, R15, RZ, 0x3c, !PT ;  /* 0x0000000f08067212 */ /* 0x000fe200078e3cff */
[C---:B------:R-:W-:Y:S01]  /*9860*/  IMAD R9, R11.reuse, UR5, R12 ;  /* 0x000000050b097c24 */ /* 0x040fe2000f8e020c */
[----:B------:R-:W-:Y:S01]  /*9870*/  IADD3 R13, P5, R20, 0x4800, RZ ;  /* 0x00004800140d7810 */ /* 0x000fe20007fbe0ff */
[----:B------:R-:W-:Y:S01]  /*9880*/  IMAD.WIDE.U32 R4, R11, UR4, R4 ;  /* 0x000000040b047c25 */ /* 0x000fe2000f8e0004 */
[----:B------:R-:W-:Y:S01]  /*9890*/  ULDC.64 UR4, c[0x0][0xb50] ;  /* 0x0002d40000047ab9 */ /* 0x000fe20000000a00 */
[----:B------:R-:W-:-:S02]  /*98a0*/  LOP3.LUT R36, R37, 0x180, RZ, 0xc0, !PT ;  /* 0x0000018025247812 */ /* 0x000fc400078ec0ff */
[----:B------:R-:W-:Y:S01]  /*98b0*/  IMAD.IADD R5, R5, 0x1, R9 ;  /* 0x0000000105057824 */ /* 0x000fe200078e0209 */
[----:B------:R-:W-:Y:S01]  /*98c0*/  LEA R8, P0, R4, UR4, 0x2 ;  /* 0x0000000404087c11 */ /* 0x000fe2000f8010ff */
[----:B------:R-:W-:Y:S01]  /*98d0*/  IMAD.X R7, RZ, RZ, R21, P2 ;  /* 0x000000ffff077224 */ /* 0x000fe200010e0615 */
[----:B------:R-:W-:Y:S02]  /*98e0*/  LOP3.LUT R9, R20, 0x180, RZ, 0xc0, !PT ;  /* 0x0000018014097812 */ /* 0x000fe400078ec0ff */
[----:B------:R-:W-:Y:S01]  /*98f0*/  LEA.HI.X R10, R4, UR5, R5, 0x2, P0 ;  /* 0x00000005040a7c11 */ /* 0x000fe200080f1405 */
[----:B------:R-:W-:Y:S01]  /*9900*/  SHFL.IDX PT, R44, R8, RZ, 0x1c1f ;  /* 0x001c1fff082c7589 */ /* 0x000fe200000e0000 */
[----:B------:R-:W-:Y:S01]  /*9910*/  LOP3.LUT P0, RZ, R150, 0x3, RZ, 0xc0, !PT ;  /* 0x0000000396ff7812 */ /* 0x000fe2000780c0ff */
[C---:B------:R-:W-:Y:S01]  /*9920*/  VIADD R4, R14.reuse, 0x8 ;  /* 0x000000080e047836 */ /* 0x040fe20000000000 */
[----:B------:R-:W-:Y:S01]  /*9930*/  ULDC.64 UR4, c[0x0][0xaa0] ;  /* 0x0002a80000047ab9 */ /* 0x000fe20000000a00 */
[----:B------:R-:W1:Y:S01]  /*9940*/  SHFL.IDX PT, R45, R10, RZ, 0x1c1f ;  /* 0x001c1fff0a2d7589 */ /* 0x000e6200000e0000 */
[----:B------:R-:W-:-:S02]  /*9950*/  ISETP.GE.OR P2, PT, R14, R49, P0 ;  /* 0x000000310e00720c */ /* 0x000fc40000746670 */
[----:B------:R-:W-:Y:S01]  /*9960*/  ISETP.GE.OR P0, PT, R4, R49, P0 ;  /* 0x000000310400720c */ /* 0x000fe20000706670 */
[----:B------:R-:W-:Y:S01]  /*9970*/  SHFL.IDX PT, R46, R8, 0x1, 0x1c1f ;  /* 0x003c1f00082e7f89 */ /* 0x000fe200000e0000 */
[----:B------:R-:W-:Y:S02]  /*9980*/  LOP3.LUT R12, R13, 0x180, RZ, 0xc0, !PT ;  /* 0x000001800d0c7812 */ /* 0x000fe400078ec0ff */
[----:B------:R-:W-:Y:S01]  /*9990*/  SHF.R.U64 R9, R9, 0x3, RZ ;  /* 0x0000000309097819 */ /* 0x000fe200000012ff */
[----:B------:R-:W2:Y:S01]  /*99a0*/  SHFL.IDX PT, R47, R10, 0x1, 0x1c1f ;  /* 0x003c1f000a2f7f89 */ /* 0x000ea200000e0000 */
[----:B------:R-:W-:Y:S01]  /*99b0*/  IMAD R28, R35, UR4, RZ ;  /* 0x00000004231c7c24 */ /* 0x000fe2000f8e02ff */
[----:B------:R-:W-:Y:S02]  /*99c0*/  IADD3 R5, P3, R20, 0x7800, RZ ;  /* 0x0000780014057810 */ /* 0x000fe40007f7e0ff */
[----:B------:R-:W-:Y:S01]  /*99d0*/  SHF.R.U64 R24, R24, 0x3, RZ ;  /* 0x0000000318187819 */ /* 0x000fe200000012ff */
[----:B------:R-:W-:Y:S01]  /*99e0*/  IMAD R35, R33, UR5, R28 ;  /* 0x0000000521237c24 */ /* 0x000fe2000f8e021c */
[----:B------:R-:W-:Y:S01]  /*99f0*/  SHF.R.U64 R12, R12, 0x3, RZ ;  /* 0x000000030c0c7819 */ /* 0x000fe200000012ff */
[----:B------:R-:W-:Y:S01]  /*9a00*/  IMAD.X R41, RZ, RZ, R21, P3 ;  /* 0x000000ffff297224 */ /* 0x000fe200018e0615 */
[----:B------:R-:W-:-:S02]  /*9a10*/  SHF.R.U64 R36, R36, 0x3, RZ ;  /* 0x0000000324247819 */ /* 0x000fc400000012ff */
[----:B------:R-:W-:Y:S02]  /*9a20*/  LOP3.LUT R20, R9, R20, RZ, 0x3c, !PT ;  /* 0x0000001409147212 */ /* 0x000fe400078e3cff */
[----:B------:R-:W-:Y:S01]  /*9a30*/  LOP3.LUT R24, R24, R25, RZ, 0x3c, !PT ;  /* 0x0000001918187212 */ /* 0x000fe200078e3cff */
[--C-:B------:R-:W-:Y:S01]  /*9a40*/  IMAD.X R25, RZ, RZ, R21.reuse, P6 ;  /* 0x000000ffff197224 */ /* 0x100fe200030e0615 */
[----:B------:R-:W-:Y:S01]  /*9a50*/  LOP3.LUT R12, R12, R13, RZ, 0x3c, !PT ;  /* 0x0000000d0c0c7212 */ /* 0x000fe200078e3cff */
[--C-:B------:R-:W-:Y:S01]  /*9a60*/  IMAD.X R13, RZ, RZ, R21.reuse, P5 ;  /* 0x000000ffff0d7224 */ /* 0x100fe200028e0615 */
[----:B-1----:R1:W-:Y:S01]  /*9a70*/  @!P2 ST.E desc[UR36][R44.64], R3 ;  /* 0x000000032c00a985 */ /* 0x0023e2000c101924 */
[----:B------:R-:W-:Y:S01]  /*9a80*/  LOP3.LUT R36, R36, R37, RZ, 0x3c, !PT ;  /* 0x0000002524247212 */ /* 0x000fe200078e3cff */
[----:B------:R-:W-:Y:S01]  /*9a90*/  IMAD.X R37, RZ, RZ, R21, P4 ;  /* 0x000000ffff257224 */ /* 0x000fe200020e0615 */
[----:B------:R-:W-:-:S04]  /*9aa0*/  LOP3.LUT R4, R5, 0x180, RZ, 0xc0, !PT ;  /* 0x0000018005047812 */ /* 0x000fc800078ec0ff */
[----:B------:R-:W-:Y:S01]  /*9ab0*/  SHF.R.U64 R4, R4, 0x3, RZ ;  /* 0x0000000304047819 */ /* 0x000fe200000012ff */
[----:B--2---:R2:W-:Y:S03]  /*9ac0*/  @!P0 ST.E desc[UR36][R46.64], R32 ;  /* 0x000000202e008985 */ /* 0x0045e6000c101924 */
[----:B------:R-:W-:Y:S01]  /*9ad0*/  LOP3.LUT R40, R4, R5, RZ, 0x3c, !PT ;  /* 0x0000000504287212 */ /* 0x000fe200078e3cff */
[----:B-1----:R-:W1:Y:S01]  /*9ae0*/  @P1 LDC R45, c[0x0][0xbf0] ;  /* 0x0002fc00ff2d1b82 */ /* 0x002e620000000800 */
[----:B------:R-:W-:Y:S01]  /*9af0*/  IMAD R3, R147, 0x60, R148 ;  /* 0x0000006093037824 */ /* 0x000fe200078e0294 */
[----:B------:R3:W5:Y:S01]  /*9b00*/  LD.E.128 R8, desc[UR36][R20.64] ;  /* 0x0000002414087980 */ /* 0x000762000c101d00 */
[----:B--2---:R-:W-:Y:S01]  /*9b10*/  IMAD.WIDE.U32 R32, R33, UR4, RZ ;  /* 0x0000000421207c25 */ /* 0x004fe2000f8e00ff */
[----:B------:R-:W-:Y:S02]  /*9b20*/  ULDC.64 UR4, c[0x0][0xae8] ;  /* 0x0002ba0000047ab9 */ /* 0x000fe40000000a00 */
[----:B------:R-:W5:Y:S01]  /*9b30*/  LD.E.128 R4, desc[UR36][R6.64] ;  /* 0x0000002406047980 */ /* 0x000f62000c101d00 */
[----:B---3--:R-:W-:-:S02]  /*9b40*/  IMAD.IADD R21, R33, 0x1, R35 ;  /* 0x0000000121157824 */ /* 0x008fc400078e0223 */
[----:B------:R-:W-:Y:S01]  /*9b50*/  IMAD R28, R48, UR4, RZ ;  /* 0x00000004301c7c24 */ /* 0x000fe2000f8e02ff */
[----:B------:R-:W5:Y:S01]  /*9b60*/  LD.E.128 R24, desc[UR36][R24.64] ;  /* 0x0000002418187980 */ /* 0x000f62000c101d00 */
[----:B------:R-:W-:Y:S02]  /*9b70*/  IMAD.MOV.U32 R20, RZ, RZ, R32 ;  /* 0x000000ffff147224 */ /* 0x000fe400078e0020 */
[----:B------:R-:W-:Y:S01]  /*9b80*/  IMAD.IADD R34, R136, 0x1, R3 ;  /* 0x0000000188227824 */ /* 0x000fe200078e0203 */
[----:B------:R-:W5:Y:S01]  /*9b90*/  LD.E.128 R12, desc[UR36][R12.64] ;  /* 0x000000240c0c7980 */ /* 0x000f62000c101d00 */
[C---:B------:R-:W-:Y:S02]  /*9ba0*/  IMAD R3, R143.reuse, UR5, R28 ;  /* 0x000000058f037c24 */ /* 0x040fe4000f8e021c */
[----:B------:R-:W-:Y:S01]  /*9bb0*/  IMAD.WIDE.U32 R20, R143, UR4, R20 ;  /* 0x000000048f147c25 */ /* 0x000fe2000f8e0014 */
[----:B------:R-:W-:Y:S01]  /*9bc0*/  ULDC.64 UR4, c[0x0][0xaf0] ;  /* 0x0002bc0000047ab9 */ /* 0x000fe20000000a00 */
[----:B------:R-:W5:Y:S02]  /*9bd0*/  LD.E.128 R36, desc[UR36][R36.64] ;  /* 0x0000002424247980 */ /* 0x000f64000c101d00 */
[----:B0-----:R-:W-:-:S02]  /*9be0*/  @P1 IMAD.HI.U32 R28, R34, R51, RZ ;  /* 0x00000033221c1227 */ /* 0x001fc400078e00ff */
[----:B------:R-:W5:Y:S01]  /*9bf0*/  LD.E.128 R40, desc[UR36][R40.64] ;  /* 0x0000002428287980 */ /* 0x000f62000c101d00 */
[----:B------:R-:W-:Y:S01]  /*9c00*/  BSSY B1, `(.L_x_2104) ;  /* 0x0000032000017945 */ /* 0x000fe20003800000 */
[----:B------:R-:W-:Y:S02]  /*9c10*/  IMAD.IADD R21, R21, 0x1, R3 ;  /* 0x0000000115157824 */ /* 0x000fe400078e0203 */
[----:B------:R-:W-:Y:S01]  /*9c20*/  IMAD.MOV.U32 R3, RZ, RZ, R34 ;  /* 0x000000ffff037224 */ /* 0x000fe200078e0022 */
[----:B-1----:R-:W-:Y:S01]  /*9c30*/  @P1 SHF.R.U32.HI R3, RZ, R45, R28 ;  /* 0x0000002dff031219 */ /* 0x002fe2000001161c */
        /* <DEDUP_REMOVED lines=18> */
[----:B------:R-:W-:Y:S02]  /*9d60*/  ULDC.64 UR4, c[0x0][0xad8] ;  /* 0x0002b60000047ab9 */ /* 0x000fe40000000a00 */
[----:B------:R-:W-:Y:S02]  /*9d70*/  IMAD R0, R0, UR4, RZ ;  /* 0x0000000400007c24 */ /* 0x000fe4000f8e02ff */
[----:B------:R-:W-:Y:S02]  /*9d80*/  IMAD.IADD R21, R21, 0x1, R35 ;  /* 0x0000000115157824 */ /* 0x000fe400078e0223 */
[C---:B------:R-:W-:Y:S02]  /*9d90*/  IMAD R3, R33.reuse, UR5, R0 ;  /* 0x0000000521037c24 */ /* 0x040fe4000f8e0200 */
[----:B------:R-:W-:Y:S02]  /*9da0*/  IMAD.IADD R0, R148, 0x1, R136 ;  /* 0x0000000194007824 */ /* 0x000fe400078e0288 */
[----:B------:R-:W-:Y:S01]  /*9db0*/  IMAD.WIDE.U32 R20, R33, UR4, R20 ;  /* 0x0000000421147c25 */ /* 0x000fe2000f8e0014 */
[----:B------:R-:W-:-:S02]  /*9dc0*/  UIADD3 UR4, UR40, 0x2d820, URZ ;  /* 0x0002d82028047890 */ /* 0x000fc4000fffe03f */
[----:B------:R-:W-:Y:S01]  /*9dd0*/  ISETP.GE.AND P0, PT, R0, R49, PT ;  /* 0x000000310000720c */ /* 0x000fe20003f06270 */
[----:B------:R-:W-:Y:S01]  /*9de0*/  IMAD.IADD R3, R21, 0x1, R3 ;  /* 0x0000000115037824 */ /* 0x000fe200078e0203 */
[----:B------:R-:W-:Y:S01]  /*9df0*/  LEA R28, P1, R20, UR6, 0x1 ;  /* 0x00000006141c7c11 */ /* 0x000fe2000f8208ff */
[----:B------:R-:W-:-:S03]  /*9e00*/  UPRMT UR4, URZ, 0x654, UR4 ;  /* 0x000006543f047896 */ /* 0x000fc60008000004 */
[----:B------:R-:W-:Y:S01]  /*9e10*/  LEA.HI.X R3, R20, UR7, R3, 0x1, P1 ;  /* 0x0000000714037c11 */ /* 0x000fe200088f0c03 */
[----:B0-----:R0:W1:Y:S04]  /*9e20*/  SHFL.IDX PT, R32, R28, RZ, 0x1c1f ;  /* 0x001c1fff1c207589 */ /* 0x00106800000e0000 */
        /* <DEDUP_REMOVED lines=15> */
.L_x_2105:
[----:B------:R-:W-:Y:S05]  /*9f20*/  BSYNC B1 ;  /* 0x0000000000017941 */ /* 0x000fea0003800000 */
.L_x_2104:
        /* <DEDUP_REMOVED lines=19> */
.L_x_2102:
        /* <DEDUP_REMOVED lines=12> */
[----:B------:R-:W-:-:S05]  /*a120*/  IMAD.U32 R0, RZ, RZ, UR4 ;  /* 0x00000004ff007e24 */ /* 0x000fca000f8e00ff */
        /* <DEDUP_REMOVED lines=11> */
.L_x_2107:
        /* <DEDUP_REMOVED lines=8> */
[----:B---3--:R-:W-:Y:S01]  /*a260*/  IMAD R4, R0, R14, RZ ;  /* 0x0000000e00047224 */ /* 0x008fe200078e02ff */
[----:B--2---:R-:W-:-:S04]  /*a270*/  IADD3 R11, R136, -0x80, R5 ;  /* 0xffffff80880b7810 */ /* 0x004fc80007ffe005 */
        /* <DEDUP_REMOVED lines=35> */
.L_x_2109:
[----:B------:R-:W-:Y:S05]  /*a4b0*/  BSYNC B1 ;  /* 0x0000000000017941 */ /* 0x000fea0003800000 */
.L_x_2108:
[----:B------:R-:W3:Y:S01]  /*a4c0*/  @P2 LDC R9, c[0x0][0xbf0] ;  /* 0x0002fc00ff092b82 */ /* 0x000ee20000000800 */
[----:B------:R-:W-:Y:S01]  /*a4d0*/  ULDC.64 UR4, c[0x0][0xaa0] ;  /* 0x0002a80000047ab9 */ /* 0x000fe20000000a00 */
[----:B------:R-:W-:Y:S01]  /*a4e0*/  BSSY B1, `(.L_x_2110) ;  /* 0x0000037000017945 */ /* 0x000fe20003800000 */
[----:B------:R-:W-:-:S04]  /*a4f0*/  IMAD R4, R10, UR4, RZ ;  /* 0x000000040a047c24 */ /* 0x000fc8000f8e02ff */
[C---:B--2---:R-:W-:Y:S02]  /*a500*/  IMAD R7, R3.reuse, UR5, R4 ;  /* 0x0000000503077c24 */ /* 0x044fe4000f8e0204 */
[----:B------:R-:W-:Y:S01]  /*a510*/  IMAD.WIDE.U32 R4, R3, UR4, RZ ;  /* 0x0000000403047c25 */ /* 0x000fe2000f8e00ff */
[----:B------:R-:W-:-:S03]  /*a520*/  ULDC.64 UR4, c[0x0][0xae8] ;  /* 0x0002ba0000047ab9 */ /* 0x000fc60000000a00 */
[----:B------:R-:W-:Y:S02]  /*a530*/  IMAD R3, R147, 0x60, R148 ;  /* 0x0000006093037824 */ /* 0x000fe400078e0294 */
[----:B------:R-:W-:Y:S02]  /*a540*/  IMAD R6, R12, UR4, RZ ;  /* 0x000000040c067c24 */ /* 0x000fe4000f8e02ff */
[----:B------:R-:W-:Y:S02]  /*a550*/  IMAD.IADD R11, R136, 0x1, R3 ;  /* 0x00000001880b7824 */ /* 0x000fe400078e0203 */
[----:B------:R-:W-:Y:S02]  /*a560*/  IMAD.IADD R5, R5, 0x1, R7 ;  /* 0x0000000105057824 */ /* 0x000fe400078e0207 */
[----:B------:R-:W-:Y:S02]  /*a570*/  IMAD R7, R143, UR5, R6 ;  /* 0x000000058f077c24 */ /* 0x000fe4000f8e0206 */
[----:B-1----:R-:W-:-:S04]  /*a580*/  @P2 IMAD.HI.U32 R6, R11, R20, RZ ;  /* 0x000000140b062227 */ /* 0x002fc800078e00ff */
        /* <DEDUP_REMOVED lines=21> */
[----:B------:R-:W-:Y:S02]  /*a6e0*/  IMAD.IADD R0, R148, 0x1, R136 ;  /* 0x0000000194007824 */ /* 0x000fe400078e0288 */
        /* <DEDUP_REMOVED lines=15> */
[----:B------:R-:W-:Y:S02]  /*a7e0*/  @!P4 LEA R12, P1, R146, R4, 0x1 ;  /* 0x00000004920cc211 */ /* 0x000fe400078208ff */
[----:B---3--:R-:W-:Y:S01]  /*a7f0*/  @!P2 IMAD.WIDE R8, R142, 0x2, R4 ;  /* 0x000000028e08a825 */ /* 0x008fe200078e0204 */
[-C--:B------:R-:W-:Y:S02]  /*a800*/  @!P3 LEA.HI.X R11, R144, R5.reuse, R156, 0x1, P0 ;  /* 0x00000005900bb211 */ /* 0x080fe400000f0c9c */
[----:B------:R-:W-:Y:S02]  /*a810*/  @!P4 LEA.HI.X R13, R146, R5, R155, 0x1, P1 ;  /* 0x00000005920dc211 */ /* 0x000fe400008f0c9b */
[----:B------:R4:W-:Y:S04]  /*a820*/  @!P2 ST.E.128 desc[UR36][R8.64], RZ ;  /* 0x000000ff0800a985 */ /* 0x0009e8000c101d24 */
[----:B------:R4:W-:Y:S04]  /*a830*/  @!P3 ST.E.128 desc[UR36][R10.64], RZ ;  /* 0x000000ff0a00b985 */ /* 0x0009e8000c101d24 */
[----:B------:R4:W-:Y:S02]  /*a840*/  @!P4 ST.E.128 desc[UR36][R12.64], RZ ;  /* 0x000000ff0c00c985 */ /* 0x0009e4000c101d24 */
.L_x_2111:
[----:B------:R-:W-:Y:S05]  /*a850*/  BSYNC B1 ;  /* 0x0000000000017941 */ /* 0x000fea0003800000 */
.L_x_2110:
        /* <DEDUP_REMOVED lines=10> */
[----:B------:R-:W-:Y:S02]  /*a900*/  @!P4 LEA R10, P1, R146, R4, 0x1 ;  /* 0x00000004920ac211 */ /* 0x000fe400078208ff */
[----:B01----:R-:W-:Y:S01]  /*a910*/  @!P2 IMAD.WIDE R6, R142, 0x2, R4 ;  /* 0x000000028e06a825 */ /* 0x003fe200078e0204 */
[-C--:B------:R-:W-:Y:S02]  /*a920*/  @!P3 LEA.HI.X R9, R144, R5.reuse, R156, 0x1, P0 ;  /* 0x000000059009b211 */ /* 0x080fe400000f0c9c */
[----:B------:R-:W-:Y:S02]  /*a930*/  @!P4 LEA.HI.X R11, R146, R5, R155, 0x1, P1 ;  /* 0x00000005920bc211 */ /* 0x000fe400008f0c9b */
[----:B------:R3:W-:Y:S04]  /*a940*/  @!P2 ST.E.128 desc[UR36][R6.64], RZ ;  /* 0x000000ff0600a985 */ /* 0x0007e8000c101d24 */
[----:B------:R3:W-:Y:S04]  /*a950*/  @!P3 ST.E.128 desc[UR36][R8.64], RZ ;  /* 0x000000ff0800b985 */ /* 0x0007e8000c101d24 */
[----:B------:R3:W-:Y:S02]  /*a960*/  @!P4 ST.E.128 desc[UR36][R10.64], RZ ;  /* 0x000000ff0a00c985 */ /* 0x0007e4000c101d24 */
.L_x_2106:
[----:B------:R-:W-:Y:S05]  /*a970*/  BSYNC B0 ;  /* 0x0000000000007941 */ /* 0x000fea0003800000 */
.L_x_2101:
[----:B------:R-:W-:Y:S02]  /*a980*/  ULDC UR4, c[0x0][0xc3c] ;  /* 0x00030f0000047ab9 */ /* 0x000fe40000000800 */
[----:B0-----:R-:W-:-:S13]  /*a990*/  ISETP.GE.AND P0, PT, R31, UR4, PT ;  /* 0x000000041f007c0c */ /* 0x001fda000bf06270 */
[----:B------:R-:W-:Y:S05]  /*a9a0*/  @!P0 BRA `(.L_x_2112) ;  /* 0xffffff64002c8947 */ /* 0x000fea000383ffff */
[----:B------:R-:W-:Y:S05]  /*a9b0*/  EXIT ;  /* 0x000000000000794d */ /* 0x000fea0003800000 */
.L_x_2059:
        /* <DEDUP_REMOVED lines=16> */
.L_x_2113:
        /* <DEDUP_REMOVED lines=40> */
.L_x_2119:
        /* <DEDUP_REMOVED lines=12> */
.L_x_2118:
[----:B------:R-:W-:Y:S05]  /*ae00*/  BSYNC B0 ;  /* 0x0000000000007941 */ /* 0x000fea0003800000 */
.L_x_2117:
        /* <DEDUP_REMOVED lines=20> */
.L_x_2115:
        /* <DEDUP_REMOVED lines=21> */
.L_x_2120:
        /* <DEDUP_REMOVED lines=58> */
.L_x_2116:
[----:B------:R-:W-:Y:S01]  /*b440*/  ULDC UR4, c[0x0][0xc3c] ;  /* 0x00030f0000047ab9 */ /* 0x000fe20000000800 */
[----:B------:R-:W-:Y:S02]  /*b450*/  IMAD.MOV.U32 R17, RZ, RZ, RZ ;  /* 0x000000ffff117224 */ /* 0x000fe400078e00ff */
[----:B------:R-:W-:Y:S02]  /*b460*/  IMAD.U32 R16, RZ, RZ, UR6 ;  /* 0x00000006ff107e24 */ /* 0x000fe4000f8e00ff */
[----:B------:R-:W-:Y:S02]  /*b470*/  IMAD.MOV.U32 R18, RZ, RZ, RZ ;  /* 0x000000ffff127224 */ /* 0x000fe400078e00ff */
[----:B------:R-:W-:-:S07]  /*b480*/  IMAD.U32 R19, RZ, RZ, UR4 ;  /* 0x00000004ff137e24 */ /* 0x000fce000f8e00ff */
.L_x_2121:
[----:B------:R-:W-:-:S13]  /*b490*/  ISETP.NE.AND P0, PT, R5, RZ, PT ;  /* 0x000000ff0500720c */ /* 0x000fda0003f05270 */
[----:B------:R-:W0:Y:S01]  /*b4a0*/  @!P0 S2R R3, SR_CgaCtaId ;  /* 0x0000000000038919 */ /* 0x000e220000008800 */
[----:B------:R-:W-:-:S04]  /*b4b0*/  @!P0 MOV R0, 0x400 ;  /* 0x0000040000008802 */ /* 0x000fc80000000f00 */
[----:B0-----:R-:W-:-:S05]  /*b4c0*/  @!P0 LEA R0, R3, R0, 0x18 ;  /* 0x0000000003008211 */ /* 0x001fca00078ec0ff */
[----:B------:R1:W-:Y:S01]  /*b4d0*/  @!P0 STS.128 [R0+0x2d8d0], R16 ;  /* 0x02d8d01000008388 */ /* 0x0003e20000000c00 */
[----:B------:R-:W-:Y:S06]  /*b4e0*/  BAR.ARV 0x5, 0x200 ;  /* 0x0148000000007b1d */ /* 0x000fec0000002000 */
.L_x_2114:
[----:B------:R2:W-:Y:S01]  /*b4f0*/  STL [R1+0x34], RZ ;  /* 0x000034ff01007387 */ /* 0x0005e20000100800 */
[----:B------:R-:W-:Y:S01]  /*b500*/  ULDC UR4, c[0x0][0xc3c] ;  /* 0x00030f0000047ab9 */ /* 0x000fe20000000800 */
[----:B------:R-:W-:Y:S01]  /*b510*/  IMAD.MOV.U32 R29, RZ, RZ, 0x1 ;  /* 0x00000001ff1d7424 */ /* 0x000fe200078e00ff */
[----:B0-----:R-:W-:Y:S01]  /*b520*/  ISETP.GE.AND P0, PT, R19, UR4, PT ;  /* 0x0000000413007c0c */ /* 0x001fe2000bf06270 */
[----:B------:R-:W-:-:S12]  /*b530*/  IMAD.MOV.U32 R26, RZ, RZ, RZ ;  /* 0x000000ffff1a7224 */ /* 0x000fd800078e00ff */
[----:B--2---:R-:W-:Y:S05]  /*b540*/  @P0 BRA `(.L_x_2122) ;  /* 0x0000004800640947 */ /* 0x004fea0003800000 */
[----:B------:R-:W2:Y:S01]  /*b550*/  LDL R6, [R1+0x1c] ;  /* 0x00001c0001067983 */ /* 0x000ea20000100800 */
[----:B------:R-:W1:Y:S01]  /*b560*/  S2R R3, SR_TID.X ;  /* 0x0000000000037919 */ /* 0x000e620000002100 */
[----:B------:R-:W0:Y:S01]  /*b570*/  S2UR UR5, SR_CgaCtaId ;  /* 0x00000000000579c3 */ /* 0x000e220000008800 */
[----:B------:R-:W-:Y:S01]  /*b580*/  UMOV UR4, 0x400 ;  /* 0x0000040000047882 */ /* 0x000fe20000000000 */
[C---:B-1----:R-:W-:Y:S01]  /*b590*/  IMAD.SHL.U32 R0, R3.reuse, 0x8, RZ ;  /* 0x0000000803007824 */ /* 0x042fe200078e00ff */
[C---:B------:R-:W-:Y:S01]  /*b5a0*/  LOP3.LUT R5, R3.reuse, 0x7f, RZ, 0xc0, !PT ;  /* 0x0000007f03057812 */ /* 0x040fe200078ec0ff */
[----:B------:R-:W-:-:S03]  /*b5b0*/  IMAD.SHL.U32 R4, R3, 0x20, RZ ;  /* 0x0000002003047824 */ /* 0x000fc600078e00ff */
[----:B------:R-:W-:Y:S01]  /*b5c0*/  LOP3.LUT R2, R0, 0xd8, RZ, 0xc0, !PT ;  /* 0x000000d800027812 */ /* 0x000fe200078ec0ff */
[----:B0-----:R-:W-:-:S03]  /*b5d0*/  ULEA UR4, UR5, UR4, 0x18 ;  /* 0x0000000405047291 */ /* 0x001fc6000f8ec03f */
[----:B------:R-:W-:Y:S02]  /*b5e0*/  LOP3.LUT R3, R2, 0x18, R3, 0x78, !PT ;  /* 0x0000001802037812 */ /* 0x000fe400078e7803 */
[----:B------:R-:W-:Y:S01]  /*b5f0*/  SHF.R.U32.HI R5, RZ, 0x2, R5 ;  /* 0x00000002ff057819 */ /* 0x000fe20000011605 */
[----:B------:R-:W-:Y:S01]  /*b600*/  IMAD.U32 R23, RZ, RZ, UR4 ;  /* 0x00000004ff177e24 */ /* 0x000fe2000f8e00ff */
[----:B------:R-:W-:Y:S01]  /*b610*/  BSSY B8, `(.L_x_2122) ;  /* 0x000048c000087945 */ /* 0x000fe20003800000 */
[----:B------:R-:W-:Y:S02]  /*b620*/  IMAD.MOV.U32 R29, RZ, RZ, 0x1 ;  /* 0x00000001ff1d7424 */ /* 0x000fe400078e00ff */
[----:B------:R-:W-:Y:S01]  /*b630*/  IMAD.MOV.U32 R26, RZ, RZ, RZ ;  /* 0x000000ffff1a7224 */ /* 0x000fe200078e00ff */
        /* <DEDUP_REMOVED lines=12> */
.L_x_2183:
        /* <DEDUP_REMOVED lines=50> */
.L_x_2123:
        /* <DEDUP_REMOVED lines=10> */
.L_x_2124:
        /* <DEDUP_REMOVED lines=8> */
[----:B--2---:R-:W-:-:S07]  /*bb40*/  IMAD.IADD R0, R2, 0x1, -R0 ;  /* 0x0000000102007824 */ /* 0x004fce00078e0a00 */
.L_x_2125:
[----:B------:R-:W3:Y:S01]  /*bb50*/  LDL R6, [R1+0x20] ;  /* 0x0000200001067983 */ /* 0x000ee20000100800 */
[----:B0-2---:R-:W0:Y:S01]  /*bb60*/  LDC R2, c[0x0][0x448] ;  /* 0x00011200ff027b82 */ /* 0x005e220000000800 */
[----:B-----5:R-:W-:Y:S01]  /*bb70*/  IMAD.IADD R5, R0, 0x1, -R7 ;  /* 0x0000000100057824 */ /* 0x020fe200078e0a07 */
[----:B------:R-:W-:Y:S01]  /*bb80*/  LOP3.LUT R22, R22, 0xffffffdf, RZ, 0xc0, !PT ;  /* 0xffffffdf16167812 */ /* 0x000fe200078ec0ff */
[----:B------:R-:W-:Y:S03]  /*bb90*/  BSSY B7, `(.L_x_2126) ;  /* 0x0000372000077945 */ /* 0x000fe60003800000 */
[----:B------:R1:W-:Y:S01]  /*bba0*/  STL [R1+0xc], R5 ;  /* 0x00000c0501007387 */ /* 0x0003e20000100800 */
[----:B0-----:R-:W-:Y:S01]  /*bbb0*/  ISETP.NE.AND P0, PT, R2, 0x1, PT ;  /* 0x000000010200780c */ /* 0x001fe20003f05270 */
[----:B------:R-:W-:-:S04]  /*bbc0*/  IMAD R2, R17, 0xc0, RZ ;  /* 0x000000c011027824 */ /* 0x000fc800078e02ff */
[----:B------:R-:W-:-:S08]  /*bbd0*/  VIADD R2, R2, 0xbf ;  /* 0x000000bf02027836 */ /* 0x000fd00000000000 */
[----:B------:R-:W0:Y:S01]  /*bbe0*/  @P0 LDC R4, c[0x0][0x44c] ;  /* 0x00011300ff040b82 */ /* 0x000e220000000800 */
[----:B------:R-:W-:-:S07]  /*bbf0*/  @P0 LOP3.LUT R22, R22, 0x20, RZ, 0xfc, !PT ;  /* 0x0000002016160812 */ /* 0x000fce00078efcff */
[----:B------:R-:W2:Y:S01]  /*bc00*/  @P0 LDC R3, c[0x0][0x450] ;  /* 0x00011400ff030b82 */ /* 0x000ea20000000800 */
[----:B0-----:R-:W-:-:S05]  /*bc10*/  @P0 IMAD.HI.U32 R4, R2, R4, RZ ;  /* 0x0000000402040227 */ /* 0x001fca00078e00ff */
[----:B--2---:R-:W-:Y:S02]  /*bc20*/  @P0 SHF.R.U32.HI R2, RZ, R3, R4 ;  /* 0x00000003ff020219 */ /* 0x004fe40000011604 */
[----:B---3--:R-:W-:-:S05]  /*bc30*/  IADD3 R0, R5, 0x80, -R6 ;  /* 0x0000008005007810 */ /* 0x008fca0007ffe806 */
[----:B------:R-:W-:-:S05]  /*bc40*/  IMAD.IADD R0, R0, 0x1, R2 ;  /* 0x0000000100007824 */ /* 0x000fca00078e0202 */
[----:B------:R-:W-:-:S04]  /*bc50*/  SHF.R.S32.HI R2, RZ, 0x1f, R0 ;  /* 0x0000001fff027819 */ /* 0x000fc80000011400 */
[----:B------:R-:W-:Y:S01]  /*bc60*/  LEA.HI R0, R2, R0, RZ, 0x7 ;  /* 0x0000000002007211 */ /* 0x000fe200078f38ff */
[----:B------:R-:W-:-:S03]  /*bc70*/  VIADD R2, R5, 0x7f ;  /* 0x0000007f05027836 */ /* 0x000fc60000000000 */
[----:B------:R-:W-:Y:S02]  /*bc80*/  SHF.R.S32.HI R0, RZ, 0x7, R0 ;  /* 0x00000007ff007819 */ /* 0x000fe40000011400 */
[----:B------:R-:W-:-:S04]  /*bc90*/  SHF.R.S32.HI R3, RZ, 0x1f, R2 ;  /* 0x0000001fff037819 */ /* 0x000fc80000011402 */
[----:B------:R-:W-:-:S04]  /*bca0*/  LEA.HI R2, R3, R2, RZ, 0x7 ;  /* 0x0000000203027211 */ /* 0x000fc800078f38ff */
[----:B------:R-:W-:-:S04]  /*bcb0*/  SHF.R.S32.HI R2, RZ, 0x7, R2 ;  /* 0x00000007ff027819 */ /* 0x000fc80000011402 */
[----:B------:R-:W-:-:S04]  /*bcc0*/  VIMNMX R4, R2, R0, PT ;  /* 0x0000000002047248 */ /* 0x000fc80003fe0100 */
[----:B------:R-:W-:Y:S01]  /*bcd0*/  ISETP.GT.AND P0, PT, R4, RZ, PT ;  /* 0x000000ff0400720c */ /* 0x000fe20003f04270 */
[----:B------:R1:W-:-:S12]  /*bce0*/  STL [R1+0x24], R4 ;  /* 0x0000240401007387 */ /* 0x0003d80000100800 */
[----:B-1----:R-:W-:Y:S05]  /*bcf0*/  @P0 BRA `(.L_x_2127) ;  /* 0x0000000000440947 */ /* 0x002fea0003800000 */
[----:B------:R-:W0:Y:S02]  /*bd00*/  S2R R5, SR_TID.X ;  /* 0x0000000000057919 */ /* 0x000e240000002100 */
[----:B0-----:R-:W-:-:S04]  /*bd10*/  LOP3.LUT R5, R5, 0x7f, RZ, 0xc0, !PT ;  /* 0x0000007f05057812 */ /* 0x001fc800078ec0ff */
[----:B------:R-:W-:-:S13]  /*bd20*/  ISETP.NE.AND P0, PT, R5, RZ, PT ;  /* 0x000000ff0500720c */ /* 0x000fda0003f05270 */
[----:B------:R-:W-:Y:S05]  /*bd30*/  @P0 BRA `(.L_x_2128) ;  /* 0x00000034005c0947 */ /* 0x000fea0003800000 */
[----:B------:R-:W0:Y:S01]  /*bd40*/  S2R R5, SR_LANEID ;  /* 0x0000000000057919 */ /* 0x000e220000000000 */
        /* <DEDUP_REMOVED lines=10> */
[----:B0-----:R-:W-:Y:S01]  /*bdf0*/  IADD3 R16, R0, UR38, R7 ;  /* 0x0000002600107c10 */ /* 0x001fe2000fffe007 */
[----:B------:R-:W-:Y:S06]  /*be00*/  BRA `(.L_x_2128) ;  /* 0x0000003400287947 */ /* 0x000fec0003800000 */
.L_x_2127:
        /* <DEDUP_REMOVED lines=20> */
.L_x_2130:
[----:B------:R-:W-:Y:S05]  /*bf50*/  BSYNC B6 ;  /* 0x0000000000067941 */ /* 0x000fea0003800000 */
.L_x_2129:
        /* <DEDUP_REMOVED lines=20> */
.L_x_2133:
        /* <DEDUP_REMOVED lines=15> */
.L_x_2132:
[----:B------:R-:W-:Y:S05]  /*c190*/  BSYNC B6 ;  /* 0x0000000000067941 */ /* 0x000fea0003800000 */
.L_x_2131:
[----:B------:R0:W2:Y:S01]  /*c1a0*/  LDL R20, [R1+0x8] ;  /* 0x0000080001147983 */ /* 0x0000a20000100800 */
[----:B------:R-:W-:Y:S01]  /*c1b0*/  ULDC.64 UR4, c[0x0][0x9f8] ;  /* 0x00027e0000047ab9 */ /* 0x000fe20000000a00 */
[----:B------:R-:W1:Y:S01]  /*c1c0*/  LDC R7, c[0x0][0x430] ;  /* 0x00010c00ff077b82 */ /* 0x000e620000000800 */
[----:B------:R-:W-:Y:S01]  /*c1d0*/  ISETP.NE.U32.AND P0, PT, RZ, UR4, PT ;  /* 0x00000004ff007c0c */ /* 0x000fe2000bf05070 */
[----:B------:R-:W3:Y:S03]  /*c1e0*/  LDL R27, [R1+0x24] ;  /* 0x00002400011b7983 */ /* 0x000ee60000100800 */
[----:B------:R-:W-:Y:S01]  /*c1f0*/  ISETP.NE.AND.EX P0, PT, RZ, UR5, PT, P0 ;  /* 0x00000005ff007c0c */ /* 0x000fe2000bf05300 */
[----:B------:R-:W4:Y:S04]  /*c200*/  LDL R21, [R1+0xc] ;  /* 0x00000c0001157983 */ /* 0x000f280000100800 */
[----:B------:R-:W4:Y:S08]  /*c210*/  LDL R2, [R1+0x10] ;  /* 0x0000100001027983 */ /* 0x000f300000100800 */
[----:B------:R-:W-:Y:S01]  /*c220*/  @P0 IADD3 R24, P1, R24, UR4, RZ ;  /* 0x0000000418180c10 */ /* 0x000fe2000ff3e0ff */
[----:B------:R-:W0:Y:S01]  /*c230*/  S2R R3, SR_TID.X ;  /* 0x0000000000037919 */ /* 0x000e220000002100 */
[----:B------:R-:W0:Y:S02]  /*c240*/  S2R R0, SR_TID.X ;  /* 0x0000000000007919 */ /* 0x000e240000002100 */
[----:B------:R-:W-:Y:S01]  /*c250*/  @P0 IADD3.X R25, R25, UR5, RZ, P1, !PT ;  /* 0x0000000519190c10 */ /* 0x000fe20008ffe4ff */
[----:B------:R-:W-:-:S04]  /*c260*/  ULDC UR4, c[0x0][0x2f4] ;  /* 0x0000bd0000047ab9 */ /* 0x000fc80000000800 */
[----:B--2---:R-:W2:Y:S01]  /*c270*/  @P0 LDG.E R20, desc[UR36][R24.64] ;  /* 0x0000002418140981 */ /* 0x004ea2000c1e1900 */
[----:B-1----:R-:W-:Y:S01]  /*c280*/  ISETP.NE.AND P2, PT, R7, 0x1, PT ;  /* 0x000000010700780c */ /* 0x002fe20003f45270 */
[----:B0-----:R-:W-:Y:S01]  /*c290*/  IMAD.SHL.U32 R3, R3, 0x20, RZ ;  /* 0x0000002003037824 */ /* 0x001fe200078e00ff */
[----:B------:R-:W-:Y:S01]  /*c2a0*/  LOP3.LUT R0, R0, 0x7f, RZ, 0xc0, !PT ;  /* 0x0000007f00007812 */ /* 0x000fe200078ec0ff */
[----:B---3--:R-:W-:-:S03]  /*c2b0*/  VIADD R27, R27, 0xffffffff ;  /* 0xffffffff1b1b7836 */ /* 0x008fc60000000000 */
[----:B------:R-:W-:Y:S01]  /*c2c0*/  SHF.R.U32.HI R0, RZ, 0x2, R0 ;  /* 0x00000002ff007819 */ /* 0x000fe20000011600 */
[----:B------:R-:W-:Y:S01]  /*c2d0*/  IMAD.SHL.U32 R8, R27, 0x80, RZ ;  /* 0x000000801b087824 */ /* 0x000fe200078e00ff */
[----:B------:R-:W-:-:S04]  /*c2e0*/  LOP3.LUT R3, R3, 0x60, RZ, 0xc0, !PT ;  /* 0x0000006003037812 */ /* 0x000fc800078ec0ff */
[----:B------:R-:W-:Y:S01]  /*c2f0*/  LOP3.LUT R4, R8, R0, R3, 0xfe, !PT ;  /* 0x0000000008047212 */ /* 0x000fe200078efe03 */
[----:B------:R-:W0:Y:S08]  /*c300*/  @P2 LDC R5, c[0x0][0x434] ;  /* 0x00010d00ff052b82 */ /* 0x000e300000000800 */
[----:B------:R-:W1:Y:S01]  /*c310*/  @P2 LDC R0, c[0x0][0x438] ;  /* 0x00010e00ff002b82 */ /* 0x000e620000000800 */
[----:B------:R-:W3:Y:S01]  /*c320*/  S2R R9, SR_TID.X ;  /* 0x0000000000097919 */ /* 0x000ee20000002100 */
[----:B------:R-:W-:-:S04]  /*c330*/  LOP3.LUT R22, R22, 0xffffffef, RZ, 0xc0, !PT ;  /* 0xffffffef16167812 */ /* 0x000fc800078ec0ff */
[----:B------:R-:W-:-:S04]  /*c340*/  @P2 LOP3.LUT R22, R22, 0x10, RZ, 0xfc, !PT ;  /* 0x0000001016162812 */ /* 0x000fc800078efcff */
        /* <DEDUP_REMOVED lines=17> */
[----:B---3--:R-:W-:-:S05]  /*c460*/  IMAD.SHL.U32 R20, R9, 0x8, RZ ;  /* 0x0000000809147824 */ /* 0x008fca00078e00ff */
[----:B------:R-:W-:Y:S01]  /*c470*/  LOP3.LUT R20, R20, 0x18, RZ, 0xc0, !PT ;  /* 0x0000001814147812 */ /* 0x000fe200078ec0ff */
[----:B------:R-:W-:-:S03]  /*c480*/  @!P0 IMAD.IADD R0, R7, 0x1, R0 ;  /* 0x0000000107008824 */ /* 0x000fc600078e0200 */
[C---:B------:R-:W-:Y:S01]  /*c490*/  ISETP.GE.AND P2, PT, R20.reuse, UR4, PT ;  /* 0x0000000414007c0c */ /* 0x040fe2000bf46270 */
[----:B------:R1:W-:Y:S01]  /*c4a0*/  STL [R1+0x14], R5 ;  /* 0x0000140501007387 */ /* 0x0003e20000100800 */
[C---:B------:R-:W-:Y:S02]  /*c4b0*/  LOP3.LUT R10, R20.reuse, 0x20, RZ, 0xfc, !PT ;  /* 0x00000020140a7812 */ /* 0x040fe400078efcff */
[----:B------:R-:W-:Y:S02]  /*c4c0*/  LOP3.LUT R9, R20, 0x40, RZ, 0xfc, !PT ;  /* 0x0000004014097812 */ /* 0x000fe400078efcff */
[----:B0-----:R-:W-:-:S04]  /*c4d0*/  @!P0 LEA R2, P1, R6, R2, 0x2 ;  /* 0x0000000206028211 */ /* 0x001fc800078210ff */
[----:B------:R-:W-:Y:S01]  /*c4e0*/  @!P0 LEA.HI.X R3, R6, R3, R0, 0x2, P1 ;  /* 0x0000000306038211 */ /* 0x000fe200008f1400 */
[----:B------:R-:W-:Y:S01]  /*c4f0*/  IMAD.MOV.U32 R0, RZ, RZ, RZ ;  /* 0x000000ffff007224 */ /* 0x000fe200078e00ff */
[----:B------:R-:W-:Y:S02]  /*c500*/  ISETP.GE.AND P1, PT, R10, UR4, PT ;  /* 0x000000040a007c0c */ /* 0x000fe4000bf26270 */
[----:B------:R-:W-:-:S03]  /*c510*/  @P2 LOP3.LUT R22, R22, 0x4, RZ, 0xfc, !PT ;  /* 0x0000000416162812 */ /* 0x000fc600078efcff */
[----:B------:R1:W5:Y:S01]  /*c520*/  @!P0 LDG.E R0, desc[UR36][R2.64] ;  /* 0x0000002402008981 */ /* 0x000362000c1e1900 */
[----:B------:R-:W-:Y:S02]  /*c530*/  ISETP.GE.AND P0, PT, R9, UR4, PT ;  /* 0x0000000409007c0c */ /* 0x000fe4000bf06270 */
[----:B------:R-:W-:-:S04]  /*c540*/  LOP3.LUT R22, R22, 0xfffffffe, RZ, 0xc0, !PT ;  /* 0xfffffffe16167812 */ /* 0x000fc800078ec0ff */
[----:B------:R-:W-:-:S04]  /*c550*/  LOP3.LUT R22, R22, 0xfffffffd, RZ, 0xc0, !PT ;  /* 0xfffffffd16167812 */ /* 0x000fc800078ec0ff */
[----:B------:R-:W-:-:S04]  /*c560*/  @P1 LOP3.LUT R22, R22, 0x2, RZ, 0xfc, !PT ;  /* 0x0000000216161812 */ /* 0x000fc800078efcff */
[----:B------:R-:W-:Y:S01]  /*c570*/  @P0 LOP3.LUT R22, R22, 0x1, RZ, 0xfc, !PT ;  /* 0x0000000116160812 */ /* 0x000fe200078efcff */
[----:B-1----:R-:W-:Y:S06]  /*c580*/  BRA.DIV UR5, `(.L_x_2134) ;  /* 0x0000003e05e07947 */ /* 0x002fec000b800000 */
.L_x_2200:
[----:B------:R-:W2:Y:S01]  /*c590*/  LDL R2, [R1+0x38] ;  /* 0x0000380001027983 */ /* 0x000ea20000100800 */
[----:B------:R-:W-:Y:S02]  /*c5a0*/  SHF.R.S32.HI R9, RZ, 0x1f, R18 ;  /* 0x0000001fff097819 */ /* 0x000fe40000011412 */
[----:B------:R-:W-:-:S03]  /*c5b0*/  LOP3.LUT R22, R22, 0xfffffff7, RZ, 0xc0, !PT ;  /* 0xfffffff716167812 */ /* 0x000fc600078ec0ff */
[----:B------:R0:W-:Y:S01]  /*c5c0*/  STL [R1+0x4], R9 ;  /* 0x0000040901007387 */ /* 0x0001e20000100800 */
[----:B--2---:R-:W-:-:S13]  /*c5d0*/  ISETP.NE.AND P0, PT, R2, 0x3, PT ;  /* 0x000000030200780c */ /* 0x004fda0003f05270 */
[----:B------:R-:W-:Y:S01]  /*c5e0*/  @P0 LOP3.LUT R22, R22, 0x8, RZ, 0xfc, !PT ;  /* 0x0000000816160812 */ /* 0x000fe200078efcff */
[----:B0-----:R-:W-:Y:S06]  /*c5f0*/  @!P0 BRA `(.L_x_2135) ;  /* 0x0000000000048947 */ /* 0x001fec0003800000 */
[----:B------:R-:W-:Y:S01]  /*c600*/  BPT.TRAP 0x1 ;  /* 0x000000040000795c */ /* 0x000fe20000300000 */
.L_x_2135:
        /* <DEDUP_REMOVED lines=23> */
[----:B------:R-:W0:Y:S02]  /*c780*/  SYNCS.PHASECHK.TRANS64.TRYWAIT P0, [R2+URZ+0x2d840], R3 ;  /* 0x02d84003020075a7 */ /* 0x000e24000800017f */
[----:B0-----:R-:W-:Y:S05]  /*c790*/  @!P0 BRA `(.L_x_2137) ;  /* 0x0000003c00908947 */ /* 0x001fea0003800000 */
.L_x_2201:
[----:B------:R-:W-:Y:S05]  /*c7a0*/  BSYNC B0 ;  /* 0x0000000000007941 */ /* 0x000fea0003800000 */
.L_x_2136:
[----:B------:R-:W2:Y:S01]  /*c7b0*/  LDL R7, [R1+0x4] ;  /* 0x0000040001077983 */ /* 0x000ea20000100800 */
[----:B------:R-:W-:-:S03]  /*c7c0*/  ULDC.64 UR4, c[0x0][0x300] ;  /* 0x0000c00000047ab9 */ /* 0x000fc60000000a00 */
[----:B------:R-:W3:Y:S01]  /*c7d0*/  LDL R12, [R1+0xc] ;  /* 0x00000c00010c7983 */ /* 0x000ee20000100800 */
[----:B------:R-:W-:Y:S01]  /*c7e0*/  IMAD R5, R5, UR4, RZ ;  /* 0x0000000405057c24 */ /* 0x000fe2000f8e02ff */
[----:B------:R-:W-:Y:S01]  /*c7f0*/  LOP3.LUT P4, RZ, R22, 0x4, RZ, 0xc0, !PT ;  /* 0x0000000416ff7812 */ /* 0x000fe2000788c0ff */
[----:B------:R-:W1:Y:S02]  /*c800*/  S2R R9, SR_TID.X ;  /* 0x0000000000097919 */ /* 0x000e640000002100 */
[----:B0-----:R-:W-:Y:S01]  /*c810*/  IMAD R3, R4, UR5, R5 ;  /* 0x0000000504037c24 */ /* 0x001fe2000f8e0205 */
        /* <DEDUP_REMOVED lines=70> */
.L_x_2211:
        /* <DEDUP_REMOVED lines=12> */
.L_x_2139:
        /* <DEDUP_REMOVED lines=11> */
.L_x_2140:
[----:B------:R1:W5:Y:S01]  /*cdf0*/  LDL.LU R0, [R1+0x28] ;  /* 0x0000280001007983 */ /* 0x0003620000300800 */
[----:B------:R-:W-:Y:S01]  /*ce00*/  LOP3.LUT P0, RZ, R22, 0x40, RZ, 0xc0, !PT ;  /* 0x0000004016ff7812 */ /* 0x000fe2000780c0ff */
[----:B------:R1:W-:Y:S02]  /*ce10*/  SYNCS.ARRIVE.TRANS64.A1T0 RZ, [R2+URZ+0x2d830], RZ ;  /* 0x02d830ff02ff79a7 */ /* 0x0003e4000810003f */
[----:B------:R1:W5:Y:S10]  /*ce20*/  LDL.LU R3, [R1] ;  /* 0x0000000001037983 */ /* 0x0003740000300800 */
[----:B------:R-:W-:Y:S05]  /*ce30*/  WARPSYNC.ALL ;  /* 0x0000000000007948 */ /* 0x000fea0003800000 */
[----:B------:R-:W-:Y:S01]  /*ce40*/  ULDC.64 UR4, c[0x0][0x298] ;  /* 0x0000a60000047ab9 */ /* 0x000fe20000000a00 */
[----:B-1----:R-:W-:Y:S01]  /*ce50*/  VIADD R2, R23, 0xc400 ;  /* 0x0000c40017027836 */ /* 0x002fe20000000000 */
[----:B------:R-:W-:Y:S01]  /*ce60*/  SEL R28, R28, RZ, !P0 ;  /* 0x000000ff1c1c7207 */ /* 0x000fe20004000000 */
[----:B------:R-:W-:Y:S01]  /*ce70*/  BSSY B6, `(.L_x_2141) ;  /* 0x000001d000067945 */ /* 0x000fe20003800000 */
[----:B------:R-:W-:Y:S01]  /*ce80*/  BAR.SYNC.DEFER_BLOCKING 0x8, 0x200 ;  /* 0x0208000000007b1d */ /* 0x000fe20000010000 */
[----:B-----5:R-:W-:-:S02]  /*ce90*/  SEL R0, R0, RZ, !P0 ;  /* 0x000000ff00007207 */ /* 0x020fc40004000000 */
[----:B------:R-:W-:Y:S01]  /*cea0*/  LOP3.LUT P0, RZ, R2, 0x1bf, RZ, 0xc0, !PT ;  /* 0x000001bf02ff7812 */ /* 0x000fe2000780c0ff */
[----:B0-----:R-:W-:Y:S02]  /*ceb0*/  IMAD.WIDE.U32 R4, R3, UR4, RZ ;  /* 0x0000000403047c25 */ /* 0x001fe4000f8e00ff */
[----:B------:R0:W-:Y:S04]  /*cec0*/  STL [R1+0x30], R0 ;  /* 0x0000300001007387 */ /* 0x0001e80000100800 */
[----:B------:R1:W-:Y:S01]  /*ced0*/  STL.64 [R1+0x28], R4 ;  /* 0x0000280401007387 */ /* 0x0003e20000100a00 */
[----:B0-----:R-:W-:-:S05]  /*cee0*/  SHF.R.S32.HI R0, RZ, 0x1f, R3 ;  /* 0x0000001fff007819 */ /* 0x001fca0000011403 */
[----:B------:R-:W-:-:S04]  /*cef0*/  IMAD R0, R0, UR4, RZ ;  /* 0x0000000400007c24 */ /* 0x000fc8000f8e02ff */
        /* <DEDUP_REMOVED lines=8> */
[----:B-1----:R-:W-:Y:S02]  /*cf80*/  IMAD.U32 R4, RZ, RZ, UR6 ;  /* 0x00000006ff047e24 */ /* 0x002fe4000f8e00ff */
        /* <DEDUP_REMOVED lines=11> */
.L_x_2142:
[----:B------:R-:W-:Y:S05]  /*d040*/  BSYNC B6 ;  /* 0x0000000000067941 */ /* 0x000fea0003800000 */
.L_x_2141:
[----:B------:R-:W2:Y:S01]  /*d050*/  LDL.LU R21, [R1+0x30] ;  /* 0x0000300001157983 */ /* 0x000ea20000300800 */
[----:B------:R-:W-:Y:S01]  /*d060*/  ULDC.64 UR4, c[0x0][0x2d8] ;  /* 0x0000b60000047ab9 */ /* 0x000fe20000000a00 */
[----:B-1----:R-:W0:Y:S01]  /*d070*/  LDC R4, c[0x0][0x448] ;  /* 0x00011200ff047b82 */ /* 0x002e220000000800 */
[----:B------:R-:W-:Y:S01]  /*d080*/  ULDC.64 UR6, c[0x0][0x2c8] ;  /* 0x0000b20000067ab9 */ /* 0x000fe20000000a00 */
[----:B------:R-:W3:Y:S01]  /*d090*/  LDL.LU R0, [R1] ;  /* 0x0000000001007983 */ /* 0x000ee20000300800 */
[----:B------:R-:W-:-:S03]  /*d0a0*/  ULDC.64 UR8, c[0x0][0x280] ;  /* 0x0000a00000087ab9 */ /* 0x000fc60000000a00 */
[----:B------:R-:W3:Y:S02]  /*d0b0*/  LDL.LU.64 R2, [R1+0x28] ;  /* 0x0000280001027983 */ /* 0x000ee40000300a00 */
[----:B------:R-:W1:Y:S02]  /*d0c0*/  LDC R10, c[0x0][0x448] ;  /* 0x00011200ff0a7b82 */ /* 0x000e640000000800 */
[----:B------:R-:W4:Y:S01]  /*d0d0*/  LDL R20, [R1+0x4] ;  /* 0x0000040001147983 */ /* 0x000f220000100800 */
[----:B------:R-:W5:Y:S01]  /*d0e0*/  S2R R13, SR_TID.X ;  /* 0x00000000000d7919 */ /* 0x000f620000002100 */
[----:B0-----:R-:W-:-:S13]  /*d0f0*/  ISETP.NE.AND P6, PT, R4, 0x1, PT ;  /* 0x000000010400780c */ /* 0x001fda0003fc5270 */
[----:B------:R-:W0:Y:S01]  /*d100*/  @P6 LDC R5, c[0x0][0x450] ;  /* 0x00011400ff056b82 */ /* 0x000e220000000800 */
[----:B-----5:R-:W-:-:S05]  /*d110*/  IMAD.SHL.U32 R11, R13, 0x8, RZ ;  /* 0x000000080d0b7824 */ /* 0x020fca00078e00ff */
[----:B------:R-:W-:-:S04]  /*d120*/  LOP3.LUT R11, R11, 0x18, RZ, 0xc0, !PT ;  /* 0x000000180b0b7812 */ /* 0x000fc800078ec0ff */
[C---:B------:R-:W-:Y:S02]  /*d130*/  LOP3.LUT R12, R11.reuse, 0x20, RZ, 0xfc, !PT ;  /* 0x000000200b0c7812 */ /* 0x040fe400078efcff */
[----:B------:R-:W-:Y:S01]  /*d140*/  LOP3.LUT R11, R11, 0x40, RZ, 0xfc, !PT ;  /* 0x000000400b0b7812 */ /* 0x000fe200078efcff */
[----:B---3--:R-:W-:Y:S02]  /*d150*/  IMAD.MOV.U32 R3, RZ, RZ, R0 ;  /* 0x000000ffff037224 */ /* 0x008fe400078e0000 */
[----:B----4-:R-:W-:Y:S02]  /*d160*/  IMAD R0, R20, UR4, RZ ;  /* 0x0000000414007c24 */ /* 0x010fe4000f8e02ff */
[C---:B------:R-:W-:Y:S01]  /*d170*/  IMAD.WIDE.U32 R2, R18.reuse, UR4, R2 ;  /* 0x0000000412027c25 */ /* 0x040fe2000f8e0002 */
[----:B------:R-:W3:Y:S03]  /*d180*/  S2R R20, SR_TID.X ;  /* 0x0000000000147919 */ /* 0x000ee60000002100 */
[----:B------:R-:W-:Y:S01]  /*d190*/  IMAD R0, R18, UR5, R0 ;  /* 0x0000000512007c24 */ /* 0x000fe2000f8e0200 */
[----:B------:R-:W-:-:S03]  /*d1a0*/  ULDC.64 UR4, c[0x0][0x2e0] ;  /* 0x0000b80000047ab9 */ /* 0x000fc60000000a00 */
[----:B------:R-:W-:Y:S02]  /*d1b0*/  IMAD.IADD R3, R3, 0x1, R0 ;  /* 0x0000000103037824 */ /* 0x000fe400078e0200 */
[----:B--2---:R-:W-:Y:S02]  /*d1c0*/  IMAD R0, R21, UR4, RZ ;  /* 0x0000000415007c24 */ /* 0x004fe4000f8e02ff */
[----:B------:R-:W2:Y:S01]  /*d1d0*/  S2R R21, SR_TID.X ;  /* 0x0000000000157919 */ /* 0x000ea20000002100 */
[----:B------:R-:W-:-:S04]  /*d1e0*/  IMAD.WIDE.U32 R2, R28, UR4, R2 ;  /* 0x000000041c027c25 */ /* 0x000fc8000f8e0002 */
[----:B------:R-:W-:Y:S01]  /*d1f0*/  IMAD R4, R28, UR5, R0 ;  /* 0x000000051c047c24 */ /* 0x000fe2000f8e0200 */
[----:B------:R-:W-:Y:S01]  /*d200*/  ULDC.64 UR4, c[0x0][0x2d0] ;  /* 0x0000b40000047ab9 */ /* 0x000fe20000000a00 */
[----:B------:R-:W4:Y:S02]  /*d210*/  @P6 LDC R0, c[0x0][0x44c] ;  /* 0x00011300ff006b82 */ /* 0x000f240000000800 */
[----:B------:R-:W-:Y:S01]  /*d220*/  IMAD.IADD R3, R3, 0x1, R4 ;  /* 0x0000000103037824 */ /* 0x000fe200078e0204 */
[----:B---3--:R-:W-:-:S04]  /*d230*/  LOP3.LUT R20, R20, 0x7f, RZ, 0xc0, !PT ;  /* 0x0000007f14147812 */ /* 0x008fc800078ec0ff */
[----:B------:R-:W-:Y:S01]  /*d240*/  SHF.R.U32.HI R20, RZ, 0x2, R20 ;  /* 0x00000002ff147819 */ /* 0x000fe20000011614 */
[----:B--2---:R-:W-:-:S05]  /*d250*/  IMAD.SHL.U32 R21, R21, 0x20, RZ ;  /* 0x0000002015157824 */ /* 0x004fca00078e00ff */
[----:B------:R-:W-:-:S04]  /*d260*/  LOP3.LUT R21, R21, 0x60, RZ, 0xc0, !PT ;  /* 0x0000006015157812 */ /* 0x000fc800078ec0ff */
[----:B------:R-:W-:Y:S02]  /*d270*/  LOP3.LUT R20, R20, R21, RZ, 0xfc, !PT ;  /* 0x0000001514147212 */ /* 0x000fe400078efcff */
[----:B------:R-:W-:-:S03]  /*d280*/  LOP3.LUT R21, R13, 0x7f, RZ, 0xc0, !PT ;  /* 0x0000007f0d157812 */ /* 0x000fc600078ec0ff */
[----:B------:R-:W-:Y:S01]  /*d290*/  IMAD R6, R17, 0xc0, R20 ;  /* 0x000000c011067824 */ /* 0x000fe200078e0214 */
[----:B------:R-:W-:Y:S01]  /*d2a0*/  SHF.R.U32.HI R21, RZ, 0x2, R21 ;  /* 0x00000002ff157819 */ /* 0x000fe20000011615 */
[----:B------:R-:W-:Y:S02]  /*d2b0*/  IMAD.SHL.U32 R20, R13, 0x8, RZ ;  /* 0x000000080d147824 */ /* 0x000fe400078e00ff */
[----:B----4-:R-:W-:-:S03]  /*d2c0*/  @P6 IMAD.HI.U32 R0, R6, R0, RZ ;  /* 0x0000000006006227 */ /* 0x010fc600078e00ff */
        /* <DEDUP_REMOVED lines=9> */
[----:B-1----:R-:W-:-:S04]  /*d360*/  IMAD R0, R10, R7, R6 ;  /* 0x000000070a007224 */ /* 0x002fc800078e0206 */
        /* <DEDUP_REMOVED lines=21> */
[----:B------:R-:W-:Y:S01]  /*d4c0*/  UMOV UR5, 0xffffffff ;  /* 0xffffffff00057882 */ /* 0x000fe20000000000 */
[----:B------:R-:W-:Y:S02]  /*d4d0*/  ISETP.GE.AND P1, PT, R11, UR4, PT ;  /* 0x000000040b007c0c */ /* 0x000fe4000bf26270 */
[----:B------:R-:W-:Y:S01]  /*d4e0*/  IMAD.IADD R3, R3, 0x1, R6 ;  /* 0x0000000103037824 */ /* 0x000fe200078e0206 */
[----:B------:R-:W-:Y:S01]  /*d4f0*/  SHF.R.S32.HI R6, RZ, 0x1f, R5 ;  /* 0x0000001fff067819 */ /* 0x000fe20000011405 */
[----:B------:R-:W-:-:S04]  /*d500*/  IMAD.WIDE.U32 R2, R5, UR6, R2 ;  /* 0x0000000605027c25 */ /* 0x000fc8000f8e0002 */
[----:B------:R-:W-:Y:S01]  /*d510*/  IMAD R6, R6, UR6, RZ ;  /* 0x0000000606067c24 */ /* 0x000fe2000f8e02ff */
[----:B------:R-:W-:-:S03]  /*d520*/  LEA R8, P0, R2, UR8, 0x1 ;  /* 0x0000000802087c11 */ /* 0x000fc6000f8008ff */
[----:B------:R-:W-:-:S04]  /*d530*/  IMAD R6, R5, UR7, R6 ;  /* 0x0000000705067c24 */ /* 0x000fc8000f8e0206 */
[----:B------:R-:W-:-:S05]  /*d540*/  IMAD.IADD R3, R3, 0x1, R6 ;  /* 0x0000000103037824 */ /* 0x000fca00078e0206 */
[----:B------:R-:W-:Y:S02]  /*d550*/  LEA.HI.X R3, R2, UR9, R3, 0x1, P0 ;  /* 0x0000000902037c11 */ /* 0x000fe400080f0c03 */
[----:B------:R-:W-:Y:S01]  /*d560*/  ISETP.GE.AND P0, PT, R12, UR4, PT ;  /* 0x000000040c007c0c */ /* 0x000fe2000bf06270 */
[----:B------:R-:W-:-:S12]  /*d570*/  BRA.DIV UR5, `(.L_x_2143) ;  /* 0x0000003605947947 */ /* 0x000fd8000b800000 */
[----:B------:R-:W2:Y:S04]  /*d580*/  LDL.LU R5, [R1+0x20] ;  /* 0x0000200001057983 */ /* 0x000ea80000300800 */
[----:B------:R-:W3:Y:S01]  /*d590*/  LDL R9, [R1+0x18] ;  /* 0x0000180001097983 */ /* 0x000ee20000100800 */
[----:B------:R-:W-:-:S03]  /*d5a0*/  IMAD R17, R17, 0xc0, R21 ;  /* 0x000000c011117824 */ /* 0x000fc600078e0215 */
[----:B------:R-:W0:Y:S04]  /*d5b0*/  SHFL.IDX PT, R7, R4, RZ, 0x1c1f ;  /* 0x001c1fff04077589 */ /* 0x000e2800000e0000 */
[----:B------:R-:W1:Y:S01]  /*d5c0*/  SHFL.IDX PT, R6, R0, RZ, 0x1c1f ;  /* 0x001c1fff00067589 */ /* 0x000e6200000e0000 */
[----:B--2---:R-:W-:Y:S02]  /*d5d0*/  IMAD R2, R5, R10, RZ ;  /* 0x0000000a05027224 */ /* 0x004fe400078e02ff */
[----:B------:R-:W-:-:S03]  /*d5e0*/  VIADD R5, R17, 0x20 ;  /* 0x0000002011057836 */ /* 0x000fc60000000000 */
[----:B------:R-:W-:-:S13]  /*d5f0*/  ISETP.GE.AND P2, PT, R17, R2, PT ;  /* 0x000000021100720c */ /* 0x000fda0003f46270 */
[----:B0-----:R-:W-:-:S05]  /*d600*/  @!P2 LEA R7, P4, R20, R7, 0x1 ;  /* 0x000000071407a211 */ /* 0x001fca00078808ff */
[----:B-1----:R-:W-:-:S05]  /*d610*/  @!P2 IMAD.X R6, RZ, RZ, R6, P4 ;  /* 0x000000ffff06a224 */ /* 0x002fca00020e0606 */
[----:B------:R-:W-:-:S04]  /*d620*/  @!P2 LOP3.LUT R7, R7, R6, RZ, 0x3c, !PT ;  /* 0x000000060707a212 */ /* 0x000fc800078e3cff */
[----:B------:R-:W-:-:S04]  /*d630*/  @!P2 LOP3.LUT R6, R7, R6, RZ, 0x3c, !PT ;  /* 0x000000060706a212 */ /* 0x000fc800078e3cff */
[----:B------:R-:W-:-:S05]  /*d640*/  @!P2 LOP3.LUT R7, R7, R6, RZ, 0x3c, !PT ;  /* 0x000000060707a212 */ /* 0x000fca00078e3cff */
[----:B------:R-:W-:Y:S01]  /*d650*/  @!PT LDS RZ, [RZ] ;  /* 0x00000000fffff984 */ /* 0x000fe20000000800 */
[----:B---3--:R-:W-:Y:S04]  /*d660*/  @!P2 LDGSTS.E.BYPASS.LTC128B.128 [R9+0xc400], desc[UR36][R6.64], !P3 ;  /* 0x0c4000000609afae */ /* 0x008fe8000d901d64 */
[----:B------:R-:W-:Y:S04]  /*d670*/  @!P2 LDGSTS.E.BYPASS.LTC128B.128 [R9+0xf400], desc[UR36][R6.64+0x40], !P0 ;  /* 0x0f4000400609afae */ /* 0x000fe8000c101d64 */
[----:B------:R0:W-:Y:S01]  /*d680*/  @!P2 LDGSTS.E.BYPASS.LTC128B.128 [R9+0x12400], desc[UR36][R6.64+0x80], !P1 ;  /* 0x124000800609afae */ /* 0x0001e2000c901d64 */
[----:B------:R-:W-:Y:S01]  /*d690*/  ISETP.GE.AND P2, PT, R5, R2, PT ;  /* 0x000000020500720c */ /* 0x000fe20003f46270 */
        /* <DEDUP_REMOVED lines=11> */
[----:B------:R-:W-:Y:S01]  /*d750*/  ISETP.GE.AND P2, PT, R5, R2, PT ;  /* 0x000000020500720c */ /* 0x000fe20003f46270 */
[----:B------:R-:W-:-:S02]  /*d760*/  VIADD R5, R17, 0x60 ;  /* 0x0000006011057836 */ /* 0x000fc40000000000 */
        /* <DEDUP_REMOVED lines=11> */
[----:B------:R-:W-:Y:S01]  /*d820*/  @!P2 LDGSTS.E.BYPASS.LTC128B.128 [R9+0x13400], desc[UR36][R6.64+0x80], !P1 ;  /* 0x134000800609afae */ /* 0x000fe2000c901d64 */
[----:B------:R-:W-:-:S13]  /*d830*/  ISETP.GE.AND P2, PT, R5, R2, PT ;  /* 0x000000020500720c */ /* 0x000fda0003f46270 */
[----:B--2---:R-:W-:-:S05]  /*d840*/  @!P2 LEA R4, P4, R20, R4, 0x1 ;  /* 0x000000041404a211 */ /* 0x004fca00078808ff */
[----:B---3--:R-:W-:-:S04]  /*d850*/  @!P2 IMAD.X R0, RZ, RZ, R0, P4 ;  /* 0x000000ffff00a224 */ /* 0x008fc800020e0600 */
        /* <DEDUP_REMOVED lines=16> */
.L_x_2224:
        /* <DEDUP_REMOVED lines=13> */
.L_x_2144:
        /* <DEDUP_REMOVED lines=18> */
.L_x_2225:
[----:B------:R-:W-:Y:S05]  /*db50*/  BSYNC B0 ;  /* 0x0000000000007941 */ /* 0x000fea0003800000 */
.L_x_2145:
[----:B------:R-:W2:Y:S01]  /*db60*/  LDL R3, [R1+0x24] ;  /* 0x0000240001037983 */ /* 0x000ea20000100800 */
[----:B------:R-:W-:Y:S01]  /*db70*/  BSSY B0, `(.L_x_2147) ;  /* 0x00000ff000007945 */ /* 0x000fe20003800000 */
[----:B--2---:R-:W-:-:S13]  /*db80*/  ISETP.GE.AND P0, PT, R3, 0x2, PT ;  /* 0x000000020300780c */ /* 0x004fda0003f06270 */
[----:B------:R-:W-:Y:S05]  /*db90*/  @!P0 BRA `(.L_x_2148) ;  /* 0x0000000c00f08947 */ /* 0x000fea0003800000 */
[----:B------:R-:W0:Y:S01]  /*dba0*/  S2R R2, SR_TID.X ;  /* 0x0000000000027919 */ /* 0x000e220000002100 */
[----:B-1----:R-:W-:Y:S01]  /*dbb0*/  VIADD R0, R3, 0xfffffffe ;  /* 0xfffffffe03007836 */ /* 0x002fe20000000000 */
        /* <DEDUP_REMOVED lines=11> */
.L_x_2161:
        /* <DEDUP_REMOVED lines=42> */
.L_x_2149:
[----:B------:R-:W-:Y:S01]  /*df10*/  IMAD R5, R26, 0x8, R23 ;  /* 0x000000081a057824 */ /* 0x000fe200078e0217 */
[----:B------:R-:W-:Y:S01]  /*df20*/  SHF.L.U32 R0, R29, 0x1f, RZ ;  /* 0x0000001f1d007819 */ /* 0x000fe200000006ff */
[----:B------:R-:W-:Y:S03]  /*df30*/  BSSY B1, `(.L_x_2150) ;  /* 0x0000003000017945 */ /* 0x000fe60003800000 */
[----:B------:R-:W0:Y:S02]  /*df40*/  SYNCS.PHASECHK.TRANS64.TRYWAIT P0, [R5+URZ+0x2d840], R0 ;  /* 0x02d84000050075a7 */ /* 0x000e24000800017f */
[----:B0-----:R-:W-:Y:S05]  /*df50*/  @!P0 BRA `(.L_x_2151) ;  /* 0x0000003400448947 */ /* 0x001fea0003800000 */
.L_x_2226:
[----:B------:R-:W-:Y:S05]  /*df60*/  BSYNC B1 ;  /* 0x0000000000017941 */ /* 0x000fea0003800000 */
.L_x_2150:
        /* <DEDUP_REMOVED lines=60> */
.L_x_2236:
        /* <DEDUP_REMOVED lines=11> */
.L_x_2153:
        /* <DEDUP_REMOVED lines=11> */
.L_x_2154:
[----:B------:R1:W-:Y:S01]  /*e490*/  SYNCS.ARRIVE.TRANS64.A1T0 RZ, [R5+URZ+0x2d830], RZ ;  /* 0x02d830ff05ff79a7 */ /* 0x0003e2000810003f */
[----:B------:R-:W-:Y:S05]  /*e4a0*/  @!P5 BRA `(.L_x_2155) ;  /* 0x000000000004d947 */ /* 0x000fea0003800000 */
[----:B------:R-:W-:Y:S01]  /*e4b0*/  BPT.TRAP 0x1 ;  /* 0x000000040000795c */ /* 0x000fe20000300000 */
.L_x_2155:
[----:B------:R-:W-:Y:S01]  /*e4c0*/  SHF.L.U32 R2, R17, 0x1f, RZ ;  /* 0x0000001f11027819 */ /* 0x000fe200000006ff */
[----:B-1----:R-:W-:Y:S01]  /*e4d0*/  IMAD R5, R10, 0x8, R23 ;  /* 0x000000080a057824 */ /* 0x002fe200078e0217 */
[----:B------:R-:W-:Y:S03]  /*e4e0*/  BSSY B1, `(.L_x_2156) ;  /* 0x0000003000017945 */ /* 0x000fe60003800000 */
[----:B------:R-:W1:Y:S02]  /*e4f0*/  SYNCS.PHASECHK.TRANS64.TRYWAIT P0, [R5+URZ+0x2d860], R2 ;  /* 0x02d86002050075a7 */ /* 0x000e64000800017f */
[----:B-1----:R-:W-:Y:S05]  /*e500*/  @!P0 BRA `(.L_x_2157) ;  /* 0x0000003400408947 */ /* 0x002fea0003800000 */
.L_x_2237:
[----:B------:R-:W-:Y:S05]  /*e510*/  BSYNC B1 ;  /* 0x0000000000017941 */ /* 0x000fea0003800000 */
.L_x_2156:
        /* <DEDUP_REMOVED lines=49> */
.L_x_2247:
        /* <DEDUP_REMOVED lines=32> */
.L_x_2159:
        /* <DEDUP_REMOVED lines=12> */
.L_x_2160:
[----:B------:R2:W-:Y:S01]  /*eaf0*/  STL [R1], R27 ;  /* 0x0000001b01007387 */ /* 0x0005e20000100800 */
[C---:B------:R-:W-:Y:S01]  /*eb00*/  ISETP.GT.AND P0, PT, R27.reuse, RZ, PT ;  /* 0x000000ff1b00720c */ /* 0x040fe20003f04270 */
[----:B------:R2:W-:Y:S01]  /*eb10*/  SYNCS.ARRIVE.TRANS64.A1T0 RZ, [R5+URZ+0x2d850], RZ ;  /* 0x02d850ff05ff79a7 */ /* 0x0005e2000810003f */
[----:B------:R-:W-:Y:S02]  /*eb20*/  VIADD R0, R27, 0xffffffff ;  /* 0xffffffff1b007836 */ /* 0x000fe40000000000 */
[----:B------:R-:W-:Y:S02]  /*eb30*/  IMAD.MOV.U32 R17, RZ, RZ, R29 ;  /* 0x000000ffff117224 */ /* 0x000fe400078e001d */
[----:B------:R-:W-:-:S07]  /*eb40*/  IMAD.MOV.U32 R10, RZ, RZ, R26 ;  /* 0x000000ffff0a7224 */ /* 0x000fce00078e001a */
[----:B--2---:R-:W-:Y:S05]  /*eb50*/  @P0 BRA `(.L_x_2161) ;  /* 0xfffffff000440947 */ /* 0x004fea000383ffff */
.L_x_2148:
[----:B------:R-:W-:Y:S05]  /*eb60*/  BSYNC B0 ;  /* 0x0000000000007941 */ /* 0x000fea0003800000 */
.L_x_2147:
        /* <DEDUP_REMOVED lines=17> */
.L_x_2163:
[----:B------:R-:W-:Y:S05]  /*ec80*/  BSYNC B0 ;  /* 0x0000000000007941 */ /* 0x000fea0003800000 */
.L_x_2162:
[----:B-1----:R-:W2:Y:S02]  /*ec90*/  LDL R0, [R1+0x38] ;  /* 0x0000380001007983 */ /* 0x002ea40000100800 */
[----:B--2---:R-:W-:-:S13]  /*eca0*/  ISETP.NE.AND P0, PT, R0, 0x3, PT ;  /* 0x000000030000780c */ /* 0x004fda0003f05270 */
[----:B------:R-:W-:Y:S05]  /*ecb0*/  @!P0 BRA `(.L_x_2164) ;  /* 0x0000000000048947 */ /* 0x000fea0003800000 */
[----:B------:R-:W-:Y:S01]  /*ecc0*/  BPT.TRAP 0x1 ;  /* 0x000000040000795c */ /* 0x000fe20000300000 */
.L_x_2164:
[----:B------:R-:W2:Y:S01]  /*ecd0*/  LDL.LU R2, [R1+0xc] ;  /* 0x00000c0001027983 */ /* 0x000ea20000300800 */
[----:B------:R-:W-:Y:S01]  /*ece0*/  IMAD R0, R26, 0x8, R23 ;  /* 0x000000081a007824 */ /* 0x000fe200078e0217 */
[----:B------:R-:W-:Y:S01]  /*ecf0*/  SHF.L.U32 R3, R29, 0x1f, RZ ;  /* 0x0000001f1d037819 */ /* 0x000fe200000006ff */
[----:B------:R-:W-:Y:S03]  /*ed00*/  BSSY B0, `(.L_x_2165) ;  /* 0x0000004000007945 */ /* 0x000fe60003800000 */
[----:B------:R-:W1:Y:S01]  /*ed10*/  SYNCS.PHASECHK.TRANS64.TRYWAIT P0, [R0+URZ+0x2d860], R3 ;  /* 0x02d86003000075a7 */ /* 0x000e62000800017f */
[----:B--2---:R-:W-:Y:S01]  /*ed20*/  IMAD R6, R27, -0x80, R2 ;  /* 0xffffff801b067824 */ /* 0x004fe200078e0202 */
[----:B-1----:R-:W-:Y:S06]  /*ed30*/  @!P0 BRA `(.L_x_2166) ;  /* 0x0000003000ac8947 */ /* 0x002fec0003800000 */
.L_x_2248:
[----:B------:R-:W-:Y:S05]  /*ed40*/  BSYNC B0 ;  /* 0x0000000000007941 */ /* 0x000fea0003800000 */
.L_x_2165:
        /* <DEDUP_REMOVED lines=56> */
.L_x_2258:
        /* <DEDUP_REMOVED lines=13> */
.L_x_2168:
        /* <DEDUP_REMOVED lines=11> */
.L_x_2169:
[----:B------:R-:W-:Y:S01]  /*f250*/  VIADD R26, R26, 0x1 ;  /* 0x000000011a1a7836 */ /* 0x000fe20000000000 */
[----:B------:R0:W-:Y:S04]  /*f260*/  SYNCS.ARRIVE.TRANS64.A1T0 RZ, [R0+URZ+0x2d850], RZ ;  /* 0x02d850ff00ff79a7 */ /* 0x0001e8000810003f */
[----:B------:R-:W-:-:S04]  /*f270*/  ISETP.NE.AND P0, PT, R26, 0x2, PT ;  /* 0x000000021a00780c */ /* 0x000fc80003f05270 */
[----:B0-----:R-:W-:Y:S02]  /*f280*/  SEL R0, RZ, 0x1, P0 ;  /* 0x00000001ff007807 */ /* 0x001fe40000000000 */
[----:B------:R-:W-:Y:S02]  /*f290*/  SEL R26, R26, RZ, P0 ;  /* 0x000000ff1a1a7207 */ /* 0x000fe40000000000 */
[----:B------:R-:W-:-:S07]  /*f2a0*/  LOP3.LUT R29, R29, R0, RZ, 0x3c, !PT ;  /* 0x000000001d1d7212 */ /* 0x000fce00078e3cff */
.L_x_2128:
[----:B------:R-:W-:Y:S05]  /*f2b0*/  BSYNC B7 ;  /* 0x0000000000077941 */ /* 0x000fea0003800000 */
.L_x_2126:
[----:B------:R-:W-:-:S13]  /*f2c0*/  LOP3.LUT P0, RZ, R22, 0x80, RZ, 0xc0, !PT ;  /* 0x0000008016ff7812 */ /* 0x000fda000780c0ff */
[----:B------:R-:W-:Y:S05]  /*f2d0*/  @!P0 BRA `(.L_x_2170) ;  /* 0x0000000000248947 */ /* 0x000fea0003800000 */
[----:B------:R-:W-:Y:S05]  /*f2e0*/  WARPSYNC.ALL ;  /* 0x0000000000007948 */ /* 0x000fea0003800000 */
[----:B------:R-:W0:Y:S08]  /*f2f0*/  S2UR UR5, SR_CgaCtaId ;  /* 0x00000000000579c3 */ /* 0x000e300000008800 */
[----:B------:R-:W-:Y:S06]  /*f300*/  BAR.SYNC.DEFER_BLOCKING 0x5, 0x200 ;  /* 0x0148000000007b1d */ /* 0x000fec0000010000 */
[----:B------:R-:W-:-:S02]  /*f310*/  UMOV UR4, 0x400 ;  /* 0x0000040000047882 */ /* 0x000fc40000000000 */
[----:B0-----:R-:W-:-:S06]  /*f320*/  ULEA UR4, UR5, UR4, 0x18 ;  /* 0x0000000405047291 */ /* 0x001fcc000f8ec03f */
[----:B------:R-:W-:-:S05]  /*f330*/  IMAD.U32 R23, RZ, RZ, UR4 ;  /* 0x00000004ff177e24 */ /* 0x000fca000f8e00ff */
[----:B------:R1:W2:Y:S01]  /*f340*/  LDS.128 R16, [R23+0x2d8d0] ;  /* 0x02d8d00017107984 */ /* 0x0002a20000000c00 */
[----:B------:R-:W-:Y:S06]  /*f350*/  BAR.ARV 0x4, 0x200 ;  /* 0x0108000000007b1d */ /* 0x000fec0000002000 */
[----:B------:R-:W-:Y:S05]  /*f360*/  BRA `(.L_x_2171) ;  /* 0x0000000800cc7947 */ /* 0x000fea0003800000 */
.L_x_2170:
[----:B------:R-:W0:Y:S01]  /*f370*/  S2R R0, SR_TID.X ;  /* 0x0000000000007919 */ /* 0x000e220000002100 */
        /* <DEDUP_REMOVED lines=35> */
.L_x_2268:
[----:B------:R-:W-:Y:S02]  /*f5b0*/  ULDC UR4, c[0x0][0xc38] ;  /* 0x00030e0000047ab9 */ /* 0x000fe40000000800 */
[----:B------:R-:W-:-:S04]  /*f5c0*/  IMAD.U32 R4, RZ, RZ, UR4 ;  /* 0x00000004ff047e24 */ /* 0x000fc8000f8e00ff */
[----:B-1----:R-:W-:-:S04]  /*f5d0*/  IMAD R5, R14, R4, RZ ;  /* 0x000000040e057224 */ /* 0x002fc800078e02ff */
[----:B------:R-:W-:-:S05]  /*f5e0*/  IMAD.IADD R16, R16, 0x1, R5 ;  /* 0x0000000110107824 */ /* 0x000fca00078e0205 */
[----:B------:R-:W-:-:S13]  /*f5f0*/  ISETP.GT.AND P6, PT, R16, R0, PT ;  /* 0x000000001000720c */ /* 0x000fda0003fc4270 */
[----:B------:R-:W-:Y:S05]  /*f600*/  @P6 BRA `(.L_x_2173) ;  /* 0x00000000009c6947 */ /* 0x000fea0003800000 */
.L_x_2178:
        /* <DEDUP_REMOVED lines=14> */
.L_x_2176:
[----:B------:R-:W-:Y:S05]  /*f6f0*/  BSYNC B0 ;  /* 0x0000000000007941 */ /* 0x000fea0003800000 */
.L_x_2175:
        /* <DEDUP_REMOVED lines=18> */
.L_x_2276:
[----:B------:R-:W-:Y:S02]  /*f820*/  ULDC UR4, c[0x0][0xc38] ;  /* 0x00030e0000047ab9 */ /* 0x000fe40000000800 */
[----:B------:R-:W-:-:S04]  /*f830*/  IMAD.U32 R4, RZ, RZ, UR4 ;  /* 0x00000004ff047e24 */ /* 0x000fc8000f8e00ff */
[----:B-1----:R-:W-:-:S04]  /*f840*/  IMAD R5, R14, R4, RZ ;  /* 0x000000040e057224 */ /* 0x002fc800078e02ff */
[----:B------:R-:W-:-:S05]  /*f850*/  IMAD.IADD R16, R5, 0x1, R16 ;  /* 0x0000000105107824 */ /* 0x000fca00078e0210 */
[----:B------:R-:W-:-:S13]  /*f860*/  ISETP.GT.AND P6, PT, R16, R0, PT ;  /* 0x000000001000720c */ /* 0x000fda0003fc4270 */
[----:B------:R-:W-:Y:S05]  /*f870*/  @!P6 BRA `(.L_x_2178) ;  /* 0xfffffffc0064e947 */ /* 0x000fea000383ffff */
.L_x_2173:
        /* <DEDUP_REMOVED lines=8> */
.L_x_2280:
[----:B------:R-:W-:Y:S01]  /*f900*/  ISETP.NE.AND P0, PT, R5, RZ, PT ;  /* 0x000000ff0500720c */ /* 0x000fe20003f05270 */
[----:B------:R-:W-:-:S12]  /*f910*/  IMAD.MOV.U32 R5, RZ, RZ, RZ ;  /* 0x000000ffff057224 */ /* 0x000fd800078e00ff */
[----:B------:R-:W-:Y:S05]  /*f920*/  @!P0 BRA `(.L_x_2180) ;  /* 0x0000000000108947 */ /* 0x000fea0003800000 */
[----:B------:R-:W-:Y:S01]  /*f930*/  UMOV UR4, 0xffffffff ;  /* 0xffffffff00047882 */ /* 0x000fe20000000000 */
[----:B------:R-:W-:Y:S02]  /*f940*/  VIADD R12, R6, 0xffffffff ;  /* 0xffffffff060c7836 */ /* 0x000fe40000000000 */
[----:B------:R-:W-:Y:S05]  /*f950*/  BRA.DIV UR4, `(.L_x_2181) ;  /* 0x0000003604507947 */ /* 0x000fea000b800000 */
[----:B------:R3:W4:Y:S02]  /*f960*/  SHFL.IDX PT, R5, R3, R12, 0x1f ;  /* 0x00001f0c03057589 */ /* 0x00072400000e0000 */
.L_x_2180:
        /* <DEDUP_REMOVED lines=66> */
.L_x_2174:
[----:B------:R-:W-:Y:S01]  /*fd90*/  UMOV UR4, URZ ;  /* 0x0000003f00047c82 */ /* 0x000fe20008000000 */
[----:B------:R-:W-:Y:S01]  /*fda0*/  UMOV UR5, URZ ;  /* 0x0000003f00057c82 */ /* 0x000fe20008000000 */
[----:B------:R-:W-:Y:S01]  /*fdb0*/  ULDC UR6, c[0x0][0xc3c] ;  /* 0x00030f0000067ab9 */ /* 0x000fe20000000800 */
[----:B------:R-:W-:Y:S02]  /*fdc0*/  IMAD.MOV.U32 R16, RZ, RZ, R0 ;  /* 0x000000ffff107224 */ /* 0x000fe400078e0000 */
[----:B------:R-:W-:Y:S02]  /*fdd0*/  IMAD.U32 R17, RZ, RZ, UR4 ;  /* 0x00000004ff117e24 */ /* 0x000fe4000f8e00ff */
[----:B------:R-:W-:Y:S02]  /*fde0*/  IMAD.U32 R18, RZ, RZ, UR5 ;  /* 0x00000005ff127e24 */ /* 0x000fe4000f8e00ff */
[----:B------:R-:W-:-:S07]  /*fdf0*/  IMAD.U32 R19, RZ, RZ, UR6 ;  /* 0x00000006ff137e24 */ /* 0x000fce000f8e00ff */
.L_x_2182:
        /* <DEDUP_REMOVED lines=10> */
.L_x_2171:
[----:B------:R-:W-:Y:S02]  /*fea0*/  ULDC UR4, c[0x0][0xc3c] ;  /* 0x00030f0000047ab9 */ /* 0x000fe40000000800 */
[----:B--2---:R-:W-:-:S13]  /*feb0*/  ISETP.GE.AND P0, PT, R19, UR4, PT ;  /* 0x0000000413007c0c */ /* 0x004fda000bf06270 */
[----:B------:R-:W-:Y:S05]  /*fec0*/  @!P0 BRA `(.L_x_2183) ;  /* 0xffffffb8000c8947 */ /* 0x000fea000383ffff */
[----:B------:R-:W-:Y:S05]  /*fed0*/  BSYNC B8 ;  /* 0x0000000000087941 */ /* 0x000fea0003800000 */
.L_x_2122:
        /* <DEDUP_REMOVED lines=12> */
.L_x_2283:
[----:B------:R-:W-:Y:S05]  /*ffa0*/  BSYNC B0 ;  /* 0x0000000000007941 */ /* 0x000fea0003800000 */
.L_x_2184:
[----:B------:R-:W-:-:S03]  /*ffb0*/  UMOV UR4, 0xffffffff ;  /* 0xffffffff00047882 */ /* 0x000fc60000000000 */
[----:B------:R-:W-:Y:S05]  /*ffc0*/  BRA.DIV UR4, `(.L_x_2186) ;  /* 0x0000002e04f07947 */ /* 0x000fea000b800000 */
[----:B-1----:R-:W1:Y:S02]  /*ffd0*/  S2R R0, SR_TID.X ;  /* 0x0000000000007919 */ /* 0x002e640000002100 */
[----:B-1----:R-:W-:-:S04]  /*ffe0*/  SHF.R.U32.HI R0, RZ, 0x5, R0 ;  /* 0x00000005ff007819 */ /* 0x002fc80000011600 */
[----:B------:R-:W-:-:S05]  /*fff0*/  LOP3.LUT R0, R0, 0x3, RZ, 0xc0, !PT ;  /* 0x0000000300007812 */ /* 0x000fca00078ec0ff */
[----:B------:R1:W2:Y:S02]  /*10000*/  SHFL.IDX PT, R14, R0, RZ, 0x1f ;  /* 0x00001fff000e7589 */ /* 0x0002a400000e0000 */
.L_x_2286:
[----:B--2---:R-:W-:Y:S01]  /*10010*/  ISETP.NE.AND P0, PT, R14, RZ, PT ;  /* 0x000000ff0e00720c */ /* 0x004fe20003f05270 */
[----:B------:R-:W-:-:S12]  /*10020*/  BSSY B0, `(.L_x_2187) ;  /* 0x0000024000007945 */ /* 0x000fd80003800000 */
[----:B------:R-:W-:Y:S05]  /*10030*/  @P0 BRA `(.L_x_2188) ;  /* 0x0000000000880947 */ /* 0x000fea0003800000 */
[----:B------:R-:W-:-:S03]  /*10040*/  UMOV UR4, 0xffffffff ;  /* 0xffffffff00047882 */ /* 0x000fc60000000000 */
[----:B------:R-:W-:Y:S05]  /*10050*/  BRA.DIV UR4, `(.L_x_2189) ;  /* 0x0000003204007947 */ /* 0x000fea000b800000 */
[----:B------:R-:W-:-:S13]  /*10060*/  ELECT P6, URZ, PT ;  /* 0x00000000003f782f */ /* 0x000fda00038c0000 */
.L_x_2289:
[----:B------:R-:W-:Y:S05]  /*10070*/  @!P6 BRA `(.L_x_2188) ;  /* 0x000000000078e947 */ /* 0x000fea0003800000 */
[----:B-1----:R-:W2:Y:S02]  /*10080*/  LDL.LU R0, [R1+0x1c] ;  /* 0x00001c0001007983 */ /* 0x002ea40000300800 */
[----:B--2---:R-:W-:-:S04]  /*10090*/  LOP3.LUT R0, R0, 0x2, RZ, 0xfc, !PT ;  /* 0x0000000200007812 */ /* 0x004fc800078efcff */
[----:B------:R-:W-:-:S13]  /*100a0*/  ISETP.NE.AND P0, PT, R0, 0x3, PT ;  /* 0x000000030000780c */ /* 0x000fda0003f05270 */
[----:B------:R-:W-:Y:S05]  /*100b0*/  @!P0 BRA `(.L_x_2190) ;  /* 0x0000000000048947 */ /* 0x000fea0003800000 */
[----:B------:R-:W-:Y:S01]  /*100c0*/  BPT.TRAP 0x1 ;  /* 0x000000040000795c */ /* 0x000fe20000300000 */
.L_x_2190:
[C---:B------:R-:W-:Y:S01]  /*100d0*/  IMAD R3, R26.reuse, 0x8, R5 ;  /* 0x000000081a037824 */ /* 0x040fe200078e0205 */
[----:B------:R-:W-:Y:S01]  /*100e0*/  SHF.L.U32 R2, R29, 0x1f, RZ ;  /* 0x0000001f1d027819 */ /* 0x000fe200000006ff */
[----:B------:R-:W-:-:S03]  /*100f0*/  VIADD R26, R26, 0x1 ;  /* 0x000000011a1a7836 */ /* 0x000fc60000000000 */
[----:B------:R-:W1:Y:S02]  /*10100*/  SYNCS.PHASECHK.TRANS64.TRYWAIT P1, [R3+URZ+0x2d840], R2 ;  /* 0x02d84002030075a7 */ /* 0x000e64000802017f */
[----:B------:R-:W-:-:S04]  /*10110*/  ISETP.NE.AND P2, PT, R26, 0x2, PT ;  /* 0x000000021a00780c */ /* 0x000fc80003f45270 */
[----:B------:R-:W-:Y:S01]  /*10120*/  SEL R0, RZ, 0x1, P2 ;  /* 0x00000001ff007807 */ /* 0x000fe20001000000 */
[----:B-1----:R-:W-:Y:S08]  /*10130*/  @!P1 BRA `(.L_x_2191) ;  /* 0x0000002c00e89947 */ /* 0x002ff00003800000 */
.L_x_2290:
[----:B------:R-:W-:Y:S02]  /*10140*/  SEL R26, R26, RZ, P2 ;  /* 0x000000ff1a1a7207 */ /* 0x000fe40001000000 */
[----:B------:R-:W-:Y:S01]  /*10150*/  LOP3.LUT R0, R29, R0, RZ, 0x3c, !PT ;  /* 0x000000001d007212 */ /* 0x000fe200078e3cff */
[----:B------:R-:W-:Y:S06]  /*10160*/  @!P0 BRA `(.L_x_2192) ;  /* 0x0000000000048947 */ /* 0x000fec0003800000 */
[----:B------:R-:W-:Y:S01]  /*10170*/  BPT.TRAP 0x1 ;  /* 0x000000040000795c */ /* 0x000fe20000300000 */
.L_x_2192:
[----:B------:R-:W-:Y:S01]  /*10180*/  IMAD R5, R26, 0x8, R5 ;  /* 0x000000081a057824 */ /* 0x000fe200078e0205 */
[----:B------:R-:W-:-:S04]  /*10190*/  SHF.L.U32 R0, R0, 0x1f, RZ ;  /* 0x0000001f00007819 */ /* 0x000fc800000006ff */
[----:B------:R-:W2:Y:S02]  /*101a0*/  SYNCS.PHASECHK.TRANS64.TRYWAIT P1, [R5+URZ+0x2d840], R0 ;  /* 0x02d84000050075a7 */ /* 0x000ea4000802017f */
[----:B--2---:R-:W-:Y:S05]  /*101b0*/  @!P1 BRA `(.L_x_2193) ;  /* 0x0000002c00dc9947 */ /* 0x004fea0003800000 */
.L_x_2291:
[----:B------:R-:W-:Y:S05]  /*101c0*/  @!P0 BRA `(.L_x_2194) ;  /* 0x0000000000048947 */ /* 0x000fea0003800000 */
[----:B------:R-:W-:Y:S01]  /*101d0*/  BPT.TRAP 0x1 ;  /* 0x000000040000795c */ /* 0x000fe20000300000 */
.L_x_2194:
[----:B------:R-:W3:Y:S02]  /*101e0*/  SYNCS.PHASECHK.TRANS64.TRYWAIT P1, [R3+URZ+0x2d860], R2 ;  /* 0x02d86002030075a7 */ /* 0x000ee4000802017f */
[----:B---3--:R-:W-:Y:S05]  /*101f0*/  @!P1 BRA `(.L_x_2195) ;  /* 0x0000002c00e09947 */ /* 0x008fea0003800000 */
.L_x_2292:
[----:B------:R-:W-:Y:S05]  /*10200*/  @!P0 BRA `(.L_x_2196) ;  /* 0x0000000000048947 */ /* 0x000fea0003800000 */
[----:B------:R-:W-:Y:S01]  /*10210*/  BPT.TRAP 0x1 ;  /* 0x000000040000795c */ /* 0x000fe20000300000 */
.L_x_2196:
[----:B----4-:R4:W0:Y:S02]  /*10220*/  SYNCS.PHASECHK.TRANS64.TRYWAIT P0, [R5+URZ+0x2d860], R0 ;  /* 0x02d86000050075a7 */ /* 0x010824000800017f */
[----:B0-----:R-:W-:Y:S05]  /*10230*/  @!P0 NANOSLEEP.SYNCS 0x989680 ;  /* 0x009896800000895d */ /* 0x001fea0003900000 */
[----:B------:R-:W0:Y:S02]  /*10240*/  @!P0 SYNCS.PHASECHK.TRANS64 P0, [R5+URZ+0x2d860], R0 ;  /* 0x02d86000050085a7 */ /* 0x000e24000800007f */
[----:B0-----:R-:W-:Y:S05]  /*10250*/  @!P0 BRA `(.L_x_2196) ;  /* 0xfffffffc00f08947 */ /* 0x001fea000383ffff */
.L_x_2188:
[----:B------:R-:W-:Y:S05]  /*10260*/  BSYNC B0 ;  /* 0x0000000000007941 */ /* 0x000fea0003800000 */
.L_x_2187:
[----:B------:R-:W-:Y:S05]  /*10270*/  EXIT ;  /* 0x000000000000794d */ /* 0x000fea0003800000 */
.L_x_2066:
[----:B0-----:R-:W-:-:S04]  /*10280*/  IMAD.U32 R3, RZ, RZ, UR40 ;  /* 0x00000028ff037e24 */ /* 0x001fc8000f8e00ff */
[----:B------:R0:W1:Y:S03]  /*10290*/  SYNCS.PHASECHK.TRANS64.TRYWAIT P1, [R3+URZ+0x2d800], R0 ;  /* 0x02d80000030075a7 */ /* 0x000066000802017f */
[----:B-1----:R-:W-:Y:S05]  /*102a0*/  @!P1 NANOSLEEP.SYNCS 0x989680 ;  /* 0x009896800000995d */ /* 0x002fea0003900000 */
[----:B------:R-:W1:Y:S02]  /*102b0*/  @!P1 SYNCS.PHASECHK.TRANS64 P1, [R3+URZ+0x2d800], R0 ;  /* 0x02d80000030095a7 */ /* 0x000e64000802007f */
[----:B-1----:R-:W-:Y:S05]  /*102c0*/  @!P1 BRA `(.L_x_2066) ;  /* 0xfffffffc00ec9947 */ /* 0x002fea000383ffff */
[----:B------:R-:W-:Y:S05]  /*102d0*/  BRA `(.L_x_2197) ;  /* 0xffffff1400207947 */ /* 0x000fea000383ffff */
.L_x_2070:
[----:B-1----:R1:W2:Y:S02]  /*102e0*/  SYNCS.PHASECHK.TRANS64.TRYWAIT P1, [R3+URZ+0x2d830], R0 ;  /* 0x02d83000030075a7 */ /* 0x0022a4000802017f */
[----:B--2---:R-:W-:Y:S05]  /*102f0*/  @!P1 NANOSLEEP.SYNCS 0x989680 ;  /* 0x009896800000995d */ /* 0x004fea0003900000 */
[----:B------:R-:W2:Y:S02]  /*10300*/  @!P1 SYNCS.PHASECHK.TRANS64 P1, [R3+URZ+0x2d830], R0 ;  /* 0x02d83000030095a7 */ /* 0x000ea4000802007f */
[----:B--2---:R-:W-:Y:S05]  /*10310*/  @!P1 BRA `(.L_x_2070) ;  /* 0xfffffffc00f09947 */ /* 0x004fea000383ffff */
[----:B------:R-:W-:Y:S05]  /*10320*/  BRA `(.L_x_2069) ;  /* 0xffffff1400387947 */ /* 0x000fea000383ffff */
.L_x_2076:
[----:B-1----:R-:W-:-:S04]  /*10330*/  IMAD.U32 R5, RZ, RZ, UR7 ;  /* 0x00000007ff057e24 */ /* 0x002fc8000f8e00ff */
[----:B------:R1:W2:Y:S03]  /*10340*/  SYNCS.PHASECHK.TRANS64.TRYWAIT P1, [R5+URZ+0x2d830], R0 ;  /* 0x02d83000050075a7 */ /* 0x0002a6000802017f */
[----:B--2---:R-:W-:Y:S05]  /*10350*/  @!P1 NANOSLEEP.SYNCS 0x989680 ;  /* 0x009896800000995d */ /* 0x004fea0003900000 */
[----:B------:R-:W2:Y:S02]  /*10360*/  @!P1 SYNCS.PHASECHK.TRANS64 P1, [R5+URZ+0x2d830], R0 ;  /* 0x02d83000050095a7 */ /* 0x000ea4000802007f */
[----:B--2---:R-:W-:Y:S05]  /*10370*/  @!P1 BRA `(.L_x_2076) ;  /* 0xfffffffc00ec9947 */ /* 0x004fea000383ffff */
[----:B------:R-:W-:Y:S05]  /*10380*/  BRA `(.L_x_2073) ;  /* 0xffffff3800047947 */ /* 0x000fea000383ffff */
.L_x_2080:
[----:B-1----:R-:W-:-:S04]  /*10390*/  IMAD.U32 R5, RZ, RZ, UR7 ;  /* 0x00000007ff057e24 */ /* 0x002fc8000f8e00ff */
[----:B------:R1:W2:Y:S03]  /*103a0*/  SYNCS.PHASECHK.TRANS64.TRYWAIT P1, [R5+URZ+0x2d850], R0 ;  /* 0x02d85000050075a7 */ /* 0x0002a6000802017f */
[----:B--2---:R-:W-:Y:S05]  /*103b0*/  @!P1 NANOSLEEP.SYNCS 0x989680 ;  /* 0x009896800000995d */ /* 0x004fea0003900000 */
[----:B------:R-:W2:Y:S02]  /*103c0*/  @!P1 SYNCS.PHASECHK.TRANS64 P1, [R5+URZ+0x2d850], R0 ;  /* 0x02d85000050095a7 */ /* 0x000ea4000802007f */
[----:B--2---:R-:W-:Y:S05]  /*103d0*/  @!P1 BRA `(.L_x_2080) ;  /* 0xfffffffc00ec9947 */ /* 0x004fea000383ffff */
[----:B------:R-:W-:Y:S05]  /*103e0*/  BRA `(.L_x_2077) ;  /* 0xffffff3800b47947 */ /* 0x000fea000383ffff */
.L_x_2088:
[----:B-1----:R-:W-:-:S04]  /*103f0*/  IMAD.U32 R5, RZ, RZ, UR7 ;  /* 0x00000007ff057e24 */ /* 0x002fc8000f8e00ff */
[----:B------:R1:W2:Y:S03]  /*10400*/  SYNCS.PHASECHK.TRANS64.TRYWAIT P1, [R5+URZ+0x2d830], R0 ;  /* 0x02d83000050075a7 */ /* 0x0002a6000802017f */
[----:B--2---:R-:W-:Y:S05]  /*10410*/  @!P1 NANOSLEEP.SYNCS 0x989680 ;  /* 0x009896800000995d */ /* 0x004fea0003900000 */
[----:B------:R-:W2:Y:S02]  /*10420*/  @!P1 SYNCS.PHASECHK.TRANS64 P1, [R5+URZ+0x2d830], R0 ;  /* 0x02d83000050095a7 */ /* 0x000ea4000802007f */
[----:B--2---:R-:W-:Y:S05]  /*10430*/  @!P1 BRA `(.L_x_2088) ;  /* 0xfffffffc00ec9947 */ /* 0x004fea000383ffff */
[----:B------:R-:W-:Y:S05]  /*10440*/  BRA `(.L_x_2085) ;  /* 0xffffff6000687947 */ /* 0x000fea000383ffff */
.L_x_2092:
[----:B-1----:R-:W-:-:S04]  /*10450*/  IMAD.U32 R5, RZ, RZ, UR7 ;  /* 0x00000007ff057e24 */ /* 0x002fc8000f8e00ff */
[----:B------:R1:W2:Y:S03]  /*10460*/  SYNCS.PHASECHK.TRANS64.TRYWAIT P1, [R5+URZ+0x2d850], R0 ;  /* 0x02d85000050075a7 */ /* 0x0002a6000802017f */
[----:B--2---:R-:W-:Y:S05]  /*10470*/  @!P1 NANOSLEEP.SYNCS 0x989680 ;  /* 0x009896800000995d */ /* 0x004fea0003900000 */
[----:B------:R-:W2:Y:S02]  /*10480*/  @!P1 SYNCS.PHASECHK.TRANS64 P1, [R5+URZ+0x2d850], R0 ;  /* 0x02d85000050095a7 */ /* 0x000ea4000802007f */
[----:B--2---:R-:W-:Y:S05]  /*10490*/  @!P1 BRA `(.L_x_2092) ;  /* 0xfffffffc00ec9947 */ /* 0x004fea000383ffff */
[----:B------:R-:W-:Y:S05]  /*104a0*/  BRA `(.L_x_2089) ;  /* 0xffffff6400187947 */ /* 0x000fea000383ffff */
.L_x_2099:
[----:B-1----:R-:W-:-:S04]  /*104b0*/  IMAD.U32 R8, RZ, RZ, UR4 ;  /* 0x00000004ff087e24 */ /* 0x002fc8000f8e00ff */
[----:B------:R1:W2:Y:S03]  /*104c0*/  SYNCS.PHASECHK.TRANS64.TRYWAIT P1, [R8+URZ+0x2d850], R7 ;  /* 0x02d85007080075a7 */ /* 0x0002a6000802017f */
[----:B--2---:R-:W-:Y:S05]  /*104d0*/  @!P1 NANOSLEEP.SYNCS 0x989680 ;  /* 0x009896800000995d */ /* 0x004fea0003900000 */
[----:B------:R-:W2:Y:S02]  /*104e0*/  @!P1 SYNCS.PHASECHK.TRANS64 P1, [R8+URZ+0x2d850], R7 ;  /* 0x02d85007080095a7 */ /* 0x000ea4000802007f */
[----:B--2---:R-:W-:Y:S05]  /*104f0*/  @!P1 BRA `(.L_x_2099) ;  /* 0xfffffffc00ec9947 */ /* 0x004fea000383ffff */
[----:B------:R-:W-:Y:S05]  /*10500*/  BRA `(.L_x_2098) ;  /* 0xffffff8000487947 */ /* 0x000fea000383ffff */
.L_x_2134:
        /* <DEDUP_REMOVED lines=11> */
.L_x_2199:
[----:B------:R-:W-:Y:S05]  /*105c0*/  BSYNC B0 ;  /* 0x0000000000007941 */ /* 0x000fea0003800000 */
.L_x_2198:
[----:B------:R-:W-:Y:S05]  /*105d0*/  BRA `(.L_x_2200) ;  /* 0xffffffbc00ec7947 */ /* 0x000fea000383ffff */
.L_x_2137:
[----:B0-----:R0:W1:Y:S02]  /*105e0*/  SYNCS.PHASECHK.TRANS64.TRYWAIT P0, [R2+URZ+0x2d840], R3 ;  /* 0x02d84003020075a7 */ /* 0x001064000800017f */
[----:B-1----:R-:W-:Y:S05]  /*105f0*/  @!P0 NANOSLEEP.SYNCS 0x989680 ;  /* 0x009896800000895d */ /* 0x002fea0003900000 */
[----:B------:R-:W1:Y:S02]  /*10600*/  @!P0 SYNCS.PHASECHK.TRANS64 P0, [R2+URZ+0x2d840], R3 ;  /* 0x02d84003020085a7 */ /* 0x000e64000800007f */
[----:B-1----:R-:W-:Y:S05]  /*10610*/  @!P0 BRA `(.L_x_2137) ;  /* 0xfffffffc00f08947 */ /* 0x002fea000383ffff */
[----:B------:R-:W-:Y:S05]  /*10620*/  BRA `(.L_x_2201) ;  /* 0xffffffc0005c7947 */ /* 0x000fea000383ffff */
.L_x_2138:
        /* <DEDUP_REMOVED lines=8> */
.L_x_2203:
[----:B------:R-:W-:Y:S05]  /*106b0*/  BSYNC B0 ;  /* 0x0000000000007941 */ /* 0x000fea0003800000 */
.L_x_2202:
        /* <DEDUP_REMOVED lines=9> */
.L_x_2204:
[----:B------:R-:W-:Y:S02]  /*10750*/  IMAD.MOV.U32 R13, RZ, RZ, R6 ;  /* 0x000000ffff0d7224 */ /* 0x000fe400078e0006 */
[----:B------:R-:W-:Y:S02]  /*10760*/  IMAD.MOV.U32 R12, RZ, RZ, 0x1 ;  /* 0x00000001ff0c7424 */ /* 0x000fe400078e00ff */
[----:B------:R-:W-:-:S07]  /*10770*/  IMAD.MOV.U32 R5, RZ, RZ, R14 ;  /* 0x000000ffff057224 */ /* 0x000fce00078e000e */
[----:B------:R-:W-:Y:S05]  /*10780*/  WARPSYNC.COLLECTIVE R15, `(.L_x_2205) ;  /* 0x000000000f087348 */ /* 0x000fea0003c00000 */
[----:B------:R0:W1:Y:S02]  /*10790*/  SHFL.IDX P6, R14, R13, R12, R11 ;  /* 0x0000000c0d0e7389 */ /* 0x00006400000c000b */
[----:B01----:R-:W-:Y:S01]  /*107a0*/  ENDCOLLECTIVE ;  /* 0x000000000000791b */ /* 0x003fe20003800000 */
.L_x_2205:
        /* <DEDUP_REMOVED lines=17> */
.L_x_2206:
[----:B------:R-:W-:Y:S02]  /*108c0*/  @P1 IMAD R8, R7, 0x2, R23 ;  /* 0x0000000207081824 */ /* 0x000fe400078e0217 */
[----:B------:R-:W-:Y:S02]  /*108d0*/  IMAD.MOV.U32 R13, RZ, RZ, R6 ;  /* 0x000000ffff0d7224 */ /* 0x000fe400078e0006 */
[----:B------:R-:W-:Y:S02]  /*108e0*/  IMAD.MOV.U32 R12, RZ, RZ, 0x2 ;  /* 0x00000002ff0c7424 */ /* 0x000fe400078e00ff */
[----:B------:R-:W-:-:S07]  /*108f0*/  IMAD.MOV.U32 R5, RZ, RZ, R14 ;  /* 0x000000ffff057224 */ /* 0x000fce00078e000e */
[----:B------:R-:W-:Y:S05]  /*10900*/  WARPSYNC.COLLECTIVE R15, `(.L_x_2207) ;  /* 0x000000000f087348 */ /* 0x000fea0003c00000 */
[----:B------:R0:W1:Y:S02]  /*10910*/  SHFL.IDX P6, R14, R13, R12, R11 ;  /* 0x0000000c0d0e7389 */ /* 0x00006400000c000b */
[----:B01----:R-:W-:Y:S01]  /*10920*/  ENDCOLLECTIVE ;  /* 0x000000000000791b */ /* 0x003fe20003800000 */
.L_x_2207:
        /* <DEDUP_REMOVED lines=17> */
.L_x_2208:
[----:B------:R-:W-:Y:S02]  /*10a40*/  @P1 IMAD R8, R7, 0x2, R23 ;  /* 0x0000000207081824 */ /* 0x000fe400078e0217 */
[----:B------:R-:W-:Y:S02]  /*10a50*/  IMAD.MOV.U32 R13, RZ, RZ, R6 ;  /* 0x000000ffff0d7224 */ /* 0x000fe400078e0006 */
[----:B------:R-:W-:Y:S02]  /*10a60*/  IMAD.MOV.U32 R12, RZ, RZ, 0x3 ;  /* 0x00000003ff0c7424 */ /* 0x000fe400078e00ff */
[----:B------:R-:W-:-:S07]  /*10a70*/  IMAD.MOV.U32 R5, RZ, RZ, R14 ;  /* 0x000000ffff057224 */ /* 0x000fce00078e000e */
[----:B------:R-:W-:Y:S05]  /*10a80*/  WARPSYNC.COLLECTIVE R15, `(.L_x_2209) ;  /* 0x000000000f087348 */ /* 0x000fea0003c00000 */
[----:B------:R0:W1:Y:S02]  /*10a90*/  SHFL.IDX P6, R14, R13, R12, R11 ;  /* 0x0000000c0d0e7389 */ /* 0x00006400000c000b */
[----:B01----:R-:W-:Y:S01]  /*10aa0*/  ENDCOLLECTIVE ;  /* 0x000000000000791b */ /* 0x003fe20003800000 */
.L_x_2209:
        /* <DEDUP_REMOVED lines=10> */
.L_x_2210:
        /* <DEDUP_REMOVED lines=8> */
.L_x_2143:
[----:B------:R-:W2:Y:S04]  /*10bd0*/  LDL.LU R11, [R1+0x20] ;  /* 0x00002000010b7983 */ /* 0x000ea80000300800 */
[----:B------:R0:W5:Y:S01]  /*10be0*/  LDL R9, [R1+0x18] ;  /* 0x0000180001097983 */ /* 0x0001620000100800 */
[----:B------:R-:W-:Y:S02]  /*10bf0*/  IMAD.MOV.U32 R13, RZ, RZ, R0 ;  /* 0x000000ffff0d7224 */ /* 0x000fe400078e0000 */
[----:B------:R-:W-:Y:S02]  /*10c00*/  IMAD.MOV.U32 R12, RZ, RZ, RZ ;  /* 0x000000ffff0c7224 */ /* 0x000fe400078e00ff */
[----:B------:R-:W-:Y:S02]  /*10c10*/  IMAD.MOV.U32 R15, RZ, RZ, -0x1 ;  /* 0xffffffffff0f7424 */ /* 0x000fe400078e00ff */
[----:B------:R-:W-:-:S04]  /*10c20*/  IMAD R17, R17, 0xc0, R21 ;  /* 0x000000c011117824 */ /* 0x000fc800078e0215 */
[----:B------:R-:W-:Y:S02]  /*10c30*/  VIADD R5, R17, 0x20 ;  /* 0x0000002011057836 */ /* 0x000fe40000000000 */
[----:B--2---:R-:W-:Y:S02]  /*10c40*/  IMAD R2, R11, R10, RZ ;  /* 0x0000000a0b027224 */ /* 0x004fe400078e02ff */
[----:B0-----:R-:W-:-:S07]  /*10c50*/  IMAD.MOV.U32 R11, RZ, RZ, 0x1c1f ;  /* 0x00001c1fff0b7424 */ /* 0x001fce00078e00ff */
[----:B-----5:R-:W-:Y:S05]  /*10c60*/  WARPSYNC.COLLECTIVE R15, `(.L_x_2212) ;  /* 0x000000000f087348 */ /* 0x020fea0003c00000 */
[----:B------:R0:W1:Y:S02]  /*10c70*/  SHFL.IDX P6, R14, R13, R12, R11 ;  /* 0x0000000c0d0e7389 */ /* 0x00006400000c000b */
[----:B01---5:R-:W-:Y:S01]  /*10c80*/  ENDCOLLECTIVE ;  /* 0x000000000000791b */ /* 0x023fe20003800000 */
.L_x_2212:
[----:B------:R-:W-:Y:S02]  /*10c90*/  IMAD.MOV.U32 R13, RZ, RZ, R4 ;  /* 0x000000ffff0d7224 */ /* 0x000fe400078e0004 */
[----:B------:R-:W-:-:S07]  /*10ca0*/  IMAD.MOV.U32 R6, RZ, RZ, R14 ;  /* 0x000000ffff067224 */ /* 0x000fce00078e000e */
[----:B------:R-:W-:Y:S05]  /*10cb0*/  WARPSYNC.COLLECTIVE R15, `(.L_x_2213) ;  /* 0x000000000f087348 */ /* 0x000fea0003c00000 */
[----:B------:R0:W1:Y:S02]  /*10cc0*/  SHFL.IDX P6, R14, R13, R12, R11 ;  /* 0x0000000c0d0e7389 */ /* 0x00006400000c000b */
[----:B01----:R-:W-:Y:S01]  /*10cd0*/  ENDCOLLECTIVE ;  /* 0x000000000000791b */ /* 0x003fe20003800000 */
.L_x_2213:
[----:B------:R-:W-:Y:S01]  /*10ce0*/  ISETP.GE.AND P2, PT, R17, R2, PT ;  /* 0x000000021100720c */ /* 0x000fe20003f46270 */
[----:B------:R-:W-:Y:S02]  /*10cf0*/  IMAD.MOV.U32 R13, RZ, RZ, R0 ;  /* 0x000000ffff0d7224 */ /* 0x000fe400078e0000 */
[----:B------:R-:W-:Y:S02]  /*10d00*/  IMAD.MOV.U32 R12, RZ, RZ, 0x1 ;  /* 0x00000001ff0c7424 */ /* 0x000fe400078e00ff */
[----:B------:R-:W-:-:S08]  /*10d10*/  IMAD.MOV.U32 R7, RZ, RZ, R14 ;  /* 0x000000ffff077224 */ /* 0x000fd000078e000e */
[----:B------:R-:W-:Y:S05]  /*10d20*/  WARPSYNC.COLLECTIVE R15, `(.L_x_2214) ;  /* 0x000000000f087348 */ /* 0x000fea0003c00000 */
[----:B------:R0:W1:Y:S02]  /*10d30*/  SHFL.IDX P6, R14, R13, R12, R11 ;  /* 0x0000000c0d0e7389 */ /* 0x00006400000c000b */
[----:B01----:R-:W-:Y:S01]  /*10d40*/  ENDCOLLECTIVE ;  /* 0x000000000000791b */ /* 0x003fe20003800000 */
.L_x_2214:
[----:B------:R-:W-:-:S05]  /*10d50*/  @!P2 LEA R7, P4, R20, R7, 0x1 ;  /* 0x000000071407a211 */ /* 0x000fca00078808ff */
[----:B------:R-:W-:-:S05]  /*10d60*/  @!P2 IMAD.X R6, RZ, RZ, R6, P4 ;  /* 0x000000ffff06a224 */ /* 0x000fca00020e0606 */
[----:B------:R-:W-:-:S04]  /*10d70*/  @!P2 LOP3.LUT R7, R7, R6, RZ, 0x3c, !PT ;  /* 0x000000060707a212 */ /* 0x000fc800078e3cff */
[----:B------:R-:W-:-:S04]  /*10d80*/  @!P2 LOP3.LUT R6, R7, R6, RZ, 0x3c, !PT ;  /* 0x000000060706a212 */ /* 0x000fc800078e3cff */
[----:B------:R-:W-:Y:S01]  /*10d90*/  @!P2 LOP3.LUT R7, R7, R6, RZ, 0x3c, !PT ;  /* 0x000000060707a212 */ /* 0x000fe200078e3cff */
[----:B------:R-:W-:-:S04]  /*10da0*/  IMAD.MOV.U32 R13, RZ, RZ, R4 ;  /* 0x000000ffff0d7224 */ /* 0x000fc800078e0004 */
        /* <DEDUP_REMOVED lines=10> */
.L_x_2215:
[----:B------:R-:W-:Y:S01]  /*10e50*/  ISETP.GE.AND P2, PT, R5, R2, PT ;  /* 0x000000020500720c */ /* 0x000fe20003f46270 */
[----:B------:R-:W-:Y:S02]  /*10e60*/  IMAD.MOV.U32 R13, RZ, RZ, R0 ;  /* 0x000000ffff0d7224 */ /* 0x000fe400078e0000 */
[----:B------:R-:W-:Y:S02]  /*10e70*/  IMAD.MOV.U32 R12, RZ, RZ, 0x2 ;  /* 0x00000002ff0c7424 */ /* 0x000fe400078e00ff */
[----:B------:R-:W-:-:S08]  /*10e80*/  IMAD.MOV.U32 R7, RZ, RZ, R14 ;  /* 0x000000ffff077224 */ /* 0x000fd000078e000e */
[----:B------:R-:W-:Y:S05]  /*10e90*/  WARPSYNC.COLLECTIVE R15, `(.L_x_2216) ;  /* 0x000000000f087348 */ /* 0x000fea0003c00000 */
[----:B------:R0:W1:Y:S02]  /*10ea0*/  SHFL.IDX P6, R14, R13, R12, R11 ;  /* 0x0000000c0d0e7389 */ /* 0x00006400000c000b */
[----:B01----:R-:W-:Y:S01]  /*10eb0*/  ENDCOLLECTIVE ;  /* 0x000000000000791b */ /* 0x003fe20003800000 */
.L_x_2216:
        /* <DEDUP_REMOVED lines=16> */
.L_x_2217:
[----:B------:R-:W-:Y:S02]  /*10fc0*/  VIADD R5, R17, 0x40 ;  /* 0x0000004011057836 */ /* 0x000fe40000000000 */
[----:B------:R-:W-:Y:S02]  /*10fd0*/  IMAD.MOV.U32 R13, RZ, RZ, R0 ;  /* 0x000000ffff0d7224 */ /* 0x000fe400078e0000 */
[----:B------:R-:W-:Y:S01]  /*10fe0*/  IMAD.MOV.U32 R12, RZ, RZ, 0x3 ;  /* 0x00000003ff0c7424 */ /* 0x000fe200078e00ff */
[----:B------:R-:W-:Y:S01]  /*10ff0*/  ISETP.GE.AND P2, PT, R5, R2, PT ;  /* 0x000000020500720c */ /* 0x000fe20003f46270 */
[----:B------:R-:W-:-:S12]  /*11000*/  IMAD.MOV.U32 R7, RZ, RZ, R14 ;  /* 0x000000ffff077224 */ /* 0x000fd800078e000e */
[----:B------:R-:W-:Y:S05]  /*11010*/  WARPSYNC.COLLECTIVE R15, `(.L_x_2218) ;  /* 0x000000000f087348 */ /* 0x000fea0003c00000 */
[----:B------:R0:W1:Y:S02]  /*11020*/  SHFL.IDX P6, R14, R13, R12, R11 ;  /* 0x0000000c0d0e7389 */ /* 0x00006400000c000b */
[----:B01----:R-:W-:Y:S01]  /*11030*/  ENDCOLLECTIVE ;  /* 0x000000000000791b */ /* 0x003fe20003800000 */
.L_x_2218:
[----:B------:R-:W-:-:S05]  /*11040*/  @!P2 LEA R7, P4, R20, R7, 0x1 ;  /* 0x000000071407a211 */ /* 0x000fca00078808ff */
[----:B------:R-:W-:Y:S02]  /*11050*/  @!P2 IMAD.X R6, RZ, RZ, R6, P4 ;  /* 0x000000ffff06a224 */ /* 0x000fe400020e0606 */
[----:B------:R-:W-:-:S03]  /*11060*/  IMAD.MOV.U32 R13, RZ, RZ, R4 ;  /* 0x000000ffff0d7224 */ /* 0x000fc600078e0004 */
[----:B------:R-:W-:Y:S01]  /*11070*/  @!P2 LOP3.LUT R7, R7, R6, RZ, 0x3c, !PT ;  /* 0x000000060707a212 */ /* 0x000fe200078e3cff */
[----:B------:R-:W-:-:S07]  /*11080*/  IMAD.MOV.U32 R0, RZ, RZ, R14 ;  /* 0x000000ffff007224 */ /* 0x000fce00078e000e */
[----:B------:R-:W-:Y:S05]  /*11090*/  WARPSYNC.COLLECTIVE R15, `(.L_x_2219) ;  /* 0x000000000f087348 */ /* 0x000fea0003c00000 */
[----:B------:R0:W1:Y:S02]  /*110a0*/  SHFL.IDX P6, R14, R13, R12, R11 ;  /* 0x0000000c0d0e7389 */ /* 0x00006400000c000b */
[----:B01----:R-:W-:Y:S01]  /*110b0*/  ENDCOLLECTIVE ;  /* 0x000000000000791b */ /* 0x003fe20003800000 */
.L_x_2219:
[----:B------:R-:W-:Y:S01]  /*110c0*/  @!P2 LOP3.LUT R6, R7, R6, RZ, 0x3c, !PT ;  /* 0x000000060706a212 */ /* 0x000fe200078e3cff */
[----:B------:R-:W-:-:S03]  /*110d0*/  VIADD R5, R17, 0x60 ;  /* 0x0000006011057836 */ /* 0x000fc60000000000 */
[----:B------:R-:W-:-:S05]  /*110e0*/  @!P2 LOP3.LUT R7, R7, R6, RZ, 0x3c, !PT ;  /* 0x000000060707a212 */ /* 0x000fca00078e3cff */
[----:B------:R-:W-:Y:S01]  /*110f0*/  @!PT LDS RZ, [RZ] ;  /* 0x00000000fffff984 */ /* 0x000fe20000000800 */
[----:B------:R-:W-:Y:S01]  /*11100*/  @!PT LDS RZ, [RZ] ;  /* 0x00000000fffff984 */ /* 0x000fe20000000800 */
[----:B------:R-:W-:Y:S01]  /*11110*/  @!PT LDS RZ, [RZ] ;  /* 0x00000000fffff984 */ /* 0x000fe20000000800 */
[----:B------:R0:W-:Y:S04]  /*11120*/  @!P2 LDGSTS.E.BYPASS.LTC128B.128 [R9+0xd400], desc[UR36][R6.64], !P3 ;  /* 0x0d4000000609afae */ /* 0x0001e8000d901d64 */
[----:B------:R0:W-:Y:S01]  /*11130*/  @!P2 LDGSTS.E.BYPASS.LTC128B.128 [R9+0x10400], desc[UR36][R6.64+0x40], !P0 ;  /* 0x104000400609afae */ /* 0x0001e2000c101d64 */
[----:B------:R-:W-:-:S03]  /*11140*/  IMAD.MOV.U32 R13, RZ, RZ, R3 ;  /* 0x000000ffff0d7224 */ /* 0x000fc600078e0003 */
[----:B------:R0:W-:Y:S01]  /*11150*/  @!P2 LDGSTS.E.BYPASS.LTC128B.128 [R9+0x13400], desc[UR36][R6.64+0x80], !P1 ;  /* 0x134000800609afae */ /* 0x0001e2000c901d64 */
[----:B------:R-:W-:Y:S01]  /*11160*/  ISETP.GE.AND P2, PT, R5, R2, PT ;  /* 0x000000020500720c */ /* 0x000fe20003f46270 */
[----:B------:R-:W-:Y:S02]  /*11170*/  IMAD.MOV.U32 R12, RZ, RZ, RZ ;  /* 0x000000ffff0c7224 */ /* 0x000fe400078e00ff */
[----:B------:R-:W-:-:S10]  /*11180*/  IMAD.MOV.U32 R4, RZ, RZ, R14 ;  /* 0x000000ffff047224 */ /* 0x000fd400078e000e */
[----:B0-----:R-:W-:Y:S05]  /*11190*/  WARPSYNC.COLLECTIVE R15, `(.L_x_2220) ;  /* 0x000000000f087348 */ /* 0x001fea0003c00000 */
[----:B------:R1:W2:Y:S02]  /*111a0*/  SHFL.IDX P6, R14, R13, R12, R11 ;  /* 0x0000000c0d0e7389 */ /* 0x0002a400000c000b */
[----:B012---:R-:W-:Y:S01]  /*111b0*/  ENDCOLLECTIVE ;  /* 0x000000000000791b */ /* 0x007fe20003800000 */
.L_x_2220:
        /* <DEDUP_REMOVED lines=16> */
.L_x_2221:
[----:B------:R-:W-:Y:S02]  /*112c0*/  IMAD.MOV.U32 R13, RZ, RZ, R3 ;  /* 0x000000ffff0d7224 */ /* 0x000fe400078e0003 */
[----:B------:R-:W-:Y:S02]  /*112d0*/  IMAD.MOV.U32 R12, RZ, RZ, 0x1 ;  /* 0x00000001ff0c7424 */ /* 0x000fe400078e00ff */
[----:B------:R-:W-:-:S07]  /*112e0*/  IMAD.MOV.U32 R4, RZ, RZ, R14 ;  /* 0x000000ffff047224 */ /* 0x000fce00078e000e */
[----:B------:R-:W-:Y:S05]  /*112f0*/  WARPSYNC.COLLECTIVE R15, `(.L_x_2222) ;  /* 0x000000000f087348 */ /* 0x000fea0003c00000 */
[----:B------:R0:W1:Y:S02]  /*11300*/  SHFL.IDX P6, R14, R13, R12, R11 ;  /* 0x0000000c0d0e7389 */ /* 0x00006400000c000b */
[----:B01----:R-:W-:Y:S01]  /*11310*/  ENDCOLLECTIVE ;  /* 0x000000000000791b */ /* 0x003fe20003800000 */
.L_x_2222:
        /* <DEDUP_REMOVED lines=14> */
.L_x_2223:
[----:B------:R-:W-:Y:S01]  /*11400*/  IMAD.MOV.U32 R8, RZ, RZ, R14 ;  /* 0x000000ffff087224 */ /* 0x000fe200078e000e */
[----:B------:R-:W-:Y:S06]  /*11410*/  BRA `(.L_x_2224) ;  /* 0xffffffc400507947 */ /* 0x000fec000383ffff */
.L_x_2146:
[----:B-1----:R1:W2:Y:S02]  /*11420*/  SYNCS.PHASECHK.TRANS64.TRYWAIT P0, [R23+URZ+0x2d820], R0 ;  /* 0x02d82000170075a7 */ /* 0x0022a4000800017f */
[----:B--2---:R-:W-:Y:S05]  /*11430*/  @!P0 NANOSLEEP.SYNCS 0x989680 ;  /* 0x009896800000895d */ /* 0x004fea0003900000 */
[----:B------:R-:W2:Y:S02]  /*11440*/  @!P0 SYNCS.PHASECHK.TRANS64 P0, [R23+URZ+0x2d820], R0 ;  /* 0x02d82000170085a7 */ /* 0x000ea4000800007f */
[----:B--2---:R-:W-:Y:S05]  /*11450*/  @!P0 BRA `(.L_x_2146) ;  /* 0xfffffffc00f08947 */ /* 0x004fea000383ffff */
[----:B------:R-:W-:Y:S05]  /*11460*/  BRA `(.L_x_2225) ;  /* 0xffffffc400b87947 */ /* 0x000fea000383ffff */
.L_x_2151:
[----:B0-----:R0:W1:Y:S02]  /*11470*/  SYNCS.PHASECHK.TRANS64.TRYWAIT P0, [R5+URZ+0x2d840], R0 ;  /* 0x02d84000050075a7 */ /* 0x001064000800017f */
[----:B-1----:R-:W-:Y:S05]  /*11480*/  @!P0 NANOSLEEP.SYNCS 0x989680 ;  /* 0x009896800000895d */ /* 0x002fea0003900000 */
[----:B------:R-:W1:Y:S02]  /*11490*/  @!P0 SYNCS.PHASECHK.TRANS64 P0, [R5+URZ+0x2d840], R0 ;  /* 0x02d84000050085a7 */ /* 0x000e64000800007f */
[----:B-1----:R-:W-:Y:S05]  /*114a0*/  @!P0 BRA `(.L_x_2151) ;  /* 0xfffffffc00f08947 */ /* 0x002fea000383ffff */
[----:B------:R-:W-:Y:S05]  /*114b0*/  BRA `(.L_x_2226) ;  /* 0xffffffc800a87947 */ /* 0x000fea000383ffff */
.L_x_2152:
        /* <DEDUP_REMOVED lines=8> */
.L_x_2228:
[----:B------:R-:W-:Y:S05]  /*11540*/  BSYNC B1 ;  /* 0x0000000000017941 */ /* 0x000fea0003800000 */
.L_x_2227:
        /* <DEDUP_REMOVED lines=13> */
.L_x_2229:
        /* <DEDUP_REMOVED lines=8> */
.L_x_2230:
        /* <DEDUP_REMOVED lines=14> */
.L_x_2231:
[----:B------:R-:W-:Y:S02]  /*11780*/  IMAD.MOV.U32 R13, RZ, RZ, R7 ;  /* 0x000000ffff0d7224 */ /* 0x000fe400078e0007 */
[----:B------:R-:W-:Y:S02]  /*11790*/  IMAD.MOV.U32 R12, RZ, RZ, 0x2 ;  /* 0x00000002ff0c7424 */ /* 0x000fe400078e00ff */
[----:B------:R-:W-:-:S07]  /*117a0*/  IMAD.MOV.U32 R2, RZ, RZ, R14 ;  /* 0x000000ffff027224 */ /* 0x000fce00078e000e */
[----:B------:R-:W-:Y:S05]  /*117b0*/  WARPSYNC.COLLECTIVE R15, `(.L_x_2232) ;  /* 0x000000000f087348 */ /* 0x000fea0003c00000 */
[----:B------:R0:W1:Y:S02]  /*117c0*/  SHFL.IDX P6, R14, R13, R12, R11 ;  /* 0x0000000c0d0e7389 */ /* 0x00006400000c000b */
[----:B01----:R-:W-:Y:S01]  /*117d0*/  ENDCOLLECTIVE ;  /* 0x000000000000791b */ /* 0x003fe20003800000 */
.L_x_2232:
        /* <DEDUP_REMOVED lines=13> */
.L_x_2233:
[----:B------:R-:W-:Y:S02]  /*118b0*/  IMAD.MOV.U32 R13, RZ, RZ, R7 ;  /* 0x000000ffff0d7224 */ /* 0x000fe400078e0007 */
[----:B------:R-:W-:Y:S02]  /*118c0*/  IMAD.MOV.U32 R12, RZ, RZ, 0x3 ;  /* 0x00000003ff0c7424 */ /* 0x000fe400078e00ff */
[----:B------:R-:W-:-:S07]  /*118d0*/  IMAD.MOV.U32 R2, RZ, RZ, R14 ;  /* 0x000000ffff027224 */ /* 0x000fce00078e000e */
[----:B------:R-:W-:Y:S05]  /*118e0*/  WARPSYNC.COLLECTIVE R15, `(.L_x_2234) ;  /* 0x000000000f087348 */ /* 0x000fea0003c00000 */
[----:B------:R0:W1:Y:S02]  /*118f0*/  SHFL.IDX P6, R14, R13, R12, R11 ;  /* 0x0000000c0d0e7389 */ /* 0x00006400000c000b */
[----:B01----:R-:W-:Y:S01]  /*11900*/  ENDCOLLECTIVE ;  /* 0x000000000000791b */ /* 0x003fe20003800000 */
.L_x_2234:
        /* <DEDUP_REMOVED lines=14> */
.L_x_2235:
[----:B------:R-:W-:Y:S01]  /*119f0*/  IMAD.MOV.U32 R2, RZ, RZ, R14 ;  /* 0x000000ffff027224 */ /* 0x000fe200078e000e */
[----:B------:R-:W-:Y:S06]  /*11a00*/  BRA `(.L_x_2236) ;  /* 0xffffffc800487947 */ /* 0x000fec000383ffff */
.L_x_2157:
[----:B-1----:R1:W2:Y:S02]  /*11a10*/  SYNCS.PHASECHK.TRANS64.TRYWAIT P0, [R5+URZ+0x2d860], R2 ;  /* 0x02d86002050075a7 */ /* 0x0022a4000800017f */
[----:B--2---:R-:W-:Y:S05]  /*11a20*/  @!P0 NANOSLEEP.SYNCS 0x989680 ;  /* 0x009896800000895d */ /* 0x004fea0003900000 */
[----:B------:R-:W2:Y:S02]  /*11a30*/  @!P0 SYNCS.PHASECHK.TRANS64 P0, [R5+URZ+0x2d860], R2 ;  /* 0x02d86002050085a7 */ /* 0x000ea4000800007f */
[----:B--2---:R-:W-:Y:S05]  /*11a40*/  @!P0 BRA `(.L_x_2157) ;  /* 0xfffffffc00f08947 */ /* 0x004fea000383ffff */
[----:B------:R-:W-:Y:S05]  /*11a50*/  BRA `(.L_x_2237) ;  /* 0xffffffc800ac7947 */ /* 0x000fea000383ffff */
.L_x_2158:
        /* <DEDUP_REMOVED lines=8> */
.L_x_2239:
[----:B------:R-:W-:Y:S05]  /*11ae0*/  BSYNC B1 ;  /* 0x0000000000017941 */ /* 0x000fea0003800000 */
.L_x_2238:
        /* <DEDUP_REMOVED lines=9> */
.L_x_2240:
[----:B------:R-:W-:Y:S02]  /*11b80*/  IMAD.MOV.U32 R13, RZ, RZ, R25 ;  /* 0x000000ffff0d7224 */ /* 0x000fe400078e0019 */
[----:B------:R-:W-:Y:S02]  /*11b90*/  IMAD.MOV.U32 R12, RZ, RZ, 0x1 ;  /* 0x00000001ff0c7424 */ /* 0x000fe400078e00ff */
[----:B------:R-:W-:-:S07]  /*11ba0*/  IMAD.MOV.U32 R2, RZ, RZ, R14 ;  /* 0x000000ffff027224 */ /* 0x000fce00078e000e */
[----:B------:R-:W-:Y:S05]  /*11bb0*/  WARPSYNC.COLLECTIVE R15, `(.L_x_2241) ;  /* 0x000000000f087348 */ /* 0x000fea0003c00000 */
[----:B------:R0:W1:Y:S02]  /*11bc0*/  SHFL.IDX P6, R14, R13, R12, R11 ;  /* 0x0000000c0d0e7389 */ /* 0x00006400000c000b */
[----:B01----:R-:W-:Y:S01]  /*11bd0*/  ENDCOLLECTIVE ;  /* 0x000000000000791b */ /* 0x003fe20003800000 */
.L_x_2241:
        /* <DEDUP_REMOVED lines=16> */
.L_x_2242:
[----:B------:R-:W-:Y:S02]  /*11ce0*/  IMAD.MOV.U32 R13, RZ, RZ, R25 ;  /* 0x000000ffff0d7224 */ /* 0x000fe400078e0019 */
[----:B------:R-:W-:Y:S02]  /*11cf0*/  IMAD.MOV.U32 R12, RZ, RZ, 0x2 ;  /* 0x00000002ff0c7424 */ /* 0x000fe400078e00ff */
[----:B------:R-:W-:-:S07]  /*11d00*/  IMAD.MOV.U32 R2, RZ, RZ, R14 ;  /* 0x000000ffff027224 */ /* 0x000fce00078e000e */
[----:B------:R-:W-:Y:S05]  /*11d10*/  WARPSYNC.COLLECTIVE R15, `(.L_x_2243) ;  /* 0x000000000f087348 */ /* 0x000fea0003c00000 */
[----:B------:R0:W1:Y:S02]  /*11d20*/  SHFL.IDX P6, R14, R13, R12, R11 ;  /* 0x0000000c0d0e7389 */ /* 0x00006400000c000b */
[----:B01----:R-:W-:Y:S01]  /*11d30*/  ENDCOLLECTIVE ;  /* 0x000000000000791b */ /* 0x003fe20003800000 */
.L_x_2243:
        /* <DEDUP_REMOVED lines=16> */
.L_x_2244:
[----:B------:R-:W-:Y:S02]  /*11e40*/  IMAD.MOV.U32 R13, RZ, RZ, R25 ;  /* 0x000000ffff0d7224 */ /* 0x000fe400078e0019 */
[----:B------:R-:W-:Y:S02]  /*11e50*/  IMAD.MOV.U32 R12, RZ, RZ, 0x3 ;  /* 0x00000003ff0c7424 */ /* 0x000fe400078e00ff */
[----:B------:R-:W-:-:S07]  /*11e60*/  IMAD.MOV.U32 R2, RZ, RZ, R14 ;  /* 0x000000ffff027224 */ /* 0x000fce00078e000e */
[----:B------:R-:W-:Y:S05]  /*11e70*/  WARPSYNC.COLLECTIVE R15, `(.L_x_2245) ;  /* 0x000000000f087348 */ /* 0x000fea0003c00000 */
[----:B------:R0:W1:Y:S02]  /*11e80*/  SHFL.IDX P6, R14, R13, R12, R11 ;  /* 0x0000000c0d0e7389 */ /* 0x00006400000c000b */
[----:B01----:R-:W-:Y:S01]  /*11e90*/  ENDCOLLECTIVE ;  /* 0x000000000000791b */ /* 0x003fe20003800000 */
.L_x_2245:
        /* <DEDUP_REMOVED lines=13> */
.L_x_2246:
        /* <DEDUP_REMOVED lines=8> */
.L_x_2166:
[----:B-1----:R1:W2:Y:S02]  /*11ff0*/  SYNCS.PHASECHK.TRANS64.TRYWAIT P0, [R0+URZ+0x2d860], R3 ;  /* 0x02d86003000075a7 */ /* 0x0022a4000800017f */
[----:B--2---:R-:W-:Y:S05]  /*12000*/  @!P0 NANOSLEEP.SYNCS 0x989680 ;  /* 0x009896800000895d */ /* 0x004fea0003900000 */
[----:B------:R-:W2:Y:S02]  /*12010*/  @!P0 SYNCS.PHASECHK.TRANS64 P0, [R0+URZ+0x2d860], R3 ;  /* 0x02d86003000085a7 */ /* 0x000ea4000800007f */
[----:B--2---:R-:W-:Y:S05]  /*12020*/  @!P0 BRA `(.L_x_2166) ;  /* 0xfffffffc00f08947 */ /* 0x004fea000383ffff */
[----:B------:R-:W-:Y:S05]  /*12030*/  BRA `(.L_x_2248) ;  /* 0xffffffcc00407947 */ /* 0x000fea000383ffff */
.L_x_2167:
        /* <DEDUP_REMOVED lines=8> */
.L_x_2250:
[----:B------:R-:W-:Y:S05]  /*120c0*/  BSYNC B0 ;  /* 0x0000000000007941 */ /* 0x000fea0003800000 */
.L_x_2249:
        /* <DEDUP_REMOVED lines=10> */
.L_x_2251:
        /* <DEDUP_REMOVED lines=17> */
.L_x_2252:
        /* <DEDUP_REMOVED lines=14> */
.L_x_2253:
[----:B------:R-:W-:Y:S02]  /*12360*/  IMAD.MOV.U32 R13, RZ, RZ, R25 ;  /* 0x000000ffff0d7224 */ /* 0x000fe400078e0019 */
[----:B------:R-:W-:Y:S01]  /*12370*/  IMAD.MOV.U32 R12, RZ, RZ, 0x2 ;  /* 0x00000002ff0c7424 */ /* 0x000fe200078e00ff */
[----:B------:R-:W-:-:S13]  /*12380*/  IADD3 R2, P4, R14, R5, RZ ;  /* 0x000000050e027210 */ /* 0x000fda0007f9e0ff */
[----:B------:R-:W-:Y:S05]  /*12390*/  WARPSYNC.COLLECTIVE R15, `(.L_x_2254) ;  /* 0x000000000f087348 */ /* 0x000fea0003c00000 */
[----:B------:R0:W1:Y:S02]  /*123a0*/  SHFL.IDX P6, R14, R13, R12, R11 ;  /* 0x0000000c0d0e7389 */ /* 0x00006400000c000b */
[----:B01----:R-:W-:Y:S01]  /*123b0*/  ENDCOLLECTIVE ;  /* 0x000000000000791b */ /* 0x003fe20003800000 */
.L_x_2254:
        /* <DEDUP_REMOVED lines=15> */
.L_x_2255:
[----:B------:R-:W-:Y:S02]  /*124b0*/  IMAD.MOV.U32 R13, RZ, RZ, R25 ;  /* 0x000000ffff0d7224 */ /* 0x000fe400078e0019 */
[----:B------:R-:W-:Y:S01]  /*124c0*/  IMAD.MOV.U32 R12, RZ, RZ, 0x3 ;  /* 0x00000003ff0c7424 */ /* 0x000fe200078e00ff */
[----:B------:R-:W-:-:S13]  /*124d0*/  IADD3 R2, P4, R14, R5, RZ ;  /* 0x000000050e027210 */ /* 0x000fda0007f9e0ff */
[----:B------:R-:W-:Y:S05]  /*124e0*/  WARPSYNC.COLLECTIVE R15, `(.L_x_2256) ;  /* 0x000000000f087348 */ /* 0x000fea0003c00000 */
[----:B------:R0:W1:Y:S02]  /*124f0*/  SHFL.IDX P6, R14, R13, R12, R11 ;  /* 0x0000000c0d0e7389 */ /* 0x00006400000c000b */
[----:B01----:R-:W-:Y:S01]  /*12500*/  ENDCOLLECTIVE ;  /* 0x000000000000791b */ /* 0x003fe20003800000 */
.L_x_2256:
        /* <DEDUP_REMOVED lines=14> */
.L_x_2257:
[----:B------:R-:W-:Y:S05]  /*125f0*/  BRA `(.L_x_2258) ;  /* 0xffffffc800b47947 */ /* 0x000fea000383ffff */
.L_x_2172:
        /* <DEDUP_REMOVED lines=8> */
.L_x_2260:
[----:B------:R-:W-:Y:S05]  /*12680*/  BSYNC B0 ;  /* 0x0000000000007941 */ /* 0x000fea0003800000 */
.L_x_2259:
        /* <DEDUP_REMOVED lines=9> */
.L_x_2261:
        /* <DEDUP_REMOVED lines=18> */
.L_x_2262:
[----:B------:R-:W-:Y:S01]  /*12840*/  IMAD.MOV.U32 R12, RZ, RZ, 0x2 ;  /* 0x00000002ff0c7424 */ /* 0x000fe200078e00ff */
[----:B------:R-:W-:-:S05]  /*12850*/  SEL R5, R14, RZ, P1 ;  /* 0x000000ff0e057207 */ /* 0x000fca0000800000 */
[----:B------:R-:W-:-:S04]  /*12860*/  IMAD.IADD R4, R2, 0x1, R5 ;  /* 0x0000000102047824 */ /* 0x000fc800078e0205 */
[----:B------:R-:W-:-:S07]  /*12870*/  IMAD.MOV.U32 R13, RZ, RZ, R4 ;  /* 0x000000ffff0d7224 */ /* 0x000fce00078e0004 */
[----:B------:R-:W-:Y:S05]  /*12880*/  WARPSYNC.COLLECTIVE R15, `(.L_x_2263) ;  /* 0x000000000f087348 */ /* 0x000fea0003c00000 */
[----:B------:R0:W1:Y:S02]  /*12890*/  SHFL.UP P6, R14, R13, R12, R11 ;  /* 0x0400000c0d0e7389 */ /* 0x00006400000c000b */
[----:B01----:R-:W-:Y:S01]  /*128a0*/  ENDCOLLECTIVE ;  /* 0x000000000000791b */ /* 0x003fe20003800000 */
.L_x_2263:
[----:B------:R-:W-:Y:S01]  /*128b0*/  IMAD.MOV.U32 R12, RZ, RZ, 0x4 ;  /* 0x00000004ff0c7424 */ /* 0x000fe200078e00ff */
[----:B------:R-:W-:-:S05]  /*128c0*/  SEL R5, R14, RZ, P2 ;  /* 0x000000ff0e057207 */ /* 0x000fca0001000000 */
[----:B------:R-:W-:-:S04]  /*128d0*/  IMAD.IADD R5, R4, 0x1, R5 ;  /* 0x0000000104057824 */ /* 0x000fc800078e0205 */
[----:B------:R-:W-:-:S07]  /*128e0*/  IMAD.MOV.U32 R13, RZ, RZ, R5 ;  /* 0x000000ffff0d7224 */ /* 0x000fce00078e0005 */
[----:B------:R-:W-:Y:S05]  /*128f0*/  WARPSYNC.COLLECTIVE R15, `(.L_x_2264) ;  /* 0x000000000f087348 */ /* 0x000fea0003c00000 */
[----:B------:R0:W1:Y:S02]  /*12900*/  SHFL.UP P6, R14, R13, R12, R11 ;  /* 0x0400000c0d0e7389 */ /* 0x00006400000c000b */
[----:B01----:R-:W-:Y:S01]  /*12910*/  ENDCOLLECTIVE ;  /* 0x000000000000791b */ /* 0x003fe20003800000 */
.L_x_2264:
[----:B------:R-:W-:Y:S01]  /*12920*/  IMAD.MOV.U32 R12, RZ, RZ, 0x8 ;  /* 0x00000008ff0c7424 */ /* 0x000fe200078e00ff */
[----:B------:R-:W-:-:S05]  /*12930*/  SEL R6, R14, RZ, P3 ;  /* 0x000000ff0e067207 */ /* 0x000fca0001800000 */
[----:B------:R-:W-:-:S04]  /*12940*/  IMAD.IADD R6, R5, 0x1, R6 ;  /* 0x0000000105067824 */ /* 0x000fc800078e0206 */
[----:B------:R-:W-:-:S07]  /*12950*/  IMAD.MOV.U32 R13, RZ, RZ, R6 ;  /* 0x000000ffff0d7224 */ /* 0x000fce00078e0006 */
[----:B------:R-:W-:Y:S05]  /*12960*/  WARPSYNC.COLLECTIVE R15, `(.L_x_2265) ;  /* 0x000000000f087348 */ /* 0x000fea0003c00000 */
[----:B------:R0:W1:Y:S02]  /*12970*/  SHFL.UP P6, R14, R13, R12, R11 ;  /* 0x0400000c0d0e7389 */ /* 0x00006400000c000b */
[----:B01----:R-:W-:Y:S01]  /*12980*/  ENDCOLLECTIVE ;  /* 0x000000000000791b */ /* 0x003fe20003800000 */
.L_x_2265:
[----:B------:R-:W-:Y:S01]  /*12990*/  IMAD.MOV.U32 R12, RZ, RZ, 0x10 ;  /* 0x00000010ff0c7424 */ /* 0x000fe200078e00ff */
[----:B------:R-:W-:-:S05]  /*129a0*/  SEL R3, R14, RZ, P4 ;  /* 0x000000ff0e037207 */ /* 0x000fca0002000000 */
[----:B------:R-:W-:-:S04]  /*129b0*/  IMAD.IADD R4, R6, 0x1, R3 ;  /* 0x0000000106047824 */ /* 0x000fc800078e0203 */
[----:B------:R-:W-:-:S07]  /*129c0*/  IMAD.MOV.U32 R13, RZ, RZ, R4 ;  /* 0x000000ffff0d7224 */ /* 0x000fce00078e0004 */
[----:B------:R-:W-:Y:S05]  /*129d0*/  WARPSYNC.COLLECTIVE R15, `(.L_x_2266) ;  /* 0x000000000f087348 */ /* 0x000fea0003c00000 */
[----:B------:R0:W1:Y:S02]  /*129e0*/  SHFL.UP P6, R14, R13, R12, R11 ;  /* 0x0400000c0d0e7389 */ /* 0x00006400000c000b */
[----:B01----:R-:W-:Y:S01]  /*129f0*/  ENDCOLLECTIVE ;  /* 0x000000000000791b */ /* 0x003fe20003800000 */
.L_x_2266:
        /* <DEDUP_REMOVED lines=8> */
.L_x_2267:
[----:B------:R-:W-:Y:S05]  /*12a80*/  BRA `(.L_x_2268) ;  /* 0xffffffc800c87947 */ /* 0x000fea000383ffff */
.L_x_2177:
        /* <DEDUP_REMOVED lines=8> */
.L_x_2270:
[----:B------:R-:W-:Y:S05]  /*12b10*/  BSYNC B0 ;  /* 0x0000000000007941 */ /* 0x000fea0003800000 */
.L_x_2269:
        /* <DEDUP_REMOVED lines=8> */
.L_x_2271:
[----:B------:R-:W-:Y:S01]  /*12ba0*/  IMAD.MOV.U32 R12, RZ, RZ, 0x4 ;  /* 0x00000004ff0c7424 */ /* 0x000fe200078e00ff */
[----:B------:R-:W-:-:S05]  /*12bb0*/  SEL R14, R14, RZ, P2 ;  /* 0x000000ff0e0e7207 */ /* 0x000fca0001000000 */
[----:B------:R-:W-:-:S04]  /*12bc0*/  IMAD.IADD R3, R13, 0x1, R14 ;  /* 0x000000010d037824 */ /* 0x000fc800078e020e */
[----:B------:R-:W-:-:S07]  /*12bd0*/  IMAD.MOV.U32 R13, RZ, RZ, R3 ;  /* 0x000000ffff0d7224 */ /* 0x000fce00078e0003 */
[----:B------:R-:W-:Y:S05]  /*12be0*/  WARPSYNC.COLLECTIVE R15, `(.L_x_2272) ;  /* 0x000000000f087348 */ /* 0x000fea0003c00000 */
[----:B------:R0:W1:Y:S02]  /*12bf0*/  SHFL.UP P6, R14, R13, R12, R11 ;  /* 0x0400000c0d0e7389 */ /* 0x00006400000c000b */
[----:B01----:R-:W-:Y:S01]  /*12c00*/  ENDCOLLECTIVE ;  /* 0x000000000000791b */ /* 0x003fe20003800000 */
.L_x_2272:
[----:B------:R-:W-:Y:S01]  /*12c10*/  IMAD.MOV.U32 R12, RZ, RZ, 0x8 ;  /* 0x00000008ff0c7424 */ /* 0x000fe200078e00ff */
[----:B------:R-:W-:-:S05]  /*12c20*/  SEL R4, R14, RZ, P3 ;  /* 0x000000ff0e047207 */ /* 0x000fca0001800000 */
[----:B------:R-:W-:-:S04]  /*12c30*/  IMAD.IADD R4, R3, 0x1, R4 ;  /* 0x0000000103047824 */ /* 0x000fc800078e0204 */
[----:B------:R-:W-:-:S07]  /*12c40*/  IMAD.MOV.U32 R13, RZ, RZ, R4 ;  /* 0x000000ffff0d7224 */ /* 0x000fce00078e0004 */
[----:B------:R-:W-:Y:S05]  /*12c50*/  WARPSYNC.COLLECTIVE R15, `(.L_x_2273) ;  /* 0x000000000f087348 */ /* 0x000fea0003c00000 */
[----:B------:R0:W1:Y:S02]  /*12c60*/  SHFL.UP P6, R14, R13, R12, R11 ;  /* 0x0400000c0d0e7389 */ /* 0x00006400000c000b */
[----:B01----:R-:W-:Y:S01]  /*12c70*/  ENDCOLLECTIVE ;  /* 0x000000000000791b */ /* 0x003fe20003800000 */
.L_x_2273:
[----:B------:R-:W-:Y:S01]  /*12c80*/  IMAD.MOV.U32 R12, RZ, RZ, 0x10 ;  /* 0x00000010ff0c7424 */ /* 0x000fe200078e00ff */
[----:B------:R-:W-:-:S05]  /*12c90*/  SEL R5, R14, RZ, P4 ;  /* 0x000000ff0e057207 */ /* 0x000fca0002000000 */
[----:B------:R-:W-:-:S04]  /*12ca0*/  IMAD.IADD R5, R4, 0x1, R5 ;  /* 0x0000000104057824 */ /* 0x000fc800078e0205 */
[----:B------:R-:W-:-:S07]  /*12cb0*/  IMAD.MOV.U32 R13, RZ, RZ, R5 ;  /* 0x000000ffff0d7224 */ /* 0x000fce00078e0005 */
[----:B------:R-:W-:Y:S05]  /*12cc0*/  WARPSYNC.COLLECTIVE R15, `(.L_x_2274) ;  /* 0x000000000f087348 */ /* 0x000fea0003c00000 */
[----:B------:R0:W1:Y:S02]  /*12cd0*/  SHFL.UP P6, R14, R13, R12, R11 ;  /* 0x0400000c0d0e7389 */ /* 0x00006400000c000b */
[----:B01----:R-:W-:Y:S01]  /*12ce0*/  ENDCOLLECTIVE ;  /* 0x000000000000791b */ /* 0x003fe20003800000 */
.L_x_2274:
        /* <DEDUP_REMOVED lines=8> */
.L_x_2275:
[----:B------:R-:W-:Y:S05]  /*12d70*/  BRA `(.L_x_2276) ;  /* 0xffffffc800a87947 */ /* 0x000fea000383ffff */
.L_x_2179:
[----:B------:R-:W-:Y:S01]  /*12d80*/  BSSY B0, `(.L_x_2277) ;  /* 0x0000006000007945 */ /* 0x000fe20003800000 */
[----:B------:R-:W-:Y:S01]  /*12d90*/  PLOP3.LUT P6, PT, P6, PT, PT, 0x8, 0x0 ;  /* 0x000000000000781c */ /* 0x000fe200037ce170 */
[----:B------:R-:W-:-:S12]  /*12da0*/  IMAD.MOV.U32 R15, RZ, RZ, -0x1 ;  /* 0xffffffffff0f7424 */ /* 0x000fd800078e00ff */
[----:B0-----:R-:W-:Y:S05]  /*12db0*/  WARPSYNC.COLLECTIVE R15, `(.L_x_2278) ;  /* 0x000000000f087348 */ /* 0x001fea0003c00000 */
[----:B------:R-:W-:Y:S01]  /*12dc0*/  VOTE.ANY R14, PT, P6 ;  /* 0x00000000000e7806 */ /* 0x000fe200030e0100 */
[----:B0-----:R-:W-:Y:S06]  /*12dd0*/  ENDCOLLECTIVE ;  /* 0x000000000000791b */ /* 0x001fec0003800000 */
.L_x_2278:
[----:B------:R-:W-:Y:S05]  /*12de0*/  BSYNC B0 ;  /* 0x0000000000007941 */ /* 0x000fea0003800000 */
.L_x_2277:
        /* <DEDUP_REMOVED lines=9> */
.L_x_2279:
[----:B------:R-:W-:Y:S01]  /*12e80*/  IMAD.MOV.U32 R17, RZ, RZ, R14 ;  /* 0x000000ffff117224 */ /* 0x000fe200078e000e */
[----:B------:R-:W-:Y:S06]  /*12e90*/  BRA `(.L_x_2280) ;  /* 0xffffffc800987947 */ /* 0x000fec000383ffff */
.L_x_2181:
[----:B------:R-:W-:Y:S01]  /*12ea0*/  BSSY B0, `(.L_x_2281) ;  /* 0x0000007000007945 */ /* 0x000fe20003800000 */
[----:B------:R-:W-:Y:S02]  /*12eb0*/  IMAD.MOV.U32 R13, RZ, RZ, R3 ;  /* 0x000000ffff0d7224 */ /* 0x000fe400078e0003 */
[----:B------:R-:W-:Y:S02]  /*12ec0*/  IMAD.MOV.U32 R11, RZ, RZ, 0x1f ;  /* 0x0000001fff0b7424 */ /* 0x000fe400078e00ff */
[----:B------:R-:W-:-:S07]  /*12ed0*/  IMAD.MOV.U32 R15, RZ, RZ, -0x1 ;  /* 0xffffffffff0f7424 */ /* 0x000fce00078e00ff */
[----:B012---:R-:W-:Y:S05]  /*12ee0*/  WARPSYNC.COLLECTIVE R15, `(.L_x_2282) ;  /* 0x000000000f087348 */ /* 0x007fea0003c00000 */
[----:B------:R3:W4:Y:S02]  /*12ef0*/  SHFL.IDX P6, R14, R13, R12, R11 ;  /* 0x0000000c0d0e7389 */ /* 0x00072400000c000b */
[----:B01234-:R-:W-:Y:S01]  /*12f00*/  ENDCOLLECTIVE ;  /* 0x000000000000791b */ /* 0x01ffe20003800000 */
.L_x_2282:
[----:B------:R-:W-:Y:S05]  /*12f10*/  BSYNC B0 ;  /* 0x0000000000007941 */ /* 0x000fea0003800000 */
.L_x_2281:
[----:B------:R-:W-:Y:S01]  /*12f20*/  IMAD.MOV.U32 R5, RZ, RZ, R14 ;  /* 0x000000ffff057224 */ /* 0x000fe200078e000e */
[----:B------:R-:W-:Y:S06]  /*12f30*/  BRA `(.L_x_2180) ;  /* 0xffffffc8008c7947 */ /* 0x000fec000383ffff */
.L_x_2185:
[----:B-1----:R1:W2:Y:S02]  /*12f40*/  SYNCS.PHASECHK.TRANS64.TRYWAIT P0, [R5+URZ+0x2d820], R0 ;  /* 0x02d82000050075a7 */ /* 0x0022a4000800017f */
[----:B--2---:R-:W-:Y:S05]  /*12f50*/  @!P0 NANOSLEEP.SYNCS 0x989680 ;  /* 0x009896800000895d */ /* 0x004fea0003900000 */
[----:B------:R-:W2:Y:S02]  /*12f60*/  @!P0 SYNCS.PHASECHK.TRANS64 P0, [R5+URZ+0x2d820], R0 ;  /* 0x02d82000050085a7 */ /* 0x000ea4000800007f */
[----:B--2---:R-:W-:Y:S05]  /*12f70*/  @!P0 BRA `(.L_x_2185) ;  /* 0xfffffffc00f08947 */ /* 0x004fea000383ffff */
[----:B------:R-:W-:Y:S05]  /*12f80*/  BRA `(.L_x_2283) ;  /* 0xffffffd000047947 */ /* 0x000fea000383ffff */
.L_x_2186:
        /* <DEDUP_REMOVED lines=11> */
.L_x_2285:
[----:B------:R-:W-:Y:S05]  /*13040*/  BSYNC B0 ;  /* 0x0000000000007941 */ /* 0x000fea0003800000 */
.L_x_2284:
[----:B------:R-:W-:Y:S05]  /*13050*/  BRA `(.L_x_2286) ;  /* 0xffffffcc00ec7947 */ /* 0x000fea000383ffff */
.L_x_2189:
[----:B------:R-:W-:Y:S01]  /*13060*/  BSSY B1, `(.L_x_2287) ;  /* 0x0000006000017945 */ /* 0x000fe20003800000 */
[----:B------:R-:W-:-:S07]  /*13070*/  IMAD.MOV.U32 R15, RZ, RZ, -0x1 ;  /* 0xffffffffff0f7424 */ /* 0x000fce00078e00ff */
[----:B01----:R-:W-:Y:S05]  /*13080*/  WARPSYNC.COLLECTIVE R15, `(.L_x_2288) ;  /* 0x000000000f0c7348 */ /* 0x003fea0003c00000 */
[----:B------:R-:W-:Y:S02]  /*13090*/  ELECT P6, UR62, PT ;  /* 0x00000000003e782f */ /* 0x000fe400038c0000 */
[----:B------:R-:W-:Y:S01]  /*130a0*/  MOV R14, UR62 ;  /* 0x0000003e000e7c02 */ /* 0x000fe20008000f00 */
[----:B01----:R-:W-:Y:S10]  /*130b0*/  ENDCOLLECTIVE ;  /* 0x000000000000791b */ /* 0x003ff40003800000 */
.L_x_2288:
[----:B------:R-:W-:Y:S05]  /*130c0*/  BSYNC B1 ;  /* 0x0000000000017941 */ /* 0x000fea0003800000 */
.L_x_2287:
[----:B------:R-:W-:Y:S05]  /*130d0*/  BRA `(.L_x_2289) ;  /* 0xffffffcc00e47947 */ /* 0x000fea000383ffff */
.L_x_2191:
[----:B-1----:R1:W2:Y:S02]  /*130e0*/  SYNCS.PHASECHK.TRANS64.TRYWAIT P1, [R3+URZ+0x2d840], R2 ;  /* 0x02d84002030075a7 */ /* 0x0022a4000802017f */
[----:B--2---:R-:W-:Y:S05]  /*130f0*/  @!P1 NANOSLEEP.SYNCS 0x989680 ;  /* 0x009896800000995d */ /* 0x004fea0003900000 */
[----:B------:R-:W2:Y:S02]  /*13100*/  @!P1 SYNCS.PHASECHK.TRANS64 P1, [R3+URZ+0x2d840], R2 ;  /* 0x02d84002030095a7 */ /* 0x000ea4000802007f */
[----:B--2---:R-:W-:Y:S05]  /*13110*/  @!P1 BRA `(.L_x_2191) ;  /* 0xfffffffc00f09947 */ /* 0x004fea000383ffff */
[----:B------:R-:W-:Y:S05]  /*13120*/  BRA `(.L_x_2290) ;  /* 0xffffffd000047947 */ /* 0x000fea000383ffff */
.L_x_2193:
[----:B--2---:R2:W3:Y:S02]  /*13130*/  SYNCS.PHASECHK.TRANS64.TRYWAIT P1, [R5+URZ+0x2d840], R0 ;  /* 0x02d84000050075a7 */ /* 0x0044e4000802017f */
[----:B---3--:R-:W-:Y:S05]  /*13140*/  @!P1 NANOSLEEP.SYNCS 0x989680 ;  /* 0x009896800000995d */ /* 0x008fea0003900000 */
[----:B------:R-:W3:Y:S02]  /*13150*/  @!P1 SYNCS.PHASECHK.TRANS64 P1, [R5+URZ+0x2d840], R0 ;  /* 0x02d84000050095a7 */ /* 0x000ee4000802007f */
[----:B---3--:R-:W-:Y:S05]  /*13160*/  @!P1 BRA `(.L_x_2193) ;  /* 0xfffffffc00f09947 */ /* 0x008fea000383ffff */
[----:B------:R-:W-:Y:S05]  /*13170*/  BRA `(.L_x_2291) ;  /* 0xffffffd000107947 */ /* 0x000fea000383ffff */
.L_x_2195:
[----:B---3--:R3:W4:Y:S02]  /*13180*/  SYNCS.PHASECHK.TRANS64.TRYWAIT P1, [R3+URZ+0x2d860], R2 ;  /* 0x02d86002030075a7 */ /* 0x008724000802017f */
[----:B----4-:R-:W-:Y:S05]  /*13190*/  @!P1 NANOSLEEP.SYNCS 0x989680 ;  /* 0x009896800000995d */ /* 0x010fea0003900000 */
[----:B------:R-:W4:Y:S02]  /*131a0*/  @!P1 SYNCS.PHASECHK.TRANS64 P1, [R3+URZ+0x2d860], R2 ;  /* 0x02d86002030095a7 */ /* 0x000f24000802007f */
[----:B----4-:R-:W-:Y:S05]  /*131b0*/  @!P1 BRA `(.L_x_2195) ;  /* 0xfffffffc00f09947 */ /* 0x010fea000383ffff */
[----:B------:R-:W-:Y:S05]  /*131c0*/  BRA `(.L_x_2292) ;  /* 0xffffffd0000c7947 */ /* 0x000fea000383ffff */
.L_x_2293:
        /* <DEDUP_REMOVED lines=11> */
.L_x_2735:


//--------------------- .text._ZN7cutlass13device_kernelIN5flash11enable_sm90INS1_16FlashAttnFwdSm90INS1_25CollectiveMainloopFwdSm90ILi2EN4cute5tupleIJNS5_1CILi1EEES8_S8_EEENS6_IJNS7_ILi192EEENS7_ILi128EEENS7_ILi96EEEEEELi96ENS_10bfloat16_tEfNS_4arch4Sm90ELb1ELb0ELb0ELb1ELb1ELb1ELb0ELb0ELb1ELb1ELb0ELb0EEENS1_21CollectiveEpilogueFwdINS6_IJSA_SC_SB_EEES9_SE_SG_Li384ELb1ELb1ELb0ELb0EEENS1_36VarlenDynamicPersistentTileSchedulerILi192ELi128ELi384ELi128ELb0ELb1ELb1ELb1ELb1ELb1EEEEEEEEEvNT_6ParamsE --------------------------
	.section	.text._ZN7cutlass13device_kernelIN5flash11enable_sm90INS1_16FlashAttnFwdSm90INS1_25CollectiveMainloopFwdSm90ILi2EN4cute5tupleIJNS5_1CILi1EEES8_S8_EEENS6_IJNS7_ILi192EEENS7_ILi128EEENS7_ILi96EEEEEELi96ENS_10bfloat16_tEfNS_4arch4Sm90ELb1ELb0ELb0ELb1ELb1ELb1ELb0ELb0ELb1ELb1ELb0ELb0EEENS1_21CollectiveEpilogueFwdINS6_IJSA_SC_SB_EEES9_SE_SG_Li384ELb1ELb1ELb0ELb0EEENS1_36VarlenDynamicPersistentTileSchedulerILi192ELi128ELi384ELi128ELb0ELb1ELb1ELb1ELb1ELb1EEEEEEEEEvNT_6ParamsE,"ax",@progbits
	.align	128
.text._ZN7cutlass13device_kernelIN5flash11enable_sm90INS1_16FlashAttnFwdSm90INS1_25CollectiveMainloopFwdSm90ILi2EN4cute5tupleIJNS5_1CILi1EEES8_S8_EEENS6_IJNS7_ILi192EEENS7_ILi128EEENS7_ILi96EEEEEELi96ENS_10bfloat16_tEfNS_4arch4Sm90ELb1ELb0ELb0ELb1ELb1ELb1ELb0ELb0ELb1ELb1ELb0ELb0EEENS1_21CollectiveEpilogueFwdINS6_IJSA_SC_SB_EEES9_SE_SG_Li384ELb1ELb1ELb0ELb0EEENS1_36VarlenDynamicPersistentTileSchedulerILi192ELi128ELi384ELi128ELb0ELb1ELb1ELb1ELb1ELb1EEEEEEEEEvNT_6ParamsE:
        .type           _ZN7cutlass13device_kernelIN5flash11enable_sm90INS1_16FlashAttnFwdSm90INS1_25CollectiveMainloopFwdSm90ILi2EN4cute5tupleIJNS5_1CILi1EEES8_S8_EEENS6_IJNS7_ILi192EEENS7_ILi128EEENS7_ILi96EEEEEELi96ENS_10bfloat16_tEfNS_4arch4Sm90ELb1ELb0ELb0ELb1ELb1ELb1ELb0ELb0ELb1ELb1ELb0ELb0EEENS1_21CollectiveEpilogueFwdINS6_IJSA_SC_SB_EEES9_SE_SG_Li384ELb1ELb1ELb0ELb0EEENS1_36VarlenDynamicPersistentTileSchedulerILi192ELi128ELi384ELi128ELb0ELb1ELb1ELb1ELb1ELb1EEEEEEEEEvNT_6ParamsE,@function
        .size           _ZN7cutlass13device_kernelIN5flash11enable_sm90INS1_16FlashAttnFwdSm90INS1_25CollectiveMainloopFwdSm90ILi2EN4cute5tupleIJNS5_1CILi1EEES8_S8_EEENS6_IJNS7_ILi192EEENS7_ILi128EEENS7_ILi96EEEEEELi96ENS_10bfloat16_tEfNS_4arch4Sm90ELb1ELb0ELb0ELb1ELb1ELb1ELb0ELb0ELb1ELb1ELb0ELb0EEENS1_21CollectiveEpilogueFwdINS6_IJSA_SC_SB_EEES9_SE_SG_Li384ELb1ELb1ELb0ELb0EEENS1_36VarlenDynamicPersistentTileSchedulerILi192ELi128ELi384ELi128ELb0ELb1ELb1ELb1ELb1ELb1EEEEEEEEEvNT_6ParamsE,(.L_x_2736 - _ZN7cutlass13device_kernelIN5flash11enable_sm90INS1_16FlashAttnFwdSm90INS1_25CollectiveMainloopFwdSm90ILi2EN4cute5tupleIJNS5_1CILi1EEES8_S8_EEENS6_IJNS7_ILi192EEENS7_ILi128EEENS7_ILi96EEEEEELi96ENS_10bfloat16_tEfNS_4arch4Sm90ELb1ELb0ELb0ELb1ELb1ELb1ELb0ELb0ELb1ELb1ELb0ELb0EEENS1_21CollectiveEpilogueFwdINS6_IJSA_SC_SB_EEES9_SE_SG_Li384ELb1ELb1ELb0ELb0EEENS1_36VarlenDynamicPersistentTileSchedulerILi192ELi128ELi384ELi128ELb0ELb1ELb1ELb1ELb1ELb1EEEEEEEEEvNT_6ParamsE)
        .other          _ZN7cutlass13device_kernelIN5flash11enable_sm90INS1_16FlashAttnFwdSm90INS1_25CollectiveMainloopFwdSm90ILi2EN4cute5tupleIJNS5_1CILi1EEES8_S8_EEENS6_IJNS7_ILi192EEENS7_ILi128EEENS7_ILi96EEEEEELi96ENS_10bfloat16_tEfNS_4arch4Sm90ELb1ELb0ELb0ELb1ELb1ELb1ELb0ELb0ELb1ELb1ELb0ELb0EEENS1_21CollectiveEpilogueFwdINS6_IJSA_SC_SB_EEES9_SE_SG_Li384ELb1ELb1ELb0ELb0EEENS1_36VarlenDynamicPersistentTileSchedulerILi192ELi128ELi384ELi128ELb0ELb1ELb1ELb1ELb1ELb1EEEEEEEEEvNT_6ParamsE,@"STO_CUDA_ENTRY STV_DEFAULT"
_ZN7cutlass13device_kernelIN5flash11enable_sm90INS1_16FlashAttnFwdSm90INS1_25CollectiveMainloopFwdSm90ILi2EN4cute5tupleIJNS5_1CILi1EEES8_S8_EEENS6_IJNS7_ILi192EEENS7_ILi128EEENS7_ILi96EEEEEELi96ENS_10bfloat16_tEfNS_4arch4Sm90ELb1ELb0ELb0ELb1ELb1ELb1ELb0ELb0ELb1ELb1ELb0ELb0EEENS1_21CollectiveEpilogueFwdINS6_IJSA_SC_SB_EEES9_SE_SG_Li384ELb1ELb1ELb0ELb0EEENS1_36VarlenDynamicPersistentTileSchedulerILi192ELi128ELi384ELi128ELb0ELb1ELb1ELb1ELb1ELb1EEEEEEEEEvNT_6ParamsE:
        /* <DEDUP_REMOVED lines=18> */
.L_x_2295:
[----:B------:R-:W-:Y:S05]  /*0120*/  BSYNC B0 ;  /* 0x0000000000007941 */ /* 0x000fea0003800000 */
.L_x_2294:
        /* <DEDUP_REMOVED lines=41> */
.L_x_2296:
        /* <DEDUP_REMOVED lines=22> */
.L_x_2297:
        /* <DEDUP_REMOVED lines=18> */
.L_x_2298:
        /* <DEDUP_REMOVED lines=22> */
.L_x_2299:
        /* <DEDUP_REMOVED lines=22> */
.L_x_2300:
        /* <DEDUP_REMOVED lines=8> */
.L_x_2303:
        /* <DEDUP_REMOVED lines=22> */
[----:B------:R-:W-:Y:S01]  /*0ae0*/  R2UR UR42, R2 ;  /* 0x00000000022a72ca */ /* 0x000fe200000e0000 */
[----:B------:R-:W-:Y:S01]  /*0af0*/  IMAD.MOV.U32 R155, RZ, RZ, 0x40 ;  /* 0x00000040ff9b7424 */ /* 0x000fe200078e00ff */
        /* <DEDUP_REMOVED lines=20> */
[----:B------:R-:W-:Y:S01]  /*0c40*/  STL [R1], R26 ;  /* 0x0000001a01007387 */ /* 0x000fe20000100800 */
[----:B------:R-:W-:Y:S01]  /*0c50*/  IMAD.IADD R8, R141, 0x1, -R8 ;  /* 0x000000018d087824 */ /* 0x000fe200078e0a08 */
[----:B------:R-:W-:Y:S01]  /*0c60*/  LOP3.LUT R4, R4, 0xfffffff0, RZ, 0xc0, !PT ;  /* 0xfffffff004047812 */ /* 0x000fe200078ec0ff */
[----:B------:R-:W-:Y:S01]  /*0c70*/  IMAD.IADD R5, R26, 0x1, R9 ;  /* 0x000000011a057824 */ /* 0x000fe200078e0209 */
[----:B------:R0:W-:Y:S01]  /*0c80*/  STL [R1+0x38], R9 ;  /* 0x0000380901007387 */ /* 0x0001e20000100800 */
[----:B------:R-:W-:-:S02]  /*0c90*/  IMAD.IADD R6, R3, 0x1, -R6 ;  /* 0x0000000103067824 */ /* 0x000fc400078e0a06 */
[----:B------:R-:W-:Y:S01]  /*0ca0*/  IMAD R18, R3, 0x8, R8 ;  /* 0x0000000803127824 */ /* 0x000fe200078e0208 */
[-C--:B------:R-:W-:Y:S01]  /*0cb0*/  LEA.HI R3, R0, R22.reuse, RZ, 0x7 ;  /* 0x0000001600037211 */ /* 0x080fe200078f38ff */
[----:B------:R1:W-:Y:S01]  /*0cc0*/  STL [R1+0x34], R7 ;  /* 0x0000340701007387 */ /* 0x0003e20000100800 */
[----:B------:R-:W-:Y:S01]  /*0cd0*/  SHF.R.S32.HI R10, RZ, 0x1f, R5 ;  /* 0x0000001fff0a7819 */ /* 0x000fe20000011405 */
[----:B------:R-:W-:Y:S01]  /*0ce0*/  IMAD.IADD R4, R22, 0x1, -R4 ;  /* 0x0000000116047824 */ /* 0x000fe200078e0a04 */
[----:B------:R-:W-:Y:S01]  /*0cf0*/  SHF.R.S32.HI R25, RZ, 0x7, R3 ;  /* 0x00000007ff197819 */ /* 0x000fe20000011403 */
[----:B------:R-:W-:Y:S01]  /*0d00*/  IMAD.SHL.U32 R6, R6, 0x8, RZ ;  /* 0x0000000806067824 */ /* 0x000fe200078e00ff */
[-C--:B------:R-:W-:Y:S01]  /*0d10*/  LEA.HI R14, R10, R5.reuse, RZ, 0x3 ;  /* 0x000000050a0e7211 */ /* 0x080fe200078f18ff */
[----:B0-----:R-:W-:Y:S01]  /*0d20*/  IMAD.IADD R9, R26, 0x1, R7 ;  /* 0x000000011a097824 */ /* 0x001fe200078e0207 */
[----:B------:R-:W-:Y:S02]  /*0d30*/  LEA.HI R15, R10, R5, RZ, 0x5 ;  /* 0x000000050a0f7211 */ /* 0x000fe400078f28ff */
[----:B------:R-:W-:-:S02]  /*0d40*/  LEA.HI R5, R0, R22, RZ, 0x5 ;  /* 0x0000001600057211 */ /* 0x000fc400078f28ff */
[----:B-1----:R-:W-:Y:S02]  /*0d50*/  LOP3.LUT R7, R3, 0xffffff80, RZ, 0xc0, !PT ;  /* 0xffffff8003077812 */ /* 0x002fe400078ec0ff */
[----:B------:R-:W-:Y:S02]  /*0d60*/  SHF.R.S32.HI R8, RZ, 0x1f, R9 ;  /* 0x0000001fff087819 */ /* 0x000fe40000011409 */
[----:B------:R-:W-:Y:S01]  /*0d70*/  SHF.R.S32.HI R15, RZ, 0x5, R15 ;  /* 0x00000005ff0f7819 */ /* 0x000fe2000001140f */
[----:B------:R-:W-:Y:S01]  /*0d80*/  IMAD.IADD R24, R22, 0x1, -R7 ;  /* 0x0000000116187824 */ /* 0x000fe200078e0a07 */
[----:B------:R-:W-:Y:S02]  /*0d90*/  LEA.HI R7, R0, R22, RZ, 0x2 ;  /* 0x0000001600077211 */ /* 0x000fe400078f10ff */
[----:B------:R-:W-:Y:S02]  /*0da0*/  SHF.R.S32.HI R0, RZ, 0x5, R5 ;  /* 0x00000005ff007819 */ /* 0x000fe40000011405 */
[----:B------:R-:W-:-:S02]  /*0db0*/  LEA.HI R20, R8, R9, RZ, 0x3 ;  /* 0x0000000908147211 */ /* 0x000fc400078f18ff */
[----:B------:R-:W-:Y:S01]  /*0dc0*/  LEA.HI R16, R8, R9, RZ, 0x5 ;  /* 0x0000000908107211 */ /* 0x000fe200078f28ff */
[--C-:B------:R-:W-:Y:S01]  /*0dd0*/  IMAD R17, R0, 0x10, R4.reuse ;  /* 0x0000001000117824 */ /* 0x100fe200078e0204 */
[----:B------:R-:W-:Y:S02]  /*0de0*/  SHF.R.S32.HI R5, RZ, 0x1f, R4 ;  /* 0x0000001fff057819 */ /* 0x000fe40000011404 */
[--C-:B------:R-:W-:Y:S02]  /*0df0*/  SHF.R.S32.HI R21, RZ, 0x2, R7.reuse ;  /* 0x00000002ff157819 */ /* 0x100fe40000011407 */
[----:B------:R-:W-:Y:S02]  /*0e00*/  SHF.R.S32.HI R8, RZ, 0x1f, R7 ;  /* 0x0000001fff087819 */ /* 0x000fe40000011407 */
[----:B------:R-:W-:Y:S02]  /*0e10*/  LEA.HI R5, R5, R4, RZ, 0x3 ;  /* 0x0000000405057211 */ /* 0x000fe400078f18ff */
[----:B------:R-:W-:Y:S01]  /*0e20*/  LEA.HI R13, R8, R21, RZ, 0x2 ;  /* 0x00000015080d7211 */ /* 0x000fe200078f10ff */
[----:B------:R-:W-:Y:S01]  /*0e30*/  IMAD.HI R8, R25, 0x55555556, RZ ;  /* 0x5555555619087827 */ /* 0x000fe200078e02ff */
[----:B------:R-:W-:-:S02]  /*0e40*/  LOP3.LUT R3, R5, 0xfffffff8, RZ, 0xc0, !PT ;  /* 0xfffffff805037812 */ /* 0x000fc400078ec0ff */
[----:B------:R-:W-:Y:S01]  /*0e50*/  SHF.R.S32.HI R9, RZ, 0x1f, R24 ;  /* 0x0000001fff097819 */ /* 0x000fe20000011418 */
[----:B------:R-:W-:Y:S01]  /*0e60*/  IMAD.SHL.U32 R5, R5, 0x40, RZ ;  /* 0x0000004005057824 */ /* 0x000fe200078e00ff */
[----:B------:R-:W-:Y:S01]  /*0e70*/  LOP3.LUT R13, R13, 0xfffffffc, RZ, 0xc0, !PT ;  /* 0xfffffffc0d0d7812 */ /* 0x000fe200078ec0ff */
[----:B------:R-:W-:Y:S01]  /*0e80*/  IMAD.IADD R3, R4, 0x1, -R3 ;  /* 0x0000000104037824 */ /* 0x000fe200078e0a03 */
[-C--:B------:R-:W-:Y:S02]  /*0e90*/  LEA.HI R10, R9, R24.reuse, RZ, 0x2 ;  /* 0x00000018090a7211 */ /* 0x080fe400078f10ff */
[----:B------:R-:W-:Y:S01]  /*0ea0*/  LOP3.LUT R5, R5, 0x7ffffe00, RZ, 0xc0, !PT ;  /* 0x7ffffe0005057812 */ /* 0x000fe200078ec0ff */
[----:B------:R-:W-:Y:S01]  /*0eb0*/  IMAD.IADD R21, R21, 0x1, -R13 ;  /* 0x0000000115157824 */ /* 0x000fe200078e0a0d */
[--C-:B------:R-:W-:Y:S01]  /*0ec0*/  SHF.R.S32.HI R11, RZ, 0x2, R10.reuse ;  /* 0x00000002ff0b7819 */ /* 0x100fe2000001140a */
[----:B------:R-:W-:Y:S01]  /*0ed0*/  IMAD.SHL.U32 R13, R18, 0x20, RZ ;  /* 0x00000020120d7824 */ /* 0x000fe200078e00ff */
[----:B------:R-:W-:Y:S01]  /*0ee0*/  SHF.R.S32.HI R12, RZ, 0x1f, R10 ;  /* 0x0000001fff0c7819 */ /* 0x000fe2000001140a */
[----:B------:R-:W-:Y:S01]  /*0ef0*/  IMAD.SHL.U32 R157, R21, 0x40, RZ ;  /* 0x00000040159d7824 */ /* 0x000fe200078e00ff */
[C---:B------:R-:W-:Y:S01]  /*0f00*/  R2P PR, R3.reuse, 0x6 ;  /* 0x0000000603007804 */ /* 0x040fe20000000000 */
[----:B------:R-:W-:Y:S01]  /*0f10*/  IMAD.SHL.U32 R3, R3, 0x40, RZ ;  /* 0x0000004003037824 */ /* 0x000fe200078e00ff */
[----:B------:R-:W-:Y:S01]  /*0f20*/  LEA.HI R12, R12, R11, RZ, 0x3 ;  /* 0x0000000b0c0c7211 */ /* 0x000fe200078f18ff */
[----:B------:R-:W-:Y:S01]  /*0f30*/  IMAD R5, R0, 0x400, R5 ;  /* 0x0000040000057824 */ /* 0x000fe200078e0205 */
[----:B------:R-:W-:Y:S01]  /*0f40*/  LOP3.LUT R157, R157, 0xc0, RZ, 0xc0, !PT ;  /* 0x000000c09d9d7812 */ /* 0x000fe200078ec0ff */
[----:B------:R0:W-:Y:S01]  /*0f50*/  STL [R1+0x60], R21 ;  /* 0x0000601501007387 */ /* 0x0001e20000100800 */
[----:B------:R-:W-:Y:S01]  /*0f60*/  LOP3.LUT R3, R3, 0x1c0, RZ, 0xc0, !PT ;  /* 0x000001c003037812 */ /* 0x000fe200078ec0ff */
[----:B------:R-:W-:Y:S01]  /*0f70*/  IMAD.U32 R0, R17, 0x20, R6 ;  /* 0x0000002011007824 */ /* 0x000fe200078e0006 */
[----:B------:R-:W-:Y:S01]  /*0f80*/  LOP3.LUT R12, R12, 0xfffffff8, RZ, 0xc0, !PT ;  /* 0xfffffff80c0c7812 */ /* 0x000fe200078ec0ff */
[----:B------:R-:W-:Y:S01]  /*0f90*/  IMAD R15, R15, 0x1800, R13 ;  /* 0x000018000f0f7824 */ /* 0x000fe200078e020d */
[----:B------:R-:W-:-:S02]  /*0fa0*/  LEA.HI R9, R9, R24, RZ, 0x5 ;  /* 0x0000001809097211 */ /* 0x000fc400078f28ff */
[----:B------:R-:W-:Y:S01]  /*0fb0*/  SHF.R.S32.HI R16, RZ, 0x5, R16 ;  /* 0x00000005ff107819 */ /* 0x000fe20000011410 */
[----:B------:R-:W-:Y:S01]  /*0fc0*/  IMAD.IADD R12, R11, 0x1, -R12 ;  /* 0x000000010b0c7824 */ /* 0x000fe200078e0a0c */
[----:B------:R-:W-:Y:S01]  /*0fd0*/  LOP3.LUT R4, R157, 0x18, R20, 0xf8, !PT ;  /* 0x000000189d047812 */ /* 0x000fe200078ef814 */
[----:B------:R1:W-:Y:S01]  /*0fe0*/  STL [R1+0x84], R0 ;  /* 0x0000840001007387 */ /* 0x0003e20000100800 */
[----:B0-----:R-:W-:Y:S01]  /*0ff0*/  SHF.R.U32.HI R21, RZ, 0x3, R157 ;  /* 0x00000003ff157819 */ /* 0x001fe2000001169d */
[----:B------:R-:W-:Y:S01]  /*1000*/  IMAD R16, R16, 0x1800, R13 ;  /* 0x0000180010107824 */ /* 0x000fe200078e020d */
[----:B------:R-:W-:Y:S01]  /*1010*/  LOP3.LUT R6, R3, 0x8, R6, 0xf8, !PT ;  /* 0x0000000803067812 */ /* 0x000fe200078ef806 */
[----:B------:R-:W-:Y:S01]  /*1020*/  STL [R1+0xc], R13 ;  /* 0x00000c0d01007387 */ /* 0x000fe20000100800 */
[----:B------:R-:W-:Y:S02]  /*1030*/  LEA.HI R8, R8, R8, RZ, 0x1 ;  /* 0x0000000808087211 */ /* 0x000fe400078f08ff */
[----:B------:R-:W-:-:S02]  /*1040*/  SHF.R.S32.HI R9, RZ, 0x5, R9 ;  /* 0x00000005ff097819 */ /* 0x000fc40000011409 */
[----:B------:R-:W-:Y:S01]  /*1050*/  SHF.R.U32.HI R3, RZ, 0x3, R3 ;  /* 0x00000003ff037819 */ /* 0x000fe20000011603 */
[----:B------:R-:W-:Y:S01]  /*1060*/  IMAD R8, R8, -0x3, R25 ;  /* 0xfffffffd08087824 */ /* 0x000fe200078e0219 */
[----:B------:R-:W-:Y:S01]  /*1070*/  LOP3.LUT R11, R4, R21, RZ, 0x3c, !PT ;  /* 0x00000015040b7212 */ /* 0x000fe200078e3cff */
[----:B------:R-:W-:Y:S01]  /*1080*/  IMAD R9, R9, 0x10, R12 ;  /* 0x0000001009097824 */ /* 0x000fe200078e020c */
[----:B------:R-:W-:Y:S01]  /*1090*/  LOP3.LUT R6, R6, R3, RZ, 0x3c, !PT ;  /* 0x0000000306067212 */ /* 0x000fe200078e3cff */
[----:B------:R-:W-:Y:S01]  /*10a0*/  VIADD R3, R26, 0x18 ;  /* 0x000000181a037836 */ /* 0x000fe20000000000 */
[----:B------:R-:W-:Y:S01]  /*10b0*/  LOP3.LUT R7, R7, 0xfffffffc, RZ, 0xc0, !PT ;  /* 0xfffffffc07077812 */ /* 0x000fe200078ec0ff */
[----:B------:R-:W-:Y:S01]  /*10c0*/  IMAD.IADD R11, R16, 0x1, R11 ;  /* 0x00000001100b7824 */ /* 0x000fe200078e020b */
[----:B------:R-:W-:Y:S01]  /*10d0*/  LOP3.LUT R10, R10, 0x7ffffffc, RZ, 0xc0, !PT ;  /* 0x7ffffffc0a0a7812 */ /* 0x000fe200078ec0ff */
[----:B------:R-:W-:Y:S01]  /*10e0*/  IMAD.SHL.U32 R16, R19, 0x8, RZ ;  /* 0x0000000813107824 */ /* 0x000fe200078e00ff */
[----:B-1----:R-:W-:Y:S01]  /*10f0*/  LOP3.LUT R0, R157, 0x18, R14, 0xf8, !PT ;  /* 0x000000189d007812 */ /* 0x002fe200078ef80e */
[----:B------:R-:W-:Y:S01]  /*1100*/  IMAD R8, R8, 0x40, R9 ;  /* 0x0000004008087824 */ /* 0x000fe200078e0209 */
[----:B------:R-:W-:Y:S01]  /*1110*/  SEL R155, R155, 0xffffffc0, !P2 ;  /* 0xffffffc09b9b7807 */ /* 0x000fe20005000000 */
[----:B------:R-:W-:Y:S01]  /*1120*/  IMAD.IADD R5, R5, 0x1, R6 ;  /* 0x0000000105057824 */ /* 0x000fe200078e0206 */
[----:B------:R-:W-:Y:S01]  /*1130*/  LOP3.LUT R0, R0, R21, RZ, 0x3c, !PT ;  /* 0x0000001500007212 */ /* 0x000fe200078e3cff */
[----:B------:R-:W-:Y:S01]  /*1140*/  VIADD R6, R26, 0x8 ;  /* 0x000000081a067836 */ /* 0x000fe20000000000 */
[----:B------:R-:W-:Y:S01]  /*1150*/  STL [R1+0x80], R8 ;  /* 0x0000800801007387 */ /* 0x000fe20000100800 */
[----:B------:R-:W-:Y:S01]  /*1160*/  VIADD R136, R16, 0x30 ;  /* 0x0000003010887836 */ /* 0x000fe20000000000 */
[----:B------:R-:W-:Y:S01]  /*1170*/  CS2R R18, SRZ ;  /* 0x0000000000127805 */ /* 0x000fe2000001ff00 */
[----:B------:R-:W-:Y:S01]  /*1180*/  IMAD.IADD R25, R22, 0x1, -R7 ;  /* 0x0000000116197824 */ /* 0x000fe200078e0a07 */
[----:B------:R0:W-:Y:S01]  /*1190*/  STL [R1+0x40], R6 ;  /* 0x0000400601007387 */ /* 0x0001e20000100800 */
[----:B------:R-:W-:Y:S01]  /*11a0*/  VIADD R4, R26, 0x28 ;  /* 0x000000281a047836 */ /* 0x000fe20000000000 */
[----:B------:R-:W-:Y:S01]  /*11b0*/  SHF.R.S32.HI R7, RZ, 0x3, R14 ;  /* 0x00000003ff077819 */ /* 0x000fe2000001140e */
[C---:B------:R-:W-:Y:S01]  /*11c0*/  VIADD R22, R16.reuse, 0x40 ;  /* 0x0000004010167836 */ /* 0x040fe20000000000 */
[----:B------:R1:W-:Y:S01]  /*11d0*/  STL [R1+0x3c], R3 ;  /* 0x00003c0301007387 */ /* 0x0003e20000100800 */
[----:B------:R-:W-:Y:S01]  /*11e0*/  VIADD R137, R16, 0x50 ;  /* 0x0000005010897836 */ /* 0x000fe20000000000 */
[----:B------:R-:W-:Y:S01]  /*11f0*/  SHF.R.S32.HI R17, RZ, 0x1f, R16 ;  /* 0x0000001fff117819 */ /* 0x000fe20000011410 */
[----:B------:R-:W-:Y:S01]  /*1200*/  IMAD.IADD R15, R15, 0x1, R0 ;  /* 0x000000010f0f7824 */ /* 0x000fe200078e0200 */
[----:B------:R2:W-:Y:S01]  /*1210*/  STL [R1+0x44], R4 ;  /* 0x0000440401007387 */ /* 0x0005e20000100800 */
[----:B------:R-:W-:Y:S01]  /*1220*/  LEA.HI R0, R25, R25, RZ, 0x1 ;  /* 0x0000001919007211 */ /* 0x000fe200078f08ff */
[----:B------:R-:W-:Y:S01]  /*1230*/  IMAD R154, R5, 0x2, R2 ;  /* 0x00000002059a7824 */ /* 0x000fe200078e0202 */
[----:B0-----:R-:W-:-:S02]  /*1240*/  SHF.R.S32.HI R6, RZ, 0x3, R20 ;  /* 0x00000003ff067819 */ /* 0x001fc40000011414 */
[----:B------:R-:W-:Y:S01]  /*1250*/  LOP3.LUT R0, R0, 0x1ffffffe, RZ, 0xc0, !PT ;  /* 0x1ffffffe00007812 */ /* 0x000fe200078ec0ff */
[C---:B------:R-:W-:Y:S01]  /*1260*/  VIADD R156, R154.reuse, 0x21800 ;  /* 0x000218009a9c7836 */ /* 0x040fe20000000000 */
[----:B-1----:R-:W-:Y:S01]  /*1270*/  SHF.R.S32.HI R3, RZ, 0x1f, R136 ;  /* 0x0000001fff037819 */ /* 0x002fe20000011488 */
[----:B------:R-:W-:Y:S01]  /*1280*/  VIADD R5, R154, 0x21820 ;  /* 0x000218209a057836 */ /* 0x000fe20000000000 */
[----:B--2---:R-:W-:Y:S01]  /*1290*/  SHF.R.S32.HI R4, RZ, 0x1f, R22 ;  /* 0x0000001fff047819 */ /* 0x004fe20000011416 */
[----:B------:R-:W-:Y:S02]  /*12a0*/  IMAD.IADD R0, R25, 0x1, -R0 ;  /* 0x0000000119007824 */ /* 0x000fe400078e0a00 */
[----:B------:R0:W-:Y:S01]  /*12b0*/  STL [R1+0x20], R3 ;  /* 0x0000200301007387 */ /* 0x0001e20000100800 */
[----:B------:R-:W-:Y:S02]  /*12c0*/  @P1 VIADD R5, R156, 0xffffffe0 ;  /* 0xffffffe09c051836 */ /* 0x000fe40000000000 */
[----:B------:R-:W-:Y:S01]  /*12d0*/  IMAD R0, R0, 0x8, R8 ;  /* 0x0000000800007824 */ /* 0x000fe200078e0208 */
[----:B------:R1:W-:Y:S01]  /*12e0*/  STL [R1+0x1c], R4 ;  /* 0x00001c0401007387 */ /* 0x0003e20000100800 */
[----:B------:R-:W-:-:S02]  /*12f0*/  IMAD.IADD R156, R156, 0x1, R155 ;  /* 0x000000019c9c7824 */ /* 0x000fc400078e029b */
[----:B------:R-:W-:Y:S01]  /*1300*/  IMAD.IADD R155, R155, 0x1, R5 ;  /* 0x000000019b9b7824 */ /* 0x000fe200078e0205 */
[----:B0-----:R-:W-:Y:S01]  /*1310*/  SHF.R.S32.HI R3, RZ, 0x1f, R137 ;  /* 0x0000001fff037819 */ /* 0x001fe20000011489 */
[----:B-1----:R-:W-:-:S04]  /*1320*/  IMAD.IADD R4, R24, 0x1, -R10 ;  /* 0x0000000118047824 */ /* 0x002fc800078e0a0a */
[----:B------:R0:W-:Y:S04]  /*1330*/  STL [R1+0x18], R3 ;  /* 0x0000180301007387 */ /* 0x0001e80000100800 */
[----:B------:R1:W-:Y:S04]  /*1340*/  STL [R1+0x64], R4 ;  /* 0x0000640401007387 */ /* 0x0003e80000100800 */
[----:B------:R-:W-:Y:S01]  /*1350*/  STL [R1+0x10], R7 ;  /* 0x0000100701007387 */ /* 0x000fe20000100800 */
[----:B0-----:R-:W-:-:S03]  /*1360*/  LOP3.LUT R3, R157, 0x8, R16, 0xf8, !PT ;  /* 0x000000089d037812 */ /* 0x001fc600078ef810 */
[----:B------:R0:W-:Y:S01]  /*1370*/  STL [R1+0x14], R6 ;  /* 0x0000140601007387 */ /* 0x0001e20000100800 */
[----:B------:R-:W-:Y:S02]  /*1380*/  LOP3.LUT R3, R3, R21, RZ, 0x3c, !PT ;  /* 0x0000001503037212 */ /* 0x000fe400078e3cff */
[----:B-1----:R-:W-:-:S03]  /*1390*/  LOP3.LUT R4, R157, 0x18, R16, 0xf8, !PT ;  /* 0x000000189d047812 */ /* 0x002fc600078ef810 */
[----:B------:R-:W-:Y:S01]  /*13a0*/  IMAD.IADD R3, R13, 0x1, R3 ;  /* 0x000000010d037824 */ /* 0x000fe200078e0203 */
[----:B------:R-:W-:Y:S02]  /*13b0*/  LOP3.LUT R4, R4, R21, RZ, 0x3c, !PT ;  /* 0x0000001504047212 */ /* 0x000fe400078e3cff */
[----:B0-----:R-:W-:Y:S02]  /*13c0*/  LEA R6, R11, UR42, 0x1 ;  /* 0x0000002a0b067c11 */ /* 0x001fe4000f8e08ff */
[----:B------:R0:W-:Y:S01]  /*13d0*/  STL [R1+0x5c], R3 ;  /* 0x00005c0301007387 */ /* 0x0001e20000100800 */
[----:B------:R-:W-:Y:S01]  /*13e0*/  IMAD.IADD R4, R13, 0x1, R4 ;  /* 0x000000010d047824 */ /* 0x000fe200078e0204 */
[----:B0-----:R-:W-:-:S05]  /*13f0*/  LEA R3, R15, UR42, 0x1 ;  /* 0x0000002a0f037c11 */ /* 0x001fca000f8e08ff */
[----:B------:R0:W-:Y:S04]  /*1400*/  STL [R1+0x78], R3 ;  /* 0x0000780301007387 */ /* 0x0001e80000100800 */
[----:B------:R-:W-:Y:S01]  /*1410*/  STL [R1+0x74], R6 ;  /* 0x0000740601007387 */ /* 0x000fe20000100800 */
[----:B0-----:R-:W-:-:S05]  /*1420*/  LEA R3, R4, UR42, 0x1 ;  /* 0x0000002a04037c11 */ /* 0x001fca000f8e08ff */
[----:B------:R-:W-:Y:S04]  /*1430*/  STL [R1+0x7c], R3 ;  /* 0x00007c0301007387 */ /* 0x000fe80000100800 */
[----:B------:R-:W-:Y:S04]  /*1440*/  STL [R1+0x4c], R5 ;  /* 0x00004c0501007387 */ /* 0x000fe80000100800 */
[----:B------:R0:W-:Y:S02]  /*1450*/  STL [R1+0x68], R0 ;  /* 0x0000680001007387 */ /* 0x0001e40000100800 */
[----:B0-----:R-:W-:-:S05]  /*1460*/  VIADD R0, R5, 0x6000 ;  /* 0x0000600005007836 */ /* 0x001fca0000000000 */
[----:B------:R0:W-:Y:S02]  /*1470*/  STL [R1+0x50], R0 ;  /* 0x0000500001007387 */ /* 0x0001e40000100800 */
.L_x_2459:
[----:B0-2---:R-:W1:Y:S02]  /*1480*/  LDC.64 R4, c[0x0][0xc88] ;  /* 0x00032200ff047b82 */ /* 0x005e640000000a00 */
[----:B-1----:R-:W-:-:S05]  /*1490*/  IMAD.WIDE R4, R35, 0x4, R4 ;  /* 0x0000000423047825 */ /* 0x002fca00078e0204 */
[----:B------:R-:W0:Y:S01]  /*14a0*/  LDG.E R11, desc[UR38][R4.64] ;  /* 0x00000026040b7981 */ /* 0x000e22000c1e1900 */
[----:B------:R-:W-:Y:S05]  /*14b0*/  YIELD ;  /* 0x0000000000007946 */ /* 0x000fea0003800000 */
[----:B------:R-:W-:Y:S01]  /*14c0*/  ULDC.64 UR4, c[0x0][0xa28] ;  /* 0x00028a0000047ab9 */ /* 0x000fe20000000a00 */
[----:B------:R-:W-:Y:S01]  /*14d0*/  ULDC.64 UR8, c[0x0][0xa18] ;  /* 0x0002860000087ab9 */ /* 0x000fe20000000a00 */
[----:B------:R-:W-:Y:S01]  /*14e0*/  ISETP.NE.U32.AND P1, PT, RZ, UR4, PT ;  /* 0x00000004ff007c0c */ /* 0x000fe2000bf25070 */
[----:B------:R-:W-:Y:S01]  /*14f0*/  IMAD.MOV.U32 R3, RZ, RZ, RZ ;  /* 0x000000ffff037224 */ /* 0x000fe200078e00ff */
[----:B------:R-:W-:Y:S01]  /*1500*/  ULDC.64 UR6, c[0x0][0xa08] ;  /* 0x0002820000067ab9 */ /* 0x000fe20000000a00 */
[----:B------:R-:W-:Y:S01]  /*1510*/  IMAD.MOV.U32 R79, RZ, RZ, RZ ;  /* 0x000000ffff4f7224 */ /* 0x000fe200078e00ff */
[----:B------:R-:W-:-:S02]  /*1520*/  ISETP.NE.AND.EX P1, PT, RZ, UR5, PT, P1 ;  /* 0x00000005ff007c0c */ /* 0x000fc4000bf25310 */
[----:B------:R-:W-:-:S04]  /*1530*/  ISETP.NE.U32.AND P0, PT, RZ, UR6, PT ;  /* 0x00000006ff007c0c */ /* 0x000fc8000bf05070 */
[----:B------:R-:W-:Y:S02]  /*1540*/  ISETP.NE.AND.EX P0, PT, RZ, UR7, PT, P0 ;  /* 0x00000007ff007c0c */ /* 0x000fe4000bf05300 */
[----:B0-----:R-:W-:Y:S01]  /*1550*/  SHF.R.S32.HI R0, RZ, 0x1f, R11 ;  /* 0x0000001fff007819 */ /* 0x001fe2000001140b */
[----:B------:R-:W-:-:S04]  /*1560*/  IMAD.SHL.U32 R30, R11, 0x4, RZ ;  /* 0x000000040b1e7824 */ /* 0x000fc800078e00ff */
[C---:B------:R-:W-:Y:S01]  /*1570*/  @P1 LEA R6, P2, R11.reuse, UR4, 0x2 ;  /* 0x000000040b061c11 */ /* 0x040fe2000f8410ff */
[----:B------:R0:W-:Y:S01]  /*1580*/  STL [R1+0x6c], R11 ;  /* 0x00006c0b01007387 */ /* 0x0001e20000100800 */
[C-C-:B------:R-:W-:Y:S02]  /*1590*/  SHF.L.U64.HI R31, R11.reuse, 0x2, R0.reuse ;  /* 0x000000020b1f7819 */ /* 0x140fe40000010200 */
[----:B----4-:R-:W-:Y:S02]  /*15a0*/  @P1 LEA.HI.X R7, R11, UR5, R0, 0x2, P2 ;  /* 0x000000050b071c11 */ /* 0x010fe400090f1400 */
[----:B------:R-:W-:Y:S01]  /*15b0*/  ISETP.NE.U32.AND P2, PT, RZ, UR8, PT ;  /* 0x00000008ff007c0c */ /* 0x000fe2000bf45070 */
[----:B------:R-:W-:Y:S01]  /*15c0*/  ULDC UR4, c[0x0][0x288] ;  /* 0x0000a20000047ab9 */ /* 0x000fe20000000800 */
[----:B------:R-:W-:Y:S01]  /*15d0*/  IADD3 R8, P3, R30, UR6, RZ ;  /* 0x000000061e087c10 */ /* 0x000fe2000ff7e0ff */
[----:B------:R0:W5:Y:S01]  /*15e0*/  @P1 LDG.E R3, desc[UR38][R6.64] ;  /* 0x0000002606031981 */ /* 0x000162000c1e1900 */
[----:B------:R-:W-:Y:S01]  /*15f0*/  ISETP.NE.AND.EX P2, PT, RZ, UR9, PT, P2 ;  /* 0x00000009ff007c0c */ /* 0x000fe2000bf45320 */
[----:B------:R-:W-:Y:S01]  /*1600*/  IMAD.U32 R10, RZ, RZ, UR4 ;  /* 0x00000004ff0a7e24 */ /* 0x000fe2000f8e00ff */
[----:B------:R-:W-:Y:S01]  /*1610*/  IADD3.X R9, R31, UR7, RZ, P3, !PT ;  /* 0x000000071f097c10 */ /* 0x000fe20009ffe4ff */
[----:B------:R-:W-:-:S04]  /*1620*/  ULDC.64 UR4, c[0x0][0x418] ;  /* 0x0001060000047ab9 */ /* 0x000fc80000000a00 */
[----:B------:R0:W5:Y:S06]  /*1630*/  @P0 LDG.E R79, desc[UR38][R8.64] ;  /* 0x00000026084f0981 */ /* 0x00016c000c1e1900 */
[----:B------:R-:W-:-:S04]  /*1640*/  @P2 IADD3 R4, P1, R30, UR8, RZ ;  /* 0x000000081e042c10 */ /* 0x000fc8000ff3e0ff */
[----:B------:R-:W-:-:S05]  /*1650*/  @P2 IADD3.X R5, R31, UR9, RZ, P1, !PT ;  /* 0x000000091f052c10 */ /* 0x000fca0008ffe4ff */
[----:B------:R-:W2:Y:S01]  /*1660*/  @P2 LDG.E R10, desc[UR38][R4.64] ;  /* 0x00000026040a2981 */ /* 0x000ea2000c1e1900 */
        /* <DEDUP_REMOVED lines=8> */
[----:B------:R-:W-:Y:S02]  /*16f0*/  IMAD.U32 R28, RZ, RZ, UR4 ;  /* 0x00000004ff1c7e24 */ /* 0x000fe4000f8e00ff */
[----:B------:R-:W-:Y:S01]  /*1700*/  IMAD.MOV.U32 R25, RZ, RZ, R11 ;  /* 0x000000ffff197224 */ /* 0x000fe200078e000b */
[----:B--2---:R0:W-:Y:S01]  /*1710*/  STL [R1+0x48], R10 ;  /* 0x0000480a01007387 */ /* 0x0041e20000100800 */
[----:B---3--:R-:W-:Y:S05]  /*1720*/  @P2 BRA `(.L_x_2305) ;  /* 0x0000000000282947 */ /* 0x008fea0003800000 */
        /* <DEDUP_REMOVED lines=8> */
[----:B--2---:R-:W-:-:S05]  /*17b0*/  IMAD.IADD R10, R7, 0x1, -R0 ;  /* 0x00000001070a7824 */ /* 0x004fca00078e0a00 */
[----:B------:R1:W-:Y:S02]  /*17c0*/  STL [R1+0x48], R10 ;  /* 0x0000480a01007387 */ /* 0x0003e40000100800 */
.L_x_2305:
[----:B------:R-:W-:Y:S01]  /*17d0*/  ULDC.64 UR4, c[0x0][0xa20] ;  /* 0x0002880000047ab9 */ /* 0x000fe20000000a00 */
[----:B------:R2:W-:Y:S01]  /*17e0*/  STL [R1+0x70], R34 ;  /* 0x0000702201007387 */ /* 0x0005e20000100800 */
[----:B------:R-:W-:-:S04]  /*17f0*/  ISETP.NE.U32.AND P1, PT, RZ, UR4, PT ;  /* 0x00000004ff007c0c */ /* 0x000fc8000bf25070 */
[----:B------:R-:W-:-:S13]  /*1800*/  ISETP.NE.AND.EX P1, PT, RZ, UR5, PT, P1 ;  /* 0x00000005ff007c0c */ /* 0x000fda000bf25310 */
[----:B--2---:R-:W-:Y:S05]  /*1810*/  @!P1 BRA `(.L_x_2306) ;  /* 0x0000000000109947 */ /* 0x004fea0003800000 */
[----:B------:R-:W-:-:S04]  /*1820*/  IADD3 R28, P0, R30, UR4, RZ ;  /* 0x000000041e1c7c10 */ /* 0x000fc8000ff1e0ff */
[----:B------:R-:W-:-:S05]  /*1830*/  IADD3.X R29, R31, UR5, RZ, P0, !PT ;  /* 0x000000051f1d7c10 */ /* 0x000fca00087fe4ff */
[----:B------:R2:W5:Y:S01]  /*1840*/  LDG.E R28, desc[UR38][R28.64] ;  /* 0x000000261c1c7981 */ /* 0x000562000c1e1900 */
[----:B------:R-:W-:Y:S05]  /*1850*/  BRA `(.L_x_2307) ;  /* 0x0000000000107947 */ /* 0x000fea0003800000 */
.L_x_2306:
[----:B------:R-:W-:Y:S05]  /*1860*/  @!P0 BRA `(.L_x_2307) ;  /* 0x00000000000c8947 */ /* 0x000fea0003800000 */
[----:B------:R-:W2:Y:S04]  /*1870*/  LDG.E R5, desc[UR38][R8.64] ;  /* 0x0000002608057981 */ /* 0x000ea8000c1e1900 */
[----:B------:R-:W2:Y:S02]  /*1880*/  LDG.E R28, desc[UR38][R8.64+0x4] ;  /* 0x00000426081c7981 */ /* 0x000ea4000c1e1900 */
[----:B--2---:R-:W-:-:S07]  /*1890*/  IMAD.IADD R28, R28, 0x1, -R5 ;  /* 0x000000011c1c7824 */ /* 0x004fce00078e0a05 */
.L_x_2307:
[----:B------:R-:W-:Y:S01]  /*18a0*/  ULDC.64 UR4, c[0x0][0xa10] ;  /* 0x0002840000047ab9 */ /* 0x000fe20000000a00 */
[----:B0-----:R-:W0:Y:S01]  /*18b0*/  LDC R8, c[0x0][0x448] ;  /* 0x00011200ff087b82 */ /* 0x001e220000000800 */
[----:B------:R-:W-:-:S04]  /*18c0*/  ISETP.NE.U32.AND P0, PT, RZ, UR4, PT ;  /* 0x00000004ff007c0c */ /* 0x000fc8000bf05070 */
[----:B------:R-:W-:Y:S01]  /*18d0*/  ISETP.NE.AND.EX P0, PT, RZ, UR5, PT, P0 ;  /* 0x00000005ff007c0c */ /* 0x000fe2000bf05300 */
[----:B------:R-:W-:-:S12]  /*18e0*/  ULDC.64 UR4, c[0x0][0xa30] ;  /* 0x00028c0000047ab9 */ /* 0x000fd80000000a00 */
[----:B------:R-:W3:Y:S02]  /*18f0*/  @P0 LDC.64 R4, c[0x0][0xa10] ;  /* 0x00028400ff040b82 */ /* 0x000ee40000000a00 */
[----:B---3--:R-:W-:-:S05]  /*1900*/  @P0 IMAD.WIDE R4, R25, 0x4, R4 ;  /* 0x0000000419040825 */ /* 0x008fca00078e0204 */
[----:B------:R-:W3:Y:S04]  /*1910*/  @P0 LDG.E R0, desc[UR38][R4.64] ;  /* 0x0000002604000981 */ /* 0x000ee8000c1e1900 */
[----:B------:R4:W3:Y:S01]  /*1920*/  @P0 LDG.E R9, desc[UR38][R4.64+0x4] ;  /* 0x0000042604090981 */ /* 0x0008e2000c1e1900 */
[----:B------:R-:W-:Y:S01]  /*1930*/  ISETP.NE.U32.AND P1, PT, RZ, UR4, PT ;  /* 0x00000004ff007c0c */ /* 0x000fe2000bf25070 */
[----:B-----5:R-:W-:-:S03]  /*1940*/  IMAD.MOV.U32 R97, RZ, RZ, R28 ;  /* 0x000000ffff617224 */ /* 0x020fc600078e001c */
[----:B------:R-:W-:-:S13]  /*1950*/  ISETP.NE.AND.EX P1, PT, RZ, UR5, PT, P1 ;  /* 0x00000005ff007c0c */ /* 0x000fda000bf25310 */
[----:B------:R-:W-:-:S04]  /*1960*/  @P1 IADD3 R6, P2, R30, UR4, RZ ;  /* 0x000000041e061c10 */ /* 0x000fc8000ff5e0ff */
[----:B------:R-:W-:-:S05]  /*1970*/  @P1 IADD3.X R7, R31, UR5, RZ, P2, !PT ;  /* 0x000000051f071c10 */ /* 0x000fca00097fe4ff */
[----:B------:R1:W5:Y:S01]  /*1980*/  @P1 LDG.E R97, desc[UR38][R6.64] ;  /* 0x0000002606611981 */ /* 0x000362000c1e1900 */
[----:B0-----:R-:W-:Y:S01]  /*1990*/  ISETP.NE.AND P1, PT, R8, 0x1, PT ;  /* 0x000000010800780c */ /* 0x001fe20003f25270 */
[----:B------:R-:W-:Y:S02]  /*19a0*/  IMAD R12, R33, 0xc0, RZ ;  /* 0x000000c0210c7824 */ /* 0x000fe400078e02ff */
[----:B------:R-:W-:Y:S02]  /*19b0*/  IMAD.IADD R8, R28, 0x1, -R3 ;  /* 0x000000011c087824 */ /* 0x000fe400078e0a03 */
[----:B----4-:R-:W-:Y:S01]  /*19c0*/  VIADD R4, R12, 0xbf ;  /* 0x000000bf0c047836 */ /* 0x010fe20000000000 */
[----:B------:R0:W-:Y:S01]  /*19d0*/  STL [R1+0x54], R12 ;  /* 0x0000540c01007387 */ /* 0x0001e20000100800 */
[----:B------:R-:W-:-:S05]  /*19e0*/  IMAD.MOV R74, RZ, RZ, -R8 ;  /* 0x000000ffff4a7224 */ /* 0x000fca00078e0a08 */
[----:B------:R-:W-:Y:S01]  /*19f0*/  VIMNMX R74, RZ, R74, !PT ;  /* 0x0000004aff4a7248 */ /* 0x000fe20007fe0100 */
[----:B------:R-:W4:Y:S08]  /*1a00*/  @P1 LDC R11, c[0x0][0x44c] ;  /* 0x00011300ff0b1b82 */ /* 0x000f300000000800 */
[----:B------:R-:W2:Y:S01]  /*1a10*/  @P1 LDC R5, c[0x0][0x450] ;  /* 0x00011400ff051b82 */ /* 0x000ea20000000800 */
[----:B---3--:R-:W-:-:S02]  /*1a20*/  @P0 IMAD.IADD R24, R9, 0x1, -R0 ;  /* 0x0000000109180824 */ /* 0x008fc400078e0a00 */
[----:B----4-:R-:W-:-:S04]  /*1a30*/  @P1 IMAD.HI.U32 R0, R4, R11, RZ ;  /* 0x0000000b04001227 */ /* 0x010fc800078e00ff */
[----:B-1----:R-:W-:Y:S01]  /*1a40*/  IMAD.IADD R6, R8, 0x1, R24 ;  /* 0x0000000108067824 */ /* 0x002fe200078e0218 */
[----:B--2---:R-:W-:-:S03]  /*1a50*/  @P1 SHF.R.U32.HI R4, RZ, R5, R0 ;  /* 0x00000005ff041219 */ /* 0x004fc60000011600 */
[C---:B------:R-:W-:Y:S01]  /*1a60*/  VIADD R0, R6.reuse, 0x7f ;  /* 0x0000007f06007836 */ /* 0x040fe20000000000 */
[----:B------:R-:W-:Y:S01]  /*1a70*/  IADD3 R101, R6, 0x80, -R10 ;  /* 0x0000008006657810 */ /* 0x000fe20007ffe80a */
[----:B------:R0:W-:Y:S03]  /*1a80*/  STL [R1+0x58], R6 ;  /* 0x0000580601007387 */ /* 0x0001e60000100800 */
[----:B------:R-:W-:Y:S01]  /*1a90*/  SHF.R.S32.HI R3, RZ, 0x1f, R0 ;  /* 0x0000001fff037819 */ /* 0x000fe20000011400 */
[----:B------:R-:W-:-:S03]  /*1aa0*/  IMAD.IADD R4, R101, 0x1, R4 ;  /* 0x0000000165047824 */ /* 0x000fc600078e0204 */
[----:B------:R-:W-:Y:S02]  /*1ab0*/  LEA.HI R3, R3, R0, RZ, 0x7 ;  /* 0x0000000003037211 */ /* 0x000fe400078f38ff */
[----:B------:R-:W-:Y:S02]  /*1ac0*/  SHF.R.S32.HI R5, RZ, 0x1f, R4 ;  /* 0x0000001fff057819 */ /* 0x000fe40000011404 */
[----:B------:R-:W-:Y:S02]  /*1ad0*/  SHF.R.S32.HI R102, RZ, 0x7, R3 ;  /* 0x00000007ff667819 */ /* 0x000fe40000011403 */
[----:B------:R-:W-:-:S04]  /*1ae0*/  LEA.HI R5, R5, R4, RZ, 0x7 ;  /* 0x0000000405057211 */ /* 0x000fc800078f38ff */
[----:B------:R-:W-:-:S04]  /*1af0*/  SHF.R.S32.HI R5, RZ, 0x7, R5 ;  /* 0x00000007ff057819 */ /* 0x000fc80000011405 */
[----:B------:R-:W-:-:S05]  /*1b00*/  VIMNMX R5, R102, R5, PT ;  /* 0x0000000566057248 */ /* 0x000fca0003fe0100 */
[----:B------:R-:W-:-:S05]  /*1b10*/  IMAD R5, R5, 0x80, -R8 ;  /* 0x0000008005057824 */ /* 0x000fca00078e0a08 */
[----:B------:R-:W-:-:S04]  /*1b20*/  VIMNMX R5, R5, R24, PT ;  /* 0x0000001805057248 */ /* 0x000fc80003fe0100 */
[----:B------:R-:W-:Y:S02]  /*1b30*/  ISETP.GT.AND P0, PT, R5, R74, PT ;  /* 0x0000004a0500720c */ /* 0x000fe40003f04270 */
[----:B------:R-:W-:-:S05]  /*1b40*/  SHF.R.U32.HI R74, RZ, 0x7, R74 ;  /* 0x00000007ff4a7819 */ /* 0x000fca000001164a */
[----:B------:R-:W-:-:S06]  /*1b50*/  IMAD.MOV.U32 R26, RZ, RZ, R74 ;  /* 0x000000ffff1a7224 */ /* 0x000fcc00078e004a */
[----:B------:R-:W-:-:S05]  /*1b60*/  @P0 VIADD R0, R5, 0x7f ;  /* 0x0000007f05000836 */ /* 0x000fca0000000000 */
[----:B------:R-:W-:-:S04]  /*1b70*/  @P0 SHF.R.S32.HI R3, RZ, 0x1f, R0 ;  /* 0x0000001fff030819 */ /* 0x000fc80000011400 */
[----:B------:R-:W-:-:S04]  /*1b80*/  @P0 LEA.HI R3, R3, R0, RZ, 0x7 ;  /* 0x0000000003030211 */ /* 0x000fc800078f38ff */
[----:B------:R-:W-:Y:S02]  /*1b90*/  @P0 SHF.R.S32.HI R26, RZ, 0x7, R3 ;  /* 0x00000007ff1a0819 */ /* 0x000fe40000011403 */
[----:B------:R-:W-:Y:S02]  /*1ba0*/  PLOP3.LUT P0, PT, PT, PT, PT, 0x80, 0x0 ;  /* 0x000000000000781c */ /* 0x000fe40003f0f070 */
        /* <DEDUP_REMOVED lines=22> */
.L_x_2310:
[----:B------:R-:W-:Y:S05]  /*1d10*/  BSYNC B6 ;  /* 0x0000000000067941 */ /* 0x000fea0003800000 */
.L_x_2309:
        /* <DEDUP_REMOVED lines=20> */
.L_x_2312:
[----:B------:R-:W-:Y:S05]  /*1e60*/  BSYNC B6 ;  /* 0x0000000000067941 */ /* 0x000fea0003800000 */
.L_x_2311:
[----:B------:R-:W2:Y:S04]  /*1e70*/  LDL.64 R38, [R1] ;  /* 0x0000000001267983 */ /* 0x000ea80000100a00 */
[----:B------:R-:W2:Y:S01]  /*1e80*/  LDL.64 R36, [R1] ;  /* 0x0000000001247983 */ /* 0x000ea20000100a00 */
[----:B------:R-:W-:Y:S01]  /*1e90*/  IMAD.IADD R79, R79, 0x1, R28 ;  /* 0x000000014f4f7824 */ /* 0x000fe200078e021c */
[----:B------:R-:W-:Y:S01]  /*1ea0*/  ULDC.64 UR4, c[0x0][0x9f8] ;  /* 0x00027e0000047ab9 */ /* 0x000fe20000000a00 */
[----:B------:R-:W0:Y:S01]  /*1eb0*/  S2R R20, SR_TID.X ;  /* 0x0000000000147919 */ /* 0x000e220000002100 */
[----:B------:R-:W-:Y:S01]  /*1ec0*/  ISETP.NE.U32.AND P0, PT, RZ, UR4, PT ;  /* 0x00000004ff007c0c */ /* 0x000fe2000bf05070 */
[----:B------:R-:W-:Y:S01]  /*1ed0*/  VIADD R0, R16, 0x10 ;  /* 0x0000001010007836 */ /* 0x000fe20000000000 */
[----:B------:R-:W1:Y:S02]  /*1ee0*/  LDC.64 R86, c[0x0][0x408] ;  /* 0x00010200ff567b82 */ /* 0x000e640000000a00 */
[----:B------:R-:W-:-:S02]  /*1ef0*/  ISETP.NE.AND.EX P0, PT, RZ, UR5, PT, P0 ;  /* 0x00000005ff007c0c */ /* 0x000fc4000bf05300 */
[----:B------:R-:W-:-:S04]  /*1f00*/  SHF.R.S32.HI R7, RZ, 0x1f, R141 ;  /* 0x0000001fff077819 */ /* 0x000fc8000001148d */
[----:B------:R-:W3:Y:S07]  /*1f10*/  LDC.64 R8, c[0x0][0x3f8] ;  /* 0x0000fe00ff087b82 */ /* 0x000eee0000000a00 */
[----:B------:R-:W-:Y:S01]  /*1f20*/  @P0 IADD3 R4, P1, R30, UR4, RZ ;  /* 0x000000041e040c10 */ /* 0x000fe2000ff3e0ff */
[----:B------:R-:W4:Y:S03]  /*1f30*/  LDC R99, c[0x0][0x3f4] ;  /* 0x0000fd00ff637b82 */ /* 0x000f260000000800 */
[----:B------:R-:W-:-:S05]  /*1f40*/  @P0 IADD3.X R5, R31, UR5, RZ, P1, !PT ;  /* 0x000000051f050c10 */ /* 0x000fca0008ffe4ff */
[----:B------:R1:W3:Y:S01]  /*1f50*/  @P0 LDG.E R25, desc[UR38][R4.64] ;  /* 0x0000002604190981 */ /* 0x0002e2000c1e1900 */
[----:B0-----:R-:W-:-:S04]  /*1f60*/  SHF.R.U32.HI R21, RZ, 0x7, R20 ;  /* 0x00000007ff157819 */ /* 0x001fc80000011614 */
[----:B------:R-:W-:-:S13]  /*1f70*/  ISETP.NE.AND P6, PT, R21, 0x1, PT ;  /* 0x000000011500780c */ /* 0x000fda0003fc5270 */
[----:B------:R-:W-:Y:S05]  /*1f80*/  @!P6 WARPSYNC.ALL ;  /* 0x000000000000e948 */ /* 0x000fea0003800000 */
[----:B------:R-:W-:Y:S01]  /*1f90*/  ULDC UR4, c[0x0][0x2f4] ;  /* 0x0000bd0000047ab9 */ /* 0x000fe20000000800 */
[----:B--2---:R-:W-:-:S05]  /*1fa0*/  IMAD.MOV.U32 R36, RZ, RZ, R38 ;  /* 0x000000ffff247224 */ /* 0x004fca00078e0026 */
[----:B------:R-:W-:-:S05]  /*1fb0*/  SHF.R.S32.HI R37, RZ, 0x1f, R36 ;  /* 0x0000001fff257819 */ /* 0x000fca0000011424 */
[----:B------:R0:W-:Y:S04]  /*1fc0*/  STL [R1+0x4], R37 ;  /* 0x0000042501007387 */ /* 0x0001e80000100800 */
[----:B------:R-:W2:Y:S04]  /*1fd0*/  LDL R28, [R1+0xc] ;  /* 0x00000c00011c7983 */ /* 0x000ea80000100800 */
[----:B------:R-:W2:Y:S01]  /*1fe0*/  LDL R29, [R1+0x60] ;  /* 0x00006000011d7983 */ /* 0x000ea20000100800 */
[----:B------:R-:W-:Y:S02]  /*1ff0*/  ISETP.GE.AND P1, PT, R0, UR4, PT ;  /* 0x0000000400007c0c */ /* 0x000fe4000bf26270 */
[----:B------:R-:W-:-:S02]  /*2000*/  ISETP.GE.AND P0, PT, R16, UR4, PT ;  /* 0x0000000410007c0c */ /* 0x000fc4000bf06270 */
[----:B------:R-:W-:Y:S02]  /*2010*/  SEL R6, RZ, 0xffffffff, P1 ;  /* 0xffffffffff067807 */ /* 0x000fe40000800000 */
[----:B------:R-:W-:-:S03]  /*2020*/  SEL R3, RZ, 0x1, P0 ;  /* 0x00000001ff037807 */ /* 0x000fc60000000000 */
[----:B------:R-:W-:-:S05]  /*2030*/  IMAD.SHL.U32 R6, R6, 0x2, RZ ;  /* 0x0000000206067824 */ /* 0x000fca00078e00ff */
[----:B------:R-:W-:Y:S01]  /*2040*/  LOP3.LUT R6, R6, 0x2, R3, 0xe2, !PT ;  /* 0x0000000206067812 */ /* 0x000fe200078ee203 */
[----:B------:R-:W-:Y:S01]  /*2050*/  VIADD R3, R16, 0x20 ;  /* 0x0000002010037836 */ /* 0x000fe20000000000 */
[----:B------:R-:W-:Y:S01]  /*2060*/  ISETP.GE.AND P1, PT, R136, UR4, PT ;  /* 0x0000000488007c0c */ /* 0x000fe2000bf26270 */
[----:B-1----:R-:W-:-:S03]  /*2070*/  IMAD R4, R7, R86, RZ ;  /* 0x0000005607047224 */ /* 0x002fc600078e02ff */
[----:B------:R-:W-:Y:S01]  /*2080*/  ISETP.GE.AND P0, PT, R3, UR4, PT ;  /* 0x0000000403007c0c */ /* 0x000fe2000bf06270 */
[C---:B------:R-:W-:Y:S01]  /*2090*/  IMAD R11, R141.reuse, R87, R4 ;  /* 0x000000578d0b7224 */ /* 0x040fe200078e0204 */
[----:B------:R-:W-:Y:S02]  /*20a0*/  SEL R4, RZ, 0x8, P1 ;  /* 0x00000008ff047807 */ /* 0x000fe40000800000 */
[----:B------:R-:W-:Y:S02]  /*20b0*/  SEL R5, RZ, 0x4, P0 ;  /* 0x00000004ff057807 */ /* 0x000fe40000000000 */
[----:B------:R-:W-:Y:S02]  /*20c0*/  ISETP.GE.AND P0, PT, R22, UR4, PT ;  /* 0x0000000416007c0c */ /* 0x000fe4000bf06270 */
[----:B------:R-:W-:Y:S02]  /*20d0*/  LOP3.LUT R4, R4, R6, R5, 0xfe, !PT ;  /* 0x0000000604047212 */ /* 0x000fe400078efe05 */
[----:B------:R-:W-:Y:S01]  /*20e0*/  SEL R5, RZ, 0x10, P0 ;  /* 0x00000010ff057807 */ /* 0x000fe20000000000 */
[----:B------:R-:W-:Y:S01]  /*20f0*/  IMAD.WIDE.U32 R72, R141, R86, R16 ;  /* 0x000000568d487225 */ /* 0x000fe200078e0010 */
[----:B----4-:R-:W-:-:S02]  /*2100*/  ISETP.GE.AND P0, PT, R16, R99, PT ;  /* 0x000000631000720c */ /* 0x010fc40003f06270 */
[----:B------:R-:W-:Y:S01]  /*2110*/  LOP3.LUT R30, R4, R5, RZ, 0xfc, !PT ;  /* 0x00000005041e7212 */ /* 0x000fe200078efcff */
[----:B------:R-:W-:Y:S01]  /*2120*/  IMAD.WIDE.U32 R70, R141, R86, R36 ;  /* 0x000000568d467225 */ /* 0x000fe200078e0024 */
[-C--:B------:R-:W-:Y:S02]  /*2130*/  ISETP.GE.AND P3, PT, R0, R99.reuse, PT ;  /* 0x000000630000720c */ /* 0x080fe40003f66270 */
[----:B------:R-:W-:Y:S01]  /*2140*/  ISETP.GE.AND P2, PT, R3, R99, PT ;  /* 0x000000630300720c */ /* 0x000fe20003f46270 */
[----:B---3--:R-:W-:Y:S01]  /*2150*/  IMAD R4, R7, R8, RZ ;  /* 0x0000000807047224 */ /* 0x008fe200078e02ff */
[----:B------:R-:W-:Y:S01]  /*2160*/  SEL R5, R99, RZ, P0 ;  /* 0x000000ff63057207 */ /* 0x000fe20000000000 */
[----:B------:R-:W-:Y:S02]  /*2170*/  IMAD.IADD R73, R73, 0x1, R11 ;  /* 0x0000000149497824 */ /* 0x000fe400078e020b */
[----:B------:R-:W-:Y:S01]  /*2180*/  IMAD.IADD R71, R11, 0x1, R71 ;  /* 0x000000010b477824 */ /* 0x000fe200078e0247 */
[----:B------:R-:W-:Y:S01]  /*2190*/  SEL R7, R99, RZ, P3 ;  /* 0x000000ff63077207 */ /* 0x000fe20001800000 */
[----:B------:R-:W-:Y:S01]  /*21a0*/  IMAD R11, R141, R9, R4 ;  /* 0x000000098d0b7224 */ /* 0x000fe200078e0204 */
[----:B------:R-:W-:Y:S01]  /*21b0*/  SEL R4, R99, RZ, P2 ;  /* 0x000000ff63047207 */ /* 0x000fe20001000000 */
[----:B------:R-:W-:-:S02]  /*21c0*/  IMAD.IADD R5, R16, 0x1, R5 ;  /* 0x0000000110057824 */ /* 0x000fc400078e0205 */
[----:B------:R-:W-:-:S04]  /*21d0*/  IMAD.WIDE.U32 R68, R141, R8, R16 ;  /* 0x000000088d447225 */ /* 0x000fc800078e0010 */
[----:B------:R-:W-:-:S04]  /*21e0*/  IMAD.WIDE.U32 R66, R141, R8, R36 ;  /* 0x000000088d427225 */ /* 0x000fc800078e0024 */
[----:B------:R-:W-:Y:S02]  /*21f0*/  IMAD.IADD R10, R0, 0x1, R7 ;  /* 0x00000001000a7824 */ /* 0x000fe400078e0207 */
[----:B------:R-:W-:Y:S01]  /*2200*/  IMAD.IADD R12, R3, 0x1, R4 ;  /* 0x00000001030c7824 */ /* 0x000fe200078e0204 */
[----:B------:R-:W-:Y:S01]  /*2210*/  SHF.R.S32.HI R6, RZ, 0x1f, R5 ;  /* 0x0000001fff067819 */ /* 0x000fe20000011405 */
[----:B------:R-:W-:Y:S02]  /*2220*/  IMAD.IADD R69, R69, 0x1, R11 ;  /* 0x0000000145457824 */ /* 0x000fe400078e020b */
[----:B------:R-:W-:Y:S01]  /*2230*/  IMAD.IADD R67, R11, 0x1, R67 ;  /* 0x000000010b437824 */ /* 0x000fe200078e0243 */
[----:B------:R-:W-:Y:S02]  /*2240*/  SHF.R.S32.HI R11, RZ, 0x1f, R10 ;  /* 0x0000001fff0b7819 */ /* 0x000fe4000001140a */
[----:B------:R-:W-:Y:S02]  /*2250*/  SHF.R.S32.HI R13, RZ, 0x1f, R12 ;  /* 0x0000001fff0d7819 */ /* 0x000fe4000001140c */
[----:B------:R-:W-:-:S02]  /*2260*/  LEA.HI R4, R6, R5, RZ, 0x3 ;  /* 0x0000000506047211 */ /* 0x000fc400078f18ff */
[----:B------:R-:W-:Y:S02]  /*2270*/  LEA.HI R7, R6, R5, RZ, 0x5 ;  /* 0x0000000506077211 */ /* 0x000fe400078f28ff */
[----:B------:R-:W-:Y:S02]  /*2280*/  LEA.HI R5, R11, R10, RZ, 0x3 ;  /* 0x0000000a0b057211 */ /* 0x000fe400078f18ff */
[----:B------:R-:W-:Y:S02]  /*2290*/  LEA.HI R6, R13, R12, RZ, 0x3 ;  /* 0x0000000c0d067211 */ /* 0x000fe400078f18ff */
[----:B------:R-:W-:Y:S02]  /*22a0*/  LEA.HI R11, R11, R10, RZ, 0x5 ;  /* 0x0000000a0b0b7211 */ /* 0x000fe400078f28ff */
[----:B------:R-:W-:Y:S01]  /*22b0*/  LEA.HI R13, R13, R12, RZ, 0x5 ;  /* 0x0000000c0d0d7211 */ /* 0x000fe200078f28ff */
[----:B------:R-:W-:Y:S01]  /*22c0*/  IMAD.SHL.U32 R10, R7, 0x80, RZ ;  /* 0x00000080070a7824 */ /* 0x000fe200078e00ff */
[----:B------:R-:W-:Y:S01]  /*22d0*/  LOP3.LUT R7, R157, 0x18, R4, 0xf8, !PT ;  /* 0x000000189d077812 */ /* 0x000fe200078ef804 */
[----:B------:R-:W-:Y:S01]  /*22e0*/  IMAD.SHL.U32 R12, R11, 0x80, RZ ;  /* 0x000000800b0c7824 */ /* 0x000fe200078e00ff */
[----:B------:R-:W-:Y:S01]  /*22f0*/  SHF.R.U32.HI R20, RZ, 0x3, R157 ;  /* 0x00000003ff147819 */ /* 0x000fe2000001169d */
[----:B------:R-:W-:Y:S01]  /*2300*/  IMAD.SHL.U32 R14, R13, 0x80, RZ ;  /* 0x000000800d0e7824 */ /* 0x000fe200078e00ff */
[----:B------:R-:W-:-:S02]  /*2310*/  LOP3.LUT R11, R157, 0x18, R5, 0xf8, !PT ;  /* 0x000000189d0b7812 */ /* 0x000fc400078ef805 */
[----:B------:R-:W-:Y:S02]  /*2320*/  LOP3.LUT R13, R157, 0x18, R6, 0xf8, !PT ;  /* 0x000000189d0d7812 */ /* 0x000fe400078ef806 */
[----:B------:R-:W-:Y:S02]  /*2330*/  LOP3.LUT R10, R10, 0xfffff000, RZ, 0xc0, !PT ;  /* 0xfffff0000a0a7812 */ /* 0x000fe400078ec0ff */
[-C--:B------:R-:W-:Y:S02]  /*2340*/  LOP3.LUT R7, R7, R20.reuse, RZ, 0x3c, !PT ;  /* 0x0000001407077212 */ /* 0x080fe400078e3cff */
[----:B------:R-:W-:Y:S02]  /*2350*/  LOP3.LUT R12, R12, 0xfffff000, RZ, 0xc0, !PT ;  /* 0xfffff0000c0c7812 */ /* 0x000fe400078ec0ff */
[----:B------:R-:W-:Y:S02]  /*2360*/  LOP3.LUT R11, R11, R20, RZ, 0x3c, !PT ;  /* 0x000000140b0b7212 */ /* 0x000fe400078e3cff */
[----:B------:R-:W-:-:S02]  /*2370*/  LOP3.LUT R14, R14, 0xfffff000, RZ, 0xc0, !PT ;  /* 0xfffff0000e0e7812 */ /* 0x000fc400078ec0ff */
[----:B------:R-:W-:Y:S02]  /*2380*/  LOP3.LUT R13, R13, R20, RZ, 0x3c, !PT ;  /* 0x000000140d0d7212 */ /* 0x000fe400078e3cff */
[----:B------:R-:W-:-:S04]  /*2390*/  LOP3.LUT R23, R23, 0xfffffffe, RZ, 0xc0, !PT ;  /* 0xfffffffe17177812 */ /* 0x000fc800078ec0ff */
[----:B------:R-:W-:-:S04]  /*23a0*/  @P3 LOP3.LUT R23, R23, 0x1, RZ, 0xfc, !PT ;  /* 0x0000000117173812 */ /* 0x000fc800078efcff */
[----:B------:R-:W-:-:S04]  /*23b0*/  LOP3.LUT R23, R23, 0xfffffffd, RZ, 0xc0, !PT ;  /* 0xfffffffd17177812 */ /* 0x000fc800078ec0ff */
[----:B------:R-:W-:Y:S02]  /*23c0*/  @P2 LOP3.LUT R23, R23, 0x2, RZ, 0xfc, !PT ;  /* 0x0000000217172812 */ /* 0x000fe400078efcff */
[----:B-----5:R-:W-:Y:S02]  /*23d0*/  SHF.R.S32.HI R15, RZ, 0x1f, R97 ;  /* 0x0000001fff0f7819 */ /* 0x020fe40000011461 */
[----:B------:R-:W-:-:S03]  /*23e0*/  LOP3.LUT R23, R23, 0xfffffffb, RZ, 0xc0, !PT ;  /* 0xfffffffb17177812 */ /* 0x000fc600078ec0ff */
[----:B------:R-:W-:Y:S02]  /*23f0*/  IMAD R20, R15, R86, RZ ;  /* 0x000000560f147224 */ /* 0x000fe400078e02ff */
[----:B------:R-:W-:-:S04]  /*2400*/  IMAD.WIDE.U32 R68, R97, R8, R68 ;  /* 0x0000000861447225 */ /* 0x000fc800078e0044 */
[----:B------:R-:W-:Y:S01]  /*2410*/  VIADD R100, R21, 0x8 ;  /* 0x0000000815647836 */ /* 0x000fe20000000000 */
[----:B------:R-:W-:Y:S01]  /*2420*/  LOP3.LUT R21, R5, 0xfffffff8, RZ, 0xc0, !PT ;  /* 0xfffffff805157812 */ /* 0x000fe200078ec0ff */
[----:B------:R-:W-:Y:S01]  /*2430*/  IMAD.WIDE.U32 R72, R97, R86, R72 ;  /* 0x0000005661487225 */ /* 0x000fe200078e0048 */
[----:B------:R-:W-:-:S03]  /*2440*/  SHF.L.U64.HI R90, R8, 0x7, R9 ;  /* 0x00000007085a7819 */ /* 0x000fc60000010209 */
[----:B------:R-:W-:-:S04]  /*2450*/  IMAD.WIDE.U32 R70, R97, R86, R70 ;  /* 0x0000005661467225 */ /* 0x000fc800078e0046 */
[----:B------:R-:W-:Y:S01]  /*2460*/  IMAD.WIDE.U32 R66, R97, R8, R66 ;  /* 0x0000000861427225 */ /* 0x000fe200078e0042 */
[----:B------:R-:W-:-:S03]  /*2470*/  SHF.R.S32.HI R92, RZ, 0x1f, R21 ;  /* 0x0000001fff5c7819 */ /* 0x000fc60000011415 */
[----:B------:R-:W-:Y:S01]  /*2480*/  IMAD.SHL.U32 R99, R99, 0x2, RZ ;  /* 0x0000000263637824 */ /* 0x000fe200078e00ff */
[--C-:B--2---:R-:W-:Y:S02]  /*2490*/  IADD3 R96, R7, R10, R28.reuse ;  /* 0x0000000a07607210 */ /* 0x104fe40007ffe01c */
[--C-:B------:R-:W-:Y:S02]  /*24a0*/  IADD3 R95, R11, R12, R28.reuse ;  /* 0x0000000c0b5f7210 */ /* 0x100fe40007ffe01c */
[----:B------:R-:W-:Y:S02]  /*24b0*/  IADD3 R94, R13, R14, R28 ;  /* 0x0000000e0d5e7210 */ /* 0x000fe40007ffe01c */
[----:B------:R-:W1:Y:S01]  /*24c0*/  S2R R28, SR_TID.X ;  /* 0x00000000001c7919 */ /* 0x000e620000002100 */
[----:B------:R-:W-:Y:S01]  /*24d0*/  @!P6 BAR.SYNC.DEFER_BLOCKING 0x9, 0x100 ;  /* 0x024400000000eb1d */ /* 0x000fe20000010000 */
[----:B------:R-:W-:Y:S01]  /*24e0*/  LOP3.LUT P1, RZ, R29, 0x2, RZ, 0xc0, !PT ;  /* 0x000000021dff7812 */ /* 0x000fe2000782c0ff */
[----:B------:R-:W-:-:S02]  /*24f0*/  IMAD R10, R15, R8, RZ ;  /* 0x000000080f0a7224 */ /* 0x000fc400078e02ff */
[C---:B------:R-:W-:Y:S02]  /*2500*/  IMAD R11, R97.reuse, R87, R20 ;  /* 0x00000057610b7224 */ /* 0x040fe400078e0214 */
[----:B------:R-:W-:-:S08]  /*2510*/  IMAD R75, R97, R9, R10 ;  /* 0x00000009614b7224 */ /* 0x000fd000078e020a */
[----:B------:R-:W-:Y:S02]  /*2520*/  @P1 LOP3.LUT R23, R23, 0x4, RZ, 0xfc, !PT ;  /* 0x0000000417171812 */ /* 0x000fe400078efcff */
[----:B------:R-:W-:Y:S01]  /*2530*/  ISETP.GE.AND P1, PT, R137, UR4, PT ;  /* 0x0000000489007c0c */ /* 0x000fe2000bf26270 */
[----:B-1----:R-:W-:-:S05]  /*2540*/  VIADD R32, R28, 0xffffff80 ;  /* 0xffffff801c207836 */ /* 0x002fca0000000000 */
[----:B------:R-:W-:-:S04]  /*2550*/  LEA.HI R28, R32, R32, RZ, 0x1 ;  /* 0x00000020201c7211 */ /* 0x000fc800078f08ff */
[----:B------:R-:W-:Y:S02]  /*2560*/  LOP3.LUT R28, R28, 0xfffffffe, RZ, 0xc0, !PT ;  /* 0xfffffffe1c1c7812 */ /* 0x000fe400078ec0ff */
[----:B------:R-:W-:-:S03]  /*2570*/  SEL R29, RZ, 0x20, P1 ;  /* 0x00000020ff1d7807 */ /* 0x000fc60000800000 */
[----:B------:R-:W-:Y:S01]  /*2580*/  IMAD.IADD R28, R32, 0x1, -R28 ;  /* 0x00000001201c7824 */ /* 0x000fe200078e0a1c */
[----:B------:R-:W-:Y:S02]  /*2590*/  LOP3.LUT R20, R4, 0xfffffff8, RZ, 0xc0, !PT ;  /* 0xfffffff804147812 */ /* 0x000fe400078ec0ff */
[----:B------:R-:W-:Y:S01]  /*25a0*/  LOP3.LUT R29, R30, R29, RZ, 0xfc, !PT ;  /* 0x0000001d1e1d7212 */ /* 0x000fe200078efcff */
[----:B------:R-:W-:Y:S01]  /*25b0*/  IMAD R10, R28, 0xc0, R141 ;  /* 0x000000c01c0a7824 */ /* 0x000fe200078e028d */
[----:B------:R-:W-:Y:S01]  /*25c0*/  LOP3.LUT R28, R6, 0xfffffff8, RZ, 0xc0, !PT ;  /* 0xfffffff8061c7812 */ /* 0x000fe200078ec0ff */
[C---:B------:R-:W-:Y:S01]  /*25d0*/  IMAD.SHL.U32 R7, R86.reuse, 0x80, RZ ;  /* 0x0000008056077824 */ /* 0x040fe200078e00ff */
[----:B------:R-:W-:Y:S01]  /*25e0*/  SHF.L.U64.HI R87, R86, 0x7, R87 ;  /* 0x0000000756577819 */ /* 0x000fe20000010257 */
[----:B------:R-:W-:Y:S01]  /*25f0*/  IMAD.IADD R77, R69, 0x1, R75 ;  /* 0x00000001454d7824 */ /* 0x000fe200078e024b */
[----:B------:R-:W-:Y:S01]  /*2600*/  SHF.R.S32.HI R9, RZ, 0x1f, R34 ;  /* 0x0000001fff097819 */ /* 0x000fe20000011422 */
[----:B------:R-:W-:Y:S01]  /*2610*/  IMAD.SHL.U32 R8, R8, 0x80, RZ ;  /* 0x0000008008087824 */ /* 0x000fe200078e00ff */
[----:B------:R-:W-:Y:S01]  /*2620*/  SHF.R.S32.HI R86, RZ, 0x1f, R25 ;  /* 0x0000001fff567819 */ /* 0x000fe20000011419 */
[----:B------:R-:W-:Y:S01]  /*2630*/  IMAD.IADD R78, R73, 0x1, R11 ;  /* 0x00000001494e7824 */ /* 0x000fe200078e020b */
[----:B------:R-:W-:Y:S01]  /*2640*/  SHF.R.S32.HI R93, RZ, 0x1f, R20 ;  /* 0x0000001fff5d7819 */ /* 0x000fe20000011414 */
[----:B------:R-:W-:Y:S01]  /*2650*/  IMAD.IADD R76, R11, 0x1, R71 ;  /* 0x000000010b4c7824 */ /* 0x000fe200078e0247 */
[----:B------:R-:W-:Y:S01]  /*2660*/  SHF.R.S32.HI R91, RZ, 0x1f, R28 ;  /* 0x0000001fff5b7819 */ /* 0x000fe2000001141c */
[----:B------:R-:W-:Y:S01]  /*2670*/  IMAD.IADD R75, R75, 0x1, R67 ;  /* 0x000000014b4b7824 */ /* 0x000fe200078e0243 */
[----:B------:R-:W-:-:S02]  /*2680*/  LOP3.LUT R30, R30, 0x1, RZ, 0xc0, !PT ;  /* 0x000000011e1e7812 */ /* 0x000fc400078ec0ff */
[C---:B------:R-:W-:Y:S02]  /*2690*/  LOP3.LUT R31, R29.reuse, 0x2, RZ, 0xc0, !PT ;  /* 0x000000021d1f7812 */ /* 0x040fe400078ec0ff */
[----:B0-----:R-:W-:-:S07]  /*26a0*/  LOP3.LUT R32, R29, 0x4, RZ, 0xc0, !PT ;  /* 0x000000041d207812 */ /* 0x001fce00078ec0ff */
.L_x_2371:
[----:B--23--:R-:W2:Y:S01]  /*26b0*/  LDL R35, [R1+0x60] ;  /* 0x0000600001237983 */ /* 0x00cea20000100800 */
[----:B0-----:R-:W0:Y:S03]  /*26c0*/  LDC R81, c[0x0][0x430] ;  /* 0x00010c00ff517b82 */ /* 0x001e260000000800 */
        /* <DEDUP_REMOVED lines=86> */
[----:B------:R-:W2:Y:S04]  /*2c30*/  LDL.64 R104, [R1] ;  /* 0x0000000001687983 */ /* 0x000ea80000100a00 */
        /* <DEDUP_REMOVED lines=45> */
.L_x_2317:
[----:B------:R-:W-:Y:S05]  /*2f10*/  BSYNC B1 ;  /* 0x0000000000017941 */ /* 0x000fea0003800000 */
.L_x_2316:
        /* <DEDUP_REMOVED lines=47> */
[----:B------:R-:W-:Y:S02]  /*3210*/  PRMT R106, R11, 0x7610, R106 ;  /* 0x000076100b6a7816 */ /* 0x000fe4000000006a */
[----:B------:R-:W-:Y:S01]  /*3220*/  PRMT R89, R89, 0x5410, R12 ;  /* 0x0000541059597816 */ /* 0x000fe2000000000c */
[----:B------:R-:W-:Y:S06]  /*3230*/  @!P2 BRA `(.L_x_2318) ;  /* 0x000000000004a947 */ /* 0x000fec0003800000 */
[----:B------:R-:W-:Y:S01]  /*3240*/  BPT.TRAP 0x1 ;  /* 0x000000040000795c */ /* 0x000fe20000300000 */
.L_x_2318:
[----:B------:R-:W-:Y:S01]  /*3250*/  IMAD R35, R18, 0x8, R2 ;  /* 0x0000000812237824 */ /* 0x000fe200078e0202 */
[----:B------:R-:W-:Y:S01]  /*3260*/  SHF.L.U32 R85, R140, 0x1f, RZ ;  /* 0x0000001f8c557819 */ /* 0x000fe200000006ff */
[----:B------:R-:W-:Y:S03]  /*3270*/  BSSY B1, `(.L_x_2319) ;  /* 0x0000003000017945 */ /* 0x000fe60003800000 */
[----:B------:R-:W0:Y:S02]  /*3280*/  SYNCS.PHASECHK.TRANS64.TRYWAIT P4, [R35+URZ+0x2d890], R85 ;  /* 0x02d89055230075a7 */ /* 0x000e24000808017f */
[----:B0-----:R-:W-:Y:S05]  /*3290*/  @!P4 BRA `(.L_x_2320) ;  /* 0x000001980038c947 */ /* 0x001fea0003800000 */
.L_x_2582:
[----:B------:R-:W-:Y:S05]  /*32a0*/  BSYNC B1 ;  /* 0x0000000000017941 */ /* 0x000fea0003800000 */
.L_x_2319:
[----:B------:R-:W-:-:S03]  /*32b0*/  UMOV UR4, 0xffffffff ;  /* 0xffffffff00047882 */ /* 0x000fc60000000000 */
[----:B------:R-:W-:Y:S05]  /*32c0*/  BRA.DIV UR4, `(.L_x_2321) ;  /* 0x0000019a04407947 */ /* 0x000fea000b800000 */
[----:B------:R-:W1:Y:S04]  /*32d0*/  SHFL.IDX PT, R61, R61, RZ, 0x1e1f ;  /* 0x001e1fff3d3d7589 */ /* 0x000e6800000e0000 */
[----:B------:R-:W2:Y:S02]  /*32e0*/  SHFL.IDX PT, R60, R60, RZ, 0x1e1f ;  /* 0x001e1fff3c3c7589 */ /* 0x000ea400000e0000 */
.L_x_2586:
[----:B------:R-:W-:Y:S05]  /*32f0*/  @P3 BRA `(.L_x_2322) ;  /* 0x0000003800683947 */ /* 0x000fea0003800000 */
[----:B------:R-:W-:Y:S01]  /*3300*/  ISETP.NE.AND P3, PT, R30, RZ, PT ;  /* 0x000000ff1e00720c */ /* 0x000fe20003f65270 */
[----:B------:R-:W-:-:S12]  /*3310*/  BSSY B1, `(.L_x_2323) ;  /* 0x0000037000017945 */ /* 0x000fd80003800000 */
[----:B------:R-:W-:Y:S05]  /*3320*/  @!P3 BRA `(.L_x_2324) ;  /* 0x0000000000d4b947 */ /* 0x000fea0003800000 */
[----:B------:R-:W3:Y:S01]  /*3330*/  LDL.64 R122, [R1] ;  /* 0x00000000017a7983 */ /* 0x000ee20000100a00 */
[----:B------:R-:W-:Y:S03]  /*3340*/  BSSY B2, `(.L_x_2325) ;  /* 0x0000030000027945 */ /* 0x000fe60003800000 */
[----:B------:R4:W0:Y:S01]  /*3350*/  LDS.128 R12, [R65+0x15000] ;  /* 0x01500000410c7984 */ /* 0x0008220000000c00 */
[----:B---3--:R-:W-:-:S13]  /*3360*/  ISETP.GE.AND P3, PT, R122, R98, PT ;  /* 0x000000627a00720c */ /* 0x008fda0003f66270 */
[----:B0---4-:R-:W-:Y:S05]  /*3370*/  @P3 BRA `(.L_x_2326) ;  /* 0x0000000000b03947 */ /* 0x011fea0003800000 */
[--C-:B------:R-:W-:Y:S02]  /*3380*/  SHF.R.U64 R11, R56, 0x10, R57.reuse ;  /* 0x00000010380b7819 */ /* 0x100fe40000001239 */
[----:B------:R-:W-:Y:S02]  /*3390*/  SHF.R.U32.HI R56, RZ, 0x10, R57 ;  /* 0x00000010ff387819 */ /* 0x000fe40000011639 */
[----:B------:R-:W-:Y:S02]  /*33a0*/  SHF.R.U64 R57, R58, 0x10, R59 ;  /* 0x000000103a397819 */ /* 0x000fe4000000123b */
[----:B------:R-:W-:Y:S02]  /*33b0*/  PRMT R11, R105, 0x5410, R11 ;  /* 0x00005410690b7816 */ /* 0x000fe4000000000b */
[----:B------:R-:W-:Y:S01]  /*33c0*/  PRMT R57, R106, 0x5410, R57 ;  /* 0x000054106a397816 */ /* 0x000fe20000000039 */
[C---:B------:R-:W-:Y:S01]  /*33d0*/  IMAD.U32 R106, R13.reuse, 0x10000, RZ ;  /* 0x000100000d6a7824 */ /* 0x040fe200078e00ff */
        /* <DEDUP_REMOVED lines=38> */
.L_x_2326:
[----:B------:R-:W-:Y:S05]  /*3640*/  BSYNC B2 ;  /* 0x0000000000027941 */ /* 0x000fea0003800000 */
.L_x_2325:
[----:B--2---:R-:W-:-:S04]  /*3650*/  LEA R56, P3, R16, R60, 0x1 ;  /* 0x0000003c10387211 */ /* 0x004fc800078608ff */
[----:B-1----:R-:W-:-:S05]  /*3660*/  LEA.HI.X R57, R16, R61, R17, 0x1, P3 ;  /* 0x0000003d10397211 */ /* 0x002fca00018f0c11 */
[----:B------:R3:W-:Y:S04]  /*3670*/  ST.E.128 desc[UR38][R56.64], R12 ;  /* 0x0000000c38007985 */ /* 0x0007e8000c101d26 */
.L_x_2324:
[----:B------:R-:W-:Y:S05]  /*3680*/  BSYNC B1 ;  /* 0x0000000000017941 */ /* 0x000fea0003800000 */
.L_x_2323:
        /* <DEDUP_REMOVED lines=8> */
[----:B------:R-:W-:Y:S02]  /*3710*/  SHF.R.U64 R54, R54, 0x10, R55 ;  /* 0x0000001036367819 */ /* 0x000fe40000001237 */
[----:B------:R-:W-:Y:S01]  /*3720*/  SHF.R.U64 R11, R52, 0x10, R53 ;  /* 0x00000010340b7819 */ /* 0x000fe20000001235 */
[----:B------:R-:W-:Y:S01]  /*3730*/  IMAD.U32 R52, R13, 0x10000, RZ ;  /* 0x000100000d347824 */ /* 0x000fe200078e00ff */
[----:B------:R-:W-:Y:S02]  /*3740*/  PRMT R54, R63, 0x5432, R54 ;  /* 0x000054323f367816 */ /* 0x000fe40000000036 */
[----:B------:R-:W-:Y:S02]  /*3750*/  PRMT R11, R118, 0x5410, R11 ;  /* 0x00005410760b7816 */ /* 0x000fe4000000000b */
[----:B------:R-:W-:Y:S02]  /*3760*/  LOP3.LUT R58, R13, 0xffff0000, RZ, 0xc0, !PT ;  /* 0xffff00000d3a7812 */ /* 0x000fe400078ec0ff */
[----:B------:R-:W-:-:S02]  /*3770*/  LOP3.LUT R57, R54, 0xffff0000, RZ, 0xc0, !PT ;  /* 0xffff000036397812 */ /* 0x000fc400078ec0ff */
[----:B------:R-:W-:Y:S02]  /*3780*/  SHF.R.U32.HI R56, RZ, 0x10, R53 ;  /* 0x00000010ff387819 */ /* 0x000fe40000011635 */
[C---:B------:R-:W-:Y:S01]  /*3790*/  LOP3.LUT R53, R11.reuse, 0xffff0000, RZ, 0xc0, !PT ;  /* 0xffff00000b357812 */ /* 0x040fe200078ec0ff */
[C---:B------:R-:W-:Y:S01]  /*37a0*/  FMUL.FTZ R13, R58.reuse, R57 ;  /* 0x000000393a0d7220 */ /* 0x040fe20000410000 */
[----:B------:R-:W-:Y:S01]  /*37b0*/  SHF.R.U32.HI R55, RZ, 0x10, R55 ;  /* 0x00000010ff377819 */ /* 0x000fe20000011637 */
[----:B------:R-:W-:Y:S02]  /*37c0*/  IMAD.U32 R11, R11, 0x10000, RZ ;  /* 0x000100000b0b7824 */ /* 0x000fe400078e00ff */
[-C--:B------:R-:W-:Y:S01]  /*37d0*/  FMUL.FTZ R58, R58, R53.reuse ;  /* 0x000000353a3a7220 */ /* 0x080fe20000410000 */
[----:B------:R-:W-:Y:S01]  /*37e0*/  FFMA.FTZ R53, R52, R53, -R13 ;  /* 0x0000003534357223 */ /* 0x000fe2000001080d */
        /* <DEDUP_REMOVED lines=18> */
[----:B------:R-:W-:Y:S01]  /*3910*/  IMAD.U32 R13, R54, 0x10000, RZ ;  /* 0x00010000360d7824 */ /* 0x000fe200078e00ff */
[----:B------:R-:W-:Y:S01]  /*3920*/  LOP3.LUT R54, R12, 0xffff0000, RZ, 0xc0, !PT ;  /* 0xffff00000c367812 */ /* 0x000fe200078ec0ff */
[----:B------:R-:W-:Y:S01]  /*3930*/  FFMA.FTZ R14, R58, R55, R14 ;  /* 0x000000373a0e7223 */ /* 0x000fe2000001000e */
[----:B------:R-:W-:-:S03]  /*3940*/  IMAD.U32 R12, R12, 0x10000, RZ ;  /* 0x000100000c0c7824 */ /* 0x000fc600078e00ff */
[C---:B------:R-:W-:Y:S01]  /*3950*/  FMUL.FTZ R55, R54.reuse, R13 ;  /* 0x0000000d36377220 */ /* 0x040fe20000410000 */
[----:B------:R-:W-:Y:S01]  /*3960*/  FMUL.FTZ R54, R54, R11 ;  /* 0x0000000b36367220 */ /* 0x000fe20000410000 */
[----:B------:R-:W-:Y:S02]  /*3970*/  F2FP.BF16.F32.PACK_AB R15, R14, R15 ;  /* 0x0000000f0e0f723e */ /* 0x000fe400000010ff */
[C---:B------:R-:W-:Y:S01]  /*3980*/  FFMA.FTZ R55, R12.reuse, R11, -R55 ;  /* 0x0000000b0c377223 */ /* 0x040fe20000010837 */
[----:B------:R-:W-:Y:S01]  /*3990*/  FFMA.FTZ R54, R12, R13, R54 ;  /* 0x0000000d0c367223 */ /* 0x000fe20000010036 */
[----:B------:R-:W-:Y:S02]  /*39a0*/  F2FP.BF16.F32.PACK_AB R13, R52, R53 ;  /* 0x00000035340d723e */ /* 0x000fe400000010ff */
[----:B------:R-:W-:Y:S02]  /*39b0*/  F2FP.BF16.F32.PACK_AB R14, R56, R105 ;  /* 0x00000069380e723e */ /* 0x000fe400000010ff */
[----:B------:R-:W-:-:S07]  /*39c0*/  F2FP.BF16.F32.PACK_AB R12, R54, R55 ;  /* 0x00000037360c723e */ /* 0x000fce00000010ff */
.L_x_2330:
[----:B------:R-:W-:Y:S05]  /*39d0*/  BSYNC B2 ;  /* 0x0000000000027941 */ /* 0x000fea0003800000 */
.L_x_2329:
[----:B------:R-:W3:Y:S01]  /*39e0*/  LDL R11, [R1+0x10] ;  /* 0x00001000010b7983 */ /* 0x000ee20000100800 */
[----:B--2---:R-:W-:Y:S02]  /*39f0*/  IMAD.MOV.U32 R52, RZ, RZ, R60 ;  /* 0x000000ffff347224 */ /* 0x004fe400078e003c */
[----:B-1----:R-:W-:Y:S02]  /*3a00*/  IMAD.MOV.U32 R53, RZ, RZ, R61 ;  /* 0x000000ffff357224 */ /* 0x002fe400078e003d */
[----:B---3--:R-:W-:-:S04]  /*3a10*/  IMAD.SHL.U32 R11, R11, 0x8, RZ ;  /* 0x000000080b0b7824 */ /* 0x008fc800078e00ff */
[----:B------:R-:W-:-:S05]  /*3a20*/  IMAD.WIDE R52, R11, 0x2, R52 ;  /* 0x000000020b347825 */ /* 0x000fca00078e0234 */
[----:B------:R4:W-:Y:S02]  /*3a30*/  ST.E.128 desc[UR38][R52.64], R12 ;  /* 0x0000000c34007985 */ /* 0x0009e4000c101d26 */
.L_x_2328:
[----:B------:R-:W-:Y:S05]  /*3a40*/  BSYNC B1 ;  /* 0x0000000000017941 */ /* 0x000fea0003800000 */
.L_x_2327:
[----:B------:R-:W-:Y:S01]  /*3a50*/  ISETP.NE.AND P3, PT, R32, RZ, PT ;  /* 0x000000ff2000720c */ /* 0x000fe20003f65270 */
[----:B------:R-:W-:-:S12]  /*3a60*/  BSSY B1, `(.L_x_2331) ;  /* 0x000003b000017945 */ /* 0x000fd80003800000 */
[----:B------:R-:W-:Y:S05]  /*3a70*/  @!P3 BRA `(.L_x_2332) ;  /* 0x0000000000e4b947 */ /* 0x000fea0003800000 */
[----:B---34-:R-:W3:Y:S04]  /*3a80*/  LDL R12, [R1+0x14] ;  /* 0x00001400010c7983 */ /* 0x018ee80000100800 */
[----:B------:R-:W4:Y:S01]  /*3a90*/  LDL R11, [R1+0x38] ;  /* 0x00003800010b7983 */ /* 0x000f220000100800 */
[----:B-1----:R-:W-:Y:S01]  /*3aa0*/  IMAD.MOV.U32 R13, RZ, RZ, R61 ;  /* 0x000000ffff0d7224 */ /* 0x002fe200078e003d */
[----:B------:R-:W-:Y:S01]  /*3ab0*/  BSSY B2, `(.L_x_2333) ;  /* 0x0000034000027945 */ /* 0x000fe20003800000 */
[----:B---3--:R-:W-:Y:S02]  /*3ac0*/  IMAD.SHL.U32 R53, R12, 0x8, RZ ;  /* 0x000000080c357824 */ /* 0x008fe400078e00ff */
[----:B--2---:R-:W-:Y:S01]  /*3ad0*/  IMAD.MOV.U32 R12, RZ, RZ, R60 ;  /* 0x000000ffff0c7224 */ /* 0x004fe200078e003c */
[----:B----4-:R-:W-:-:S03]  /*3ae0*/  ISETP.GE.AND P3, PT, R11, R98, PT ;  /* 0x000000620b00720c */ /* 0x010fc60003f66270 */
[----:B------:R-:W-:Y:S02]  /*3af0*/  IMAD.WIDE R52, R53, 0x2, R12 ;  /* 0x0000000235347825 */ /* 0x000fe400078e020c */
[----:B------:R1:W2:Y:S08]  /*3b00*/  LDS.128 R12, [R65+0x17000] ;  /* 0x01700000410c7984 */ /* 0x0002b00000000c00 */
[----:B-1----:R-:W-:Y:S05]  /*3b10*/  @P3 BRA `(.L_x_2334) ;  /* 0x0000000000b43947 */ /* 0x002fea0003800000 */
[----:B------:R-:W-:Y:S02]  /*3b20*/  SHF.R.U64 R50, R50, 0x10, R51 ;  /* 0x0000001032327819 */ /* 0x000fe40000001233 */
[----:B------:R-:W-:Y:S02]  /*3b30*/  SHF.R.U64 R11, R48, 0x10, R49 ;  /* 0x00000010300b7819 */ /* 0x000fe40000001231 */
[----:B------:R-:W-:Y:S01]  /*3b40*/  PRMT R119, R119, 0x5410, R50 ;  /* 0x0000541077777816 */ /* 0x000fe20000000032 */
[C---:B--2---:R-:W-:Y:S01]  /*3b50*/  IMAD.U32 R50, R13.reuse, 0x10000, RZ ;  /* 0x000100000d327824 */ /* 0x044fe200078e00ff */
[----:B------:R-:W-:Y:S02]  /*3b60*/  PRMT R116, R116, 0x5410, R11 ;  /* 0x0000541074747816 */ /* 0x000fe4000000000b */
[----:B------:R-:W-:Y:S02]  /*3b70*/  SHF.R.U32.HI R48, RZ, 0x10, R49 ;  /* 0x00000010ff307819 */ /* 0x000fe40000011631 */
[----:B------:R-:W-:-:S02]  /*3b80*/  LOP3.LUT R54, R13, 0xffff0000, RZ, 0xc0, !PT ;  /* 0xffff00000d367812 */ /* 0x000fc400078ec0ff */
[C---:B------:R-:W-:Y:S01]  /*3b90*/  LOP3.LUT R49, R119.reuse, 0xffff0000, RZ, 0xc0, !PT ;  /* 0xffff000077317812 */ /* 0x040fe200078ec0ff */
[----:B------:R-:W-:Y:S01]  /*3ba0*/  IMAD.U32 R119, R119, 0x10000, RZ ;  /* 0x0001000077777824 */ /* 0x000fe200078e00ff */
[----:B------:R-:W-:Y:S02]  /*3bb0*/  LOP3.LUT R11, R116, 0xffff0000, RZ, 0xc0, !PT ;  /* 0xffff0000740b7812 */ /* 0x000fe400078ec0ff */
[----:B------:R-:W-:Y:S01]  /*3bc0*/  SHF.R.U32.HI R51, RZ, 0x10, R51 ;  /* 0x00000010ff337819 */ /* 0x000fe20000011633 */
[C---:B------:R-:W-:Y:S01]  /*3bd0*/  FMUL.FTZ R13, R54.reuse, R49 ;  /* 0x00000031360d7220 */ /* 0x040fe20000410000 */
[----:B------:R-:W-:Y:S01]  /*3be0*/  PRMT R117, R117, 0x5410, R48 ;  /* 0x0000541075757816 */ /* 0x000fe20000000030 */
[-C--:B------:R-:W-:Y:S01]  /*3bf0*/  FMUL.FTZ R54, R54, R11.reuse ;  /* 0x0000000b36367220 */ /* 0x080fe20000410000 */
[----:B------:R-:W-:Y:S01]  /*3c00*/  PRMT R120, R120, 0x5410, R51 ;  /* 0x0000541078787816 */ /* 0x000fe20000000033 */
[----:B------:R-:W-:Y:S01]  /*3c10*/  FFMA.FTZ R11, R50, R11, -R13 ;  /* 0x0000000b320b7223 */ /* 0x000fe2000001080d */
[----:B------:R-:W-:-:S02]  /*3c20*/  IMAD.U32 R13, R14, 0x10000, RZ ;  /* 0x000100000e0d7824 */ /* 0x000fc400078e00ff */
[----:B------:R-:W-:Y:S01]  /*3c30*/  FFMA.FTZ R50, R50, R49, R54 ;  /* 0x0000003132327223 */ /* 0x000fe20000010036 */
[----:B------:R-:W-:Y:S01]  /*3c40*/  LOP3.LUT R49, R14, 0xffff0000, RZ, 0xc0, !PT ;  /* 0xffff00000e317812 */ /* 0x000fe200078ec0ff */
[----:B------:R-:W-:Y:S01]  /*3c50*/  IMAD.U32 R48, R120, 0x10000, RZ ;  /* 0x0001000078307824 */ /* 0x000fe200078e00ff */
[----:B------:R-:W-:Y:S01]  /*3c60*/  LOP3.LUT R51, R15, 0xffff0000, RZ, 0xc0, !PT ;  /* 0xffff00000f337812 */ /* 0x000fe200078ec0ff */
[----:B------:R-:W-:Y:S01]  /*3c70*/  IMAD.U32 R54, R117, 0x10000, RZ ;  /* 0x0001000075367824 */ /* 0x000fe200078e00ff */
[----:B------:R-:W-:Y:S01]  /*3c80*/  F2FP.BF16.F32.PACK_AB R11, R50, R11 ;  /* 0x0000000b320b723e */ /* 0x000fe200000010ff */
[----:B------:R-:W-:Y:S01]  /*3c90*/  FMUL.FTZ R14, R49, R48 ;  /* 0x00000030310e7220 */ /* 0x000fe20000410000 */
[----:B------:R-:W-:Y:S02]  /*3ca0*/  IMAD.U32 R15, R15, 0x10000, RZ ;  /* 0x000100000f0f7824 */ /* 0x000fe400078e00ff */
[-C--:B------:R-:W-:Y:S01]  /*3cb0*/  FMUL.FTZ R49, R49, R54.reuse ;  /* 0x0000003631317220 */ /* 0x080fe20000410000 */
[----:B------:R-:W-:-:S03]  /*3cc0*/  FFMA.FTZ R14, R13, R54, -R14 ;  /* 0x000000360d0e7223 */ /* 0x000fc6000001080e */
[----:B------:R-:W-:Y:S01]  /*3cd0*/  FFMA.FTZ R49, R13, R48, R49 ;  /* 0x000000300d317223 */ /* 0x000fe20000010031 */
[----:B------:R-:W-:Y:S02]  /*3ce0*/  LOP3.LUT R48, R120, 0xffff0000, RZ, 0xc0, !PT ;  /* 0xffff000078307812 */ /* 0x000fe400078ec0ff */
[----:B------:R-:W-:Y:S02]  /*3cf0*/  LOP3.LUT R13, R117, 0xffff0000, RZ, 0xc0, !PT ;  /* 0xffff0000750d7812 */ /* 0x000fe400078ec0ff */
[----:B------:R-:W-:Y:S01]  /*3d00*/  F2FP.BF16.F32.PACK_AB R14, R49, R14 ;  /* 0x0000000e310e723e */ /* 0x000fe200000010ff */
[CC--:B------:R-:W-:Y:S02]  /*3d10*/  FMUL.FTZ R54, R51.reuse, R48.reuse ;  /* 0x0000003033367220 */ /* 0x0c0fe40000410000 */
[-C--:B------:R-:W-:Y:S02]  /*3d20*/  FMUL.FTZ R51, R51, R13.reuse ;  /* 0x0000000d33337220 */ /* 0x080fe40000410000 */
[C---:B------:R-:W-:Y:S01]  /*3d30*/  FFMA.FTZ R13, R15.reuse, R13, -R54 ;  /* 0x0000000d0f0d7223 */ /* 0x040fe20000010836 */
[----:B------:R-:W-:Y:S01]  /*3d40*/  LOP3.LUT R54, R12, 0xffff0000, RZ, 0xc0, !PT ;  /* 0xffff00000c367812 */ /* 0x000fe200078ec0ff */
[----:B------:R-:W-:Y:S01]  /*3d50*/  FFMA.FTZ R48, R15, R48, R51 ;  /* 0x000000300f307223 */ /* 0x000fe20000010033 */
[----:B------:R-:W-:-:S02]  /*3d60*/  IMAD.U32 R15, R116, 0x10000, RZ ;  /* 0x00010000740f7824 */ /* 0x000fc400078e00ff */
[----:B------:R-:W-:Y:S02]  /*3d70*/  IMAD.U32 R12, R12, 0x10000, RZ ;  /* 0x000100000c0c7824 */ /* 0x000fe400078e00ff */
[C---:B------:R-:W-:Y:S01]  /*3d80*/  FMUL.FTZ R51, R54.reuse, R119 ;  /* 0x0000007736337220 */ /* 0x040fe20000410000 */
[----:B------:R-:W-:-:S03]  /*3d90*/  FMUL.FTZ R54, R54, R15 ;  /* 0x0000000f36367220 */ /* 0x000fc60000410000 */
[C---:B------:R-:W-:Y:S01]  /*3da0*/  FFMA.FTZ R51, R12.reuse, R15, -R51 ;  /* 0x0000000f0c337223 */ /* 0x040fe20000010833 */
[----:B------:R-:W-:Y:S01]  /*3db0*/  FFMA.FTZ R54, R12, R119, R54 ;  /* 0x000000770c367223 */ /* 0x000fe20000010036 */
[----:B------:R-:W-:Y:S01]  /*3dc0*/  F2FP.BF16.F32.PACK_AB R15, R48, R13 ;  /* 0x0000000d300f723e */ /* 0x000fe200000010ff */
[----:B------:R-:W-:-:S03]  /*3dd0*/  IMAD.MOV.U32 R13, RZ, RZ, R11 ;  /* 0x000000ffff0d7224 */ /* 0x000fc600078e000b */
[----:B------:R-:W-:-:S07]  /*3de0*/  F2FP.BF16.F32.PACK_AB R12, R54, R51 ;  /* 0x00000033360c723e */ /* 0x000fce00000010ff */
.L_x_2334:
[----:B------:R-:W-:Y:S05]  /*3df0*/  BSYNC B2 ;  /* 0x0000000000027941 */ /* 0x000fea0003800000 */
.L_x_2333:
[----:B--2---:R1:W-:Y:S02]  /*3e00*/  ST.E.128 desc[UR38][R52.64], R12 ;  /* 0x0000000c34007985 */ /* 0x0043e4000c101d26 */
.L_x_2332:
[----:B------:R-:W-:Y:S05]  /*3e10*/  BSYNC B1 ;  /* 0x0000000000017941 */ /* 0x000fea0003800000 */
.L_x_2331:
[----:B------:R-:W-:Y:S01]  /*3e20*/  LOP3.LUT P3, RZ, R29, 0x8, RZ, 0xc0, !PT ;  /* 0x000000081dff7812 */ /* 0x000fe2000786c0ff */
[----:B------:R-:W-:-:S12]  /*3e30*/  BSSY B1, `(.L_x_2335) ;  /* 0x0000039000017945 */ /* 0x000fd80003800000 */
[----:B------:R-:W-:Y:S05]  /*3e40*/  @!P3 BRA `(.L_x_2336) ;  /* 0x0000000000dcb947 */ /* 0x000fea0003800000 */
[----:B-1-34-:R-:W3:Y:S04]  /*3e50*/  LDL R12, [R1+0x20] ;  /* 0x00002000010c7983 */ /* 0x01aee80000100800 */
[----:B------:R-:W4:Y:S01]  /*3e60*/  LDL R11, [R1+0x3c] ;  /* 0x00003c00010b7983 */ /* 0x000f220000100800 */
[C---:B--2---:R-:W-:Y:S01]  /*3e70*/  LEA R48, P3, R136.reuse, R60, 0x1 ;  /* 0x0000003c88307211 */ /* 0x044fe200078608ff */
[----:B------:R-:W-:Y:S03]  /*3e80*/  BSSY B2, `(.L_x_2337) ;  /* 0x0000032000027945 */ /* 0x000fe60003800000 */
[----:B---3--:R-:W-:Y:S02]  /*3e90*/  LEA.HI.X R49, R136, R61, R12, 0x1, P3 ;  /* 0x0000003d88317211 */ /* 0x008fe400018f0c0c */
[----:B------:R1:W2:Y:S01]  /*3ea0*/  LDS.128 R12, [R64+0x17000] ;  /* 0x01700000400c7984 */ /* 0x0002a20000000c00 */
[----:B----4-:R-:W-:-:S13]  /*3eb0*/  ISETP.GE.AND P3, PT, R11, R98, PT ;  /* 0x000000620b00720c */ /* 0x010fda0003f66270 */
[----:B-1----:R-:W-:Y:S05]  /*3ec0*/  @P3 BRA `(.L_x_2338) ;  /* 0x0000000000b43947 */ /* 0x002fea0003800000 */
[--C-:B------:R-:W-:Y:S01]  /*3ed0*/  SHF.R.U64 R50, R44, 0x10, R45.reuse ;  /* 0x000000102c327819 */ /* 0x100fe2000000122d */
[----:B--2---:R-:W-:Y:S01]  /*3ee0*/  IMAD.U32 R44, R14, 0x10000, RZ ;  /* 0x000100000e2c7824 */ /* 0x004fe200078e00ff */
[----:B------:R-:W-:Y:S02]  /*3ef0*/  SHF.R.U32.HI R52, RZ, 0x10, R45 ;  /* 0x00000010ff347819 */ /* 0x000fe4000001162d */
[----:B------:R-:W-:Y:S02]  /*3f00*/  SHF.R.U64 R45, R46, 0x10, R47 ;  /* 0x000000102e2d7819 */ /* 0x000fe4000000122f */
[----:B------:R-:W-:Y:S02]  /*3f10*/  PRMT R115, R115, 0x5410, R50 ;  /* 0x0000541073737816 */ /* 0x000fe40000000032 */
[----:B------:R-:W-:Y:S02]  /*3f20*/  PRMT R114, R114, 0x5410, R45 ;  /* 0x0000541072727816 */ /* 0x000fe4000000002d */
[----:B------:R-:W-:-:S02]  /*3f30*/  SHF.R.U32.HI R46, RZ, 0x10, R47 ;  /* 0x00000010ff2e7819 */ /* 0x000fc4000001162f */
[----:B------:R-:W-:Y:S02]  /*3f40*/  LOP3.LUT R45, R13, 0xffff0000, RZ, 0xc0, !PT ;  /* 0xffff00000d2d7812 */ /* 0x000fe400078ec0ff */
[C---:B------:R-:W-:Y:S01]  /*3f50*/  LOP3.LUT R50, R114.reuse, 0xffff0000, RZ, 0xc0, !PT ;  /* 0xffff000072327812 */ /* 0x040fe200078ec0ff */
[----:B------:R-:W-:Y:S01]  /*3f60*/  IMAD.U32 R114, R114, 0x10000, RZ ;  /* 0x0001000072727824 */ /* 0x000fe200078e00ff */
[C---:B------:R-:W-:Y:S01]  /*3f70*/  LOP3.LUT R47, R115.reuse, 0xffff0000, RZ, 0xc0, !PT ;  /* 0xffff0000732f7812 */ /* 0x040fe200078ec0ff */
[----:B------:R-:W-:Y:S01]  /*3f80*/  IMAD.U32 R115, R115, 0x10000, RZ ;  /* 0x0001000073737824 */ /* 0x000fe200078e00ff */
[----:B------:R-:W-:Y:S01]  /*3f90*/  PRMT R111, R111, 0x5410, R46 ;  /* 0x000054106f6f7816 */ /* 0x000fe2000000002e */
[----:B------:R-:W-:Y:S01]  /*3fa0*/  IMAD.U32 R46, R13, 0x10000, RZ ;  /* 0x000100000d2e7824 */ /* 0x000fe200078e00ff */
[----:B------:R-:W-:Y:S01]  /*3fb0*/  PRMT R113, R113, 0x5410, R52 ;  /* 0x0000541071717816 */ /* 0x000fe20000000034 */
[C---:B------:R-:W-:Y:S01]  /*3fc0*/  FMUL.FTZ R51, R45.reuse, R50 ;  /* 0x000000322d337220 */ /* 0x040fe20000410000 */
[----:B------:R-:W-:Y:S01]  /*3fd0*/  FMUL.FTZ R53, R45, R47 ;  /* 0x0000002f2d357220 */ /* 0x000fe20000410000 */
[----:B------:R-:W-:Y:S01]  /*3fe0*/  LOP3.LUT R14, R14, 0xffff0000, RZ, 0xc0, !PT ;  /* 0xffff00000e0e7812 */ /* 0x000fe200078ec0ff */
[----:B------:R-:W-:-:S02]  /*3ff0*/  IMAD.U32 R13, R111, 0x10000, RZ ;  /* 0x000100006f0d7824 */ /* 0x000fc400078e00ff */
[C---:B------:R-:W-:Y:S01]  /*4000*/  FFMA.FTZ R45, R46.reuse, R47, -R51 ;  /* 0x0000002f2e2d7223 */ /* 0x040fe20000010833 */
[----:B------:R-:W-:Y:S02]  /*4010*/  IMAD.U32 R51, R113, 0x10000, RZ ;  /* 0x0001000071337824 */ /* 0x000fe400078e00ff */
[----:B------:R-:W-:Y:S01]  /*4020*/  FFMA.FTZ R46, R46, R50, R53 ;  /* 0x000000322e2e7223 */ /* 0x000fe20000010035 */
[----:B------:R-:W-:Y:S01]  /*4030*/  LOP3.LUT R11, R15, 0xffff0000, RZ, 0xc0, !PT ;  /* 0xffff00000f0b7812 */ /* 0x000fe200078ec0ff */
[----:B------:R-:W-:Y:S02]  /*4040*/  IMAD.U32 R47, R12, 0x10000, RZ ;  /* 0x000100000c2f7824 */ /* 0x000fe400078e00ff */
[C---:B------:R-:W-:Y:S01]  /*4050*/  FMUL.FTZ R55, R14.reuse, R51 ;  /* 0x000000330e377220 */ /* 0x040fe20000410000 */
[----:B------:R-:W-:Y:S01]  /*4060*/  LOP3.LUT R52, R111, 0xffff0000, RZ, 0xc0, !PT ;  /* 0xffff00006f347812 */ /* 0x000fe200078ec0ff */
[-C--:B------:R-:W-:Y:S01]  /*4070*/  FMUL.FTZ R53, R14, R13.reuse ;  /* 0x0000000d0e357220 */ /* 0x080fe20000410000 */
[----:B------:R-:W-:Y:S01]  /*4080*/  LOP3.LUT R50, R113, 0xffff0000, RZ, 0xc0, !PT ;  /* 0xffff000071327812 */ /* 0x000fe200078ec0ff */
[----:B------:R-:W-:Y:S01]  /*4090*/  FFMA.FTZ R55, R44, R13, R55 ;  /* 0x0000000d2c377223 */ /* 0x000fe20000010037 */
[----:B------:R-:W-:Y:S01]  /*40a0*/  LOP3.LUT R12, R12, 0xffff0000, RZ, 0xc0, !PT ;  /* 0xffff00000c0c7812 */ /* 0x000fe200078ec0ff */
[----:B------:R-:W-:-:S02]  /*40b0*/  IMAD.U32 R15, R15, 0x10000, RZ ;  /* 0x000100000f0f7824 */ /* 0x000fc400078e00ff */
[----:B------:R-:W-:Y:S01]  /*40c0*/  FFMA.FTZ R14, R44, R51, -R53 ;  /* 0x000000332c0e7223 */ /* 0x000fe20000010835 */
[C---:B------:R-:W-:Y:S01]  /*40d0*/  FMUL.FTZ R54, R11.reuse, R52 ;  /* 0x000000340b367220 */ /* 0x040fe20000410000 */
[----:B------:R-:W-:Y:S01]  /*40e0*/  FMUL.FTZ R13, R11, R50 ;  /* 0x000000320b0d7220 */ /* 0x000fe20000410000 */
        /* <DEDUP_REMOVED lines=8> */
[----:B------:R-:W-:Y:S01]  /*4170*/  F2FP.BF16.F32.PACK_AB R14, R55, R14 ;  /* 0x0000000e370e723e */ /* 0x000fe200000010ff */
[----:B------:R-:W-:Y:S01]  /*4180*/  IMAD.MOV.U32 R13, RZ, RZ, R45 ;  /* 0x000000ffff0d7224 */ /* 0x000fe200078e002d */
[----:B------:R-:W-:-:S07]  /*4190*/  F2FP.BF16.F32.PACK_AB R12, R11, R44 ;  /* 0x0000002c0b0c723e */ /* 0x000fce00000010ff */
.L_x_2338:
[----:B------:R-:W-:Y:S05]  /*41a0*/  BSYNC B2 ;  /* 0x0000000000027941 */ /* 0x000fea0003800000 */
.L_x_2337:
[----:B--2---:R1:W-:Y:S02]  /*41b0*/  ST.E.128 desc[UR38][R48.64], R12 ;  /* 0x0000000c30007985 */ /* 0x0043e4000c101d26 */
.L_x_2336:
[----:B------:R-:W-:Y:S05]  /*41c0*/  BSYNC B1 ;  /* 0x0000000000017941 */ /* 0x000fea0003800000 */
.L_x_2335:
        /* <DEDUP_REMOVED lines=14> */
[--C-:B------:R-:W-:Y:S02]  /*42b0*/  SHF.R.U32.HI R49, RZ, 0x10, R41.reuse ;  /* 0x00000010ff317819 */ /* 0x100fe40000011629 */
[----:B------:R-:W-:Y:S01]  /*42c0*/  SHF.R.U64 R46, R40, 0x10, R41 ;  /* 0x00000010282e7819 */ /* 0x000fe20000001229 */
[----:B------:R-:W-:Y:S01]  /*42d0*/  IMAD.U32 R40, R14, 0x10000, RZ ;  /* 0x000100000e287824 */ /* 0x000fe200078e00ff */
[----:B------:R-:W-:Y:S02]  /*42e0*/  PRMT R110, R110, 0x5410, R43 ;  /* 0x000054106e6e7816 */ /* 0x000fe4000000002b */
[----:B------:R-:W-:-:S02]  /*42f0*/  PRMT R104, R104, 0x5410, R49 ;  /* 0x0000541068687816 */ /* 0x000fc40000000031 */
[----:B------:R-:W-:Y:S01]  /*4300*/  PRMT R103, R103, 0x5410, R46 ;  /* 0x0000541067677816 */ /* 0x000fe2000000002e */
[----:B------:R-:W-:Y:S01]  /*4310*/  IMAD.U32 R48, R110, 0x10000, RZ ;  /* 0x000100006e307824 */ /* 0x000fe200078e00ff */
[----:B------:R-:W-:Y:S01]  /*4320*/  PRMT R108, R108, 0x5410, R47 ;  /* 0x000054106c6c7816 */ /* 0x000fe2000000002f */
[----:B------:R-:W-:Y:S01]  /*4330*/  IMAD.U32 R46, R104, 0x10000, RZ ;  /* 0x00010000682e7824 */ /* 0x000fe200078e00ff */
[----:B------:R-:W-:Y:S01]  /*4340*/  LOP3.LUT R41, R14, 0xffff0000, RZ, 0xc0, !PT ;  /* 0xffff00000e297812 */ /* 0x000fe200078ec0ff */
[C---:B------:R-:W-:Y:S01]  /*4350*/  IMAD.U32 R14, R15.reuse, 0x10000, RZ ;  /* 0x000100000f0e7824 */ /* 0x040fe200078e00ff */
[----:B------:R-:W-:Y:S02]  /*4360*/  LOP3.LUT R11, R15, 0xffff0000, RZ, 0xc0, !PT ;  /* 0xffff00000f0b7812 */ /* 0x000fe400078ec0ff */
[----:B------:R-:W-:Y:S01]  /*4370*/  LOP3.LUT R15, R13, 0xffff0000, RZ, 0xc0, !PT ;  /* 0xffff00000d0f7812 */ /* 0x000fe200078ec0ff */
[C---:B------:R-:W-:Y:S01]  /*4380*/  FMUL.FTZ R51, R41.reuse, R48 ;  /* 0x0000003029337220 */ /* 0x040fe20000410000 */
[----:B------:R-:W-:Y:S01]  /*4390*/  LOP3.LUT R47, R108, 0xffff0000, RZ, 0xc0, !PT ;  /* 0xffff00006c2f7812 */ /* 0x000fe200078ec0ff */
[----:B------:R-:W-:Y:S01]  /*43a0*/  FMUL.FTZ R41, R41, R46 ;  /* 0x0000002e29297220 */ /* 0x000fe20000410000 */
[----:B------:R-:W-:Y:S01]  /*43b0*/  LOP3.LUT R43, R103, 0xffff0000, RZ, 0xc0, !PT ;  /* 0xffff0000672b7812 */ /* 0x000fe200078ec0ff */
[----:B------:R-:W-:Y:S01]  /*43c0*/  IMAD.U32 R13, R12, 0x10000, RZ ;  /* 0x000100000c0d7824 */ /* 0x000fe200078e00ff */
[----:B------:R-:W-:Y:S01]  /*43d0*/  LOP3.LUT R110, R110, 0xffff0000, RZ, 0xc0, !PT ;  /* 0xffff00006e6e7812 */ /* 0x000fe200078ec0ff */
[C---:B------:R-:W-:Y:S01]  /*43e0*/  FMUL.FTZ R49, R15.reuse, R47 ;  /* 0x0000002f0f317220 */ /* 0x040fe20000410000 */
[----:B------:R-:W-:Y:S01]  /*43f0*/  LOP3.LUT R104, R104, 0xffff0000, RZ, 0xc0, !PT ;  /* 0xffff000068687812 */ /* 0x000fe200078ec0ff */
[-C--:B------:R-:W-:Y:S01]  /*4400*/  FMUL.FTZ R50, R15, R43.reuse ;  /* 0x0000002b0f327220 */ /* 0x080fe20000410000 */
[----:B------:R-:W-:Y:S01]  /*4410*/  LOP3.LUT R15, R12, 0xffff0000, RZ, 0xc0, !PT ;  /* 0xffff00000c0f7812 */ /* 0x000fe200078ec0ff */
[----:B------:R-:W-:Y:S01]  /*4420*/  FFMA.FTZ R48, R40, R48, R41 ;  /* 0x0000003028307223 */ /* 0x000fe20000010029 */
[C---:B------:R-:W-:Y:S01]  /*4430*/  FFMA.FTZ R12, R42.reuse, R43, -R49 ;  /* 0x0000002b2a0c7223 */ /* 0x040fe20000010831 */
[----:B------:R-:W-:Y:S01]  /*4440*/  FFMA.FTZ R47, R42, R47, R50 ;  /* 0x0000002f2a2f7223 */ /* 0x000fe20000010032 */
[----:B------:R-:W-:-:S02]  /*4450*/  IMAD.U32 R108, R108, 0x10000, RZ ;  /* 0x000100006c6c7824 */ /* 0x000fc400078e00ff */
[----:B------:R-:W-:Y:S01]  /*4460*/  FMUL.FTZ R41, R11, R110 ;  /* 0x0000006e0b297220 */ /* 0x000fe20000410000 */
[----:B------:R-:W-:Y:S02]  /*4470*/  IMAD.U32 R42, R103, 0x10000, RZ ;  /* 0x00010000672a7824 */ /* 0x000fe400078e00ff */
[----:B------:R-:W-:Y:S01]  /*4480*/  FMUL.FTZ R11, R11, R104 ;  /* 0x000000680b0b7220 */ /* 0x000fe20000410000 */
[----:B------:R-:W-:Y:S01]  /*4490*/  FFMA.FTZ R51, R40, R46, -R51 ;  /* 0x0000002e28337223 */ /* 0x000fe20000010833 */
[C---:B------:R-:W-:Y:S01]  /*44a0*/  FMUL.FTZ R40, R15.reuse, R108 ;  /* 0x0000006c0f287220 */ /* 0x040fe20000410000 */
[C---:B------:R-:W-:Y:S01]  /*44b0*/  FFMA.FTZ R41, R14.reuse, R104, -R41 ;  /* 0x000000680e297223 */ /* 0x040fe20000010829 */
[----:B------:R-:W-:Y:S01]  /*44c0*/  FMUL.FTZ R15, R15, R42 ;  /* 0x0000002a0f0f7220 */ /* 0x000fe20000410000 */
[----:B------:R-:W-:Y:S01]  /*44d0*/  FFMA.FTZ R14, R14, R110, R11 ;  /* 0x0000006e0e0e7223 */ /* 0x000fe2000001000b */
[C---:B------:R-:W-:Y:S02]  /*44e0*/  FFMA.FTZ R40, R13.reuse, R42, -R40 ;  /* 0x0000002a0d287223 */ /* 0x040fe40000010828 */
[----:B------:R-:W-:Y:S01]  /*44f0*/  FFMA.FTZ R15, R13, R108, R15 ;  /* 0x0000006c0d0f7223 */ /* 0x000fe2000001000f */
[----:B------:R-:W-:-:S02]  /*4500*/  F2FP.BF16.F32.PACK_AB R13, R47, R12 ;  /* 0x0000000c2f0d723e */ /* 0x000fc400000010ff */
[----:B------:R-:W-:Y:S02]  /*4510*/  F2FP.BF16.F32.PACK_AB R41, R14, R41 ;  /* 0x000000290e29723e */ /* 0x000fe400000010ff */
[----:B------:R-:W-:Y:S02]  /*4520*/  F2FP.BF16.F32.PACK_AB R12, R15, R40 ;  /* 0x000000280f0c723e */ /* 0x000fe400000010ff */
[----:B------:R-:W-:Y:S01]  /*4530*/  F2FP.BF16.F32.PACK_AB R14, R48, R51 ;  /* 0x00000033300e723e */ /* 0x000fe200000010ff */
[----:B------:R-:W-:-:S07]  /*4540*/  IMAD.MOV.U32 R15, RZ, RZ, R41 ;  /* 0x000000ffff0f7224 */ /* 0x000fce00078e0029 */
.L_x_2342:
[----:B------:R-:W-:Y:S05]  /*4550*/  BSYNC B2 ;  /* 0x0000000000027941 */ /* 0x000fea0003800000 */
.L_x_2341:
[----:B--2---:R1:W-:Y:S02]  /*4560*/  ST.E.128 desc[UR38][R44.64], R12 ;  /* 0x0000000c2c007985 */ /* 0x0043e4000c101d26 */
.L_x_2340:
[----:B------:R-:W-:Y:S05]  /*4570*/  BSYNC B1 ;  /* 0x0000000000017941 */ /* 0x000fea0003800000 */
.L_x_2339:
[----:B------:R-:W-:-:S13]  /*4580*/  LOP3.LUT P3, RZ, R29, 0x20, RZ, 0xc0, !PT ;  /* 0x000000201dff7812 */ /* 0x000fda000786c0ff */
        /* <DEDUP_REMOVED lines=9> */
[--C-:B------:R-:W-:Y:S02]  /*4620*/  SHF.R.U64 R11, R38, 0x10, R39.reuse ;  /* 0x00000010260b7819 */ /* 0x100fe40000001227 */
[----:B------:R-:W-:Y:S02]  /*4630*/  SHF.R.U32.HI R42, RZ, 0x10, R39 ;  /* 0x00000010ff2a7819 */ /* 0x000fe40000011627 */
[--C-:B------:R-:W-:Y:S01]  /*4640*/  SHF.R.U64 R43, R36, 0x10, R37.reuse ;  /* 0x00000010242b7819 */ /* 0x100fe20000001225 */
[----:B--2---:R-:W-:Y:S01]  /*4650*/  IMAD.U32 R36, R14, 0x10000, RZ ;  /* 0x000100000e247824 */ /* 0x004fe200078e00ff */
[----:B------:R-:W-:Y:S02]  /*4660*/  SHF.R.U32.HI R44, RZ, 0x10, R37 ;  /* 0x00000010ff2c7819 */ /* 0x000fe40000011625 */
[----:B------:R-:W-:Y:S01]  /*4670*/  PRMT R88, R88, 0x5410, R11 ;  /* 0x0000541058587816 */ /* 0x000fe2000000000b */
[----:B------:R-:W-:Y:S01]  /*4680*/  IMAD.U32 R11, R12, 0x10000, RZ ;  /* 0x000100000c0b7824 */ /* 0x000fe200078e00ff */
[----:B------:R-:W-:-:S02]  /*4690*/  PRMT R89, R89, 0x5410, R42 ;  /* 0x0000541059597816 */ /* 0x000fc4000000002a */
[----:B------:R-:W-:Y:S01]  /*46a0*/  LOP3.LUT R37, R14, 0xffff0000, RZ, 0xc0, !PT ;  /* 0xffff00000e257812 */ /* 0x000fe200078ec0ff */
[----:B------:R-:W-:Y:S01]  /*46b0*/  IMAD.U32 R14, R15, 0x10000, RZ ;  /* 0x000100000f0e7824 */ /* 0x000fe200078e00ff */
[----:B------:R-:W-:Y:S01]  /*46c0*/  PRMT R62, R62, 0x5410, R43 ;  /* 0x000054103e3e7816 */ /* 0x000fe2000000002b */
[----:B------:R-:W-:Y:S01]  /*46d0*/  IMAD.U32 R43, R89, 0x10000, RZ ;  /* 0x00010000592b7824 */ /* 0x000fe200078e00ff */
[----:B------:R-:W-:Y:S02]  /*46e0*/  PRMT R63, R63, 0x5410, R44 ;  /* 0x000054103f3f7816 */ /* 0x000fe4000000002c */
[----:B------:R-:W-:Y:S01]  /*46f0*/  LOP3.LUT R38, R15, 0xffff0000, RZ, 0xc0, !PT ;  /* 0xffff00000f267812 */ /* 0x000fe200078ec0ff */
[C---:B------:R-:W-:Y:S01]  /*4700*/  IMAD.U32 R15, R13.reuse, 0x10000, RZ ;  /* 0x000100000d0f7824 */ /* 0x040fe200078e00ff */
[----:B------:R-:W-:Y:S01]  /*4710*/  LOP3.LUT R13, R13, 0xffff0000, RZ, 0xc0, !PT ;  /* 0xffff00000d0d7812 */ /* 0x000fe200078ec0ff */
[----:B------:R-:W-:Y:S01]  /*4720*/  IMAD.U32 R39, R63, 0x10000, RZ ;  /* 0x000100003f277824 */ /* 0x000fe200078e00ff */
[----:B------:R-:W-:Y:S01]  /*4730*/  LOP3.LUT R44, R88, 0xffff0000, RZ, 0xc0, !PT ;  /* 0xffff0000582c7812 */ /* 0x000fe200078ec0ff */
[C---:B------:R-:W-:Y:S01]  /*4740*/  FMUL.FTZ R45, R37.reuse, R43 ;  /* 0x0000002b252d7220 */ /* 0x040fe20000410000 */
[----:B------:R-:W-:Y:S01]  /*4750*/  LOP3.LUT R42, R62, 0xffff0000, RZ, 0xc0, !PT ;  /* 0xffff00003e2a7812 */ /* 0x000fe200078ec0ff */
[----:B------:R-:W-:Y:S01]  /*4760*/  FMUL.FTZ R37, R37, R39 ;  /* 0x0000002725257220 */ /* 0x000fe20000410000 */
[----:B------:R-:W-:Y:S01]  /*4770*/  LOP3.LUT R12, R12, 0xffff0000, RZ, 0xc0, !PT ;  /* 0xffff00000c0c7812 */ /* 0x000fe200078ec0ff */
[----:B------:R-:W-:Y:S01]  /*4780*/  FMUL.FTZ R46, R13, R44 ;  /* 0x0000002c0d2e7220 */ /* 0x000fe20000410000 */
[----:B------:R-:W-:Y:S01]  /*4790*/  LOP3.LUT R89, R89, 0xffff0000, RZ, 0xc0, !PT ;  /* 0xffff000059597812 */ /* 0x000fe200078ec0ff */
[----:B------:R-:W-:Y:S01]  /*47a0*/  FMUL.FTZ R13, R13, R42 ;  /* 0x0000002a0d0d7220 */ /* 0x000fe20000410000 */
[----:B------:R-:W-:Y:S01]  /*47b0*/  LOP3.LUT R63, R63, 0xffff0000, RZ, 0xc0, !PT ;  /* 0xffff00003f3f7812 */ /* 0x000fe200078ec0ff */
[----:B------:R-:W-:-:S02]  /*47c0*/  IMAD.U32 R88, R88, 0x10000, RZ ;  /* 0x0001000058587824 */ /* 0x000fc400078e00ff */
[C---:B------:R-:W-:Y:S01]  /*47d0*/  FFMA.FTZ R46, R15.reuse, R42, -R46 ;  /* 0x0000002a0f2e7223 */ /* 0x040fe2000001082e */
[----:B------:R-:W-:Y:S02]  /*47e0*/  IMAD.U32 R62, R62, 0x10000, RZ ;  /* 0x000100003e3e7824 */ /* 0x000fe400078e00ff */
[----:B------:R-:W-:Y:S01]  /*47f0*/  FFMA.FTZ R15, R15, R44, R13 ;  /* 0x0000002c0f0f7223 */ /* 0x000fe2000001000d */
[C---:B------:R-:W-:Y:S01]  /*4800*/  FFMA.FTZ R45, R36.reuse, R39, -R45 ;  /* 0x00000027242d7223 */ /* 0x040fe2000001082d */
[----:B------:R-:W-:Y:S01]  /*4810*/  FFMA.FTZ R42, R36, R43, R37 ;  /* 0x0000002b242a7223 */ /* 0x000fe20000010025 */
        /* <DEDUP_REMOVED lines=13> */
.L_x_2344:
[----:B------:R-:W-:Y:S05]  /*48f0*/  BSYNC B1 ;  /* 0x0000000000017941 */ /* 0x000fea0003800000 */
.L_x_2343:
[----:B--2---:R1:W-:Y:S01]  /*4900*/  ST.E.128 desc[UR38][R40.64], R12 ;  /* 0x0000000c28007985 */ /* 0x0043e2000c101d26 */
[----:B------:R-:W-:Y:S05]  /*4910*/  BRA `(.L_x_2322) ;  /* 0x0000002000e07947 */ /* 0x000fea0003800000 */
.L_x_2315:
        /* <DEDUP_REMOVED lines=46> */
.L_x_2346:
[----:B------:R-:W-:Y:S05]  /*4c00*/  BSYNC B1 ;  /* 0x0000000000017941 */ /* 0x000fea0003800000 */
.L_x_2345:
        /* <DEDUP_REMOVED lines=14> */
[----:B------:R-:W-:-:S02]  /*4cf0*/  IMAD.MOV.U32 R12, RZ, RZ, R41 ;  /* 0x000000ffff0c7224 */ /* 0x000fc400078e0029 */
[----:B------:R-:W-:Y:S01]  /*4d00*/  IMAD.MOV.U32 R13, RZ, RZ, R46 ;  /* 0x000000ffff0d7224 */ /* 0x000fe200078e002e */
[----:B------:R-:W-:Y:S01]  /*4d10*/  PRMT R118, R11, 0x7610, R118 ;  /* 0x000076100b767816 */ /* 0x000fe20000000076 */
[----:B------:R-:W-:Y:S01]  /*4d20*/  IMAD.MOV.U32 R11, RZ, RZ, R44 ;  /* 0x000000ffff0b7224 */ /* 0x000fe200078e002c */
[----:B------:R-:W-:Y:S01]  /*4d30*/  PRMT R117, R12, 0x7610, R117 ;  /* 0x000076100c757816 */ /* 0x000fe20000000075 */
[----:B------:R-:W-:Y:S01]  /*4d40*/  IMAD.MOV.U32 R12, RZ, RZ, R45 ;  /* 0x000000ffff0c7224 */ /* 0x000fe200078e002d */
[----:B------:R-:W-:Y:S01]  /*4d50*/  PRMT R107, R14, 0x5410, R13 ;  /* 0x000054100e6b7816 */ /* 0x000fe2000000000d */
[----:B------:R-:W-:Y:S02]  /*4d60*/  IMAD.MOV.U32 R13, RZ, RZ, R50 ;  /* 0x000000ffff0d7224 */ /* 0x000fe400078e0032 */
[----:B------:R-:W-:Y:S01]  /*4d70*/  IMAD.MOV.U32 R14, RZ, RZ, R51 ;  /* 0x000000ffff0e7224 */ /* 0x000fe200078e0033 */
[----:B------:R-:W-:Y:S01]  /*4d80*/  PRMT R105, R12, 0x5410, R11 ;  /* 0x000054100c697816 */ /* 0x000fe2000000000b */
[----:B------:R-:W-:-:S02]  /*4d90*/  IMAD.MOV.U32 R11, RZ, RZ, R48 ;  /* 0x000000ffff0b7224 */ /* 0x000fc400078e0030 */
[----:B------:R-:W-:Y:S01]  /*4da0*/  IMAD.MOV.U32 R12, RZ, RZ, R49 ;  /* 0x000000ffff0c7224 */ /* 0x000fe200078e0031 */
[----:B------:R-:W-:-:S04]  /*4db0*/  PRMT R112, R13, 0x5410, R14 ;  /* 0x000054100d707816 */ /* 0x000fc8000000000e */
[----:B------:R-:W-:Y:S01]  /*4dc0*/  PRMT R113, R11, 0x5410, R12 ;  /* 0x000054100b717816 */ /* 0x000fe2000000000c */
[----:B------:R-:W-:Y:S02]  /*4dd0*/  IMAD.MOV.U32 R11, RZ, RZ, R54 ;  /* 0x000000ffff0b7224 */ /* 0x000fe400078e0036 */
        /* <DEDUP_REMOVED lines=16> */
.L_x_2347:
[----:B------:R-:W-:Y:S01]  /*4ee0*/  IMAD R35, R18, 0x8, R2 ;  /* 0x0000000812237824 */ /* 0x000fe200078e0202 */
[----:B------:R-:W-:Y:S01]  /*4ef0*/  SHF.L.U32 R85, R140, 0x1f, RZ ;  /* 0x0000001f8c557819 */ /* 0x000fe200000006ff */
[----:B------:R-:W-:Y:S03]  /*4f00*/  BSSY B1, `(.L_x_2348) ;  /* 0x0000003000017945 */ /* 0x000fe60003800000 */
[----:B------:R-:W0:Y:S02]  /*4f10*/  SYNCS.PHASECHK.TRANS64.TRYWAIT P4, [R35+URZ+0x2d890], R85 ;  /* 0x02d89055230075a7 */ /* 0x000e24000808017f */
[----:B0-----:R-:W-:Y:S05]  /*4f20*/  @!P4 BRA `(.L_x_2349) ;  /* 0x0000017c0074c947 */ /* 0x001fea0003800000 */
.L_x_2587:
[----:B------:R-:W-:Y:S05]  /*4f30*/  BSYNC B1 ;  /* 0x0000000000017941 */ /* 0x000fea0003800000 */
.L_x_2348:
[----:B------:R-:W-:-:S03]  /*4f40*/  UMOV UR4, 0xffffffff ;  /* 0xffffffff00047882 */ /* 0x000fc60000000000 */
[----:B------:R-:W-:Y:S05]  /*4f50*/  BRA.DIV UR4, `(.L_x_2350) ;  /* 0x0000017e047c7947 */ /* 0x000fea000b800000 */
[----:B------:R1:W2:Y:S04]  /*4f60*/  SHFL.IDX PT, R89, R61, RZ, 0x1e1f ;  /* 0x001e1fff3d597589 */ /* 0x0002a800000e0000 */
[----:B------:R1:W3:Y:S02]  /*4f70*/  SHFL.IDX PT, R88, R60, RZ, 0x1e1f ;  /* 0x001e1fff3c587589 */ /* 0x0002e400000e0000 */
.L_x_2591:
[----:B------:R-:W-:Y:S05]  /*4f80*/  @P3 BRA `(.L_x_2322) ;  /* 0x0000001c00443947 */ /* 0x000fea0003800000 */
[----:B------:R-:W4:Y:S01]  /*4f90*/  LDC R11, c[0x0][0x2f4] ;  /* 0x0000bd00ff0b7b82 */ /* 0x000f220000000800 */
[----:B------:R-:W-:Y:S01]  /*4fa0*/  ISETP.NE.AND P3, PT, R30, RZ, PT ;  /* 0x000000ff1e00720c */ /* 0x000fe20003f65270 */
[----:B------:R-:W-:Y:S01]  /*4fb0*/  BSSY B1, `(.L_x_2351) ;  /* 0x0000080000017945 */ /* 0x000fe20003800000 */
[----:B----4-:R-:W-:-:S11]  /*4fc0*/  IMAD.IADD R103, R11, 0x1, -R99 ;  /* 0x000000010b677824 */ /* 0x010fd600078e0a63 */
[----:B------:R-:W-:Y:S05]  /*4fd0*/  @!P3 BRA `(.L_x_2352) ;  /* 0x0000000400f4b947 */ /* 0x000fea0003800000 */
[----:B------:R-:W4:Y:S01]  /*4fe0*/  LDL R14, [R1+0xc] ;  /* 0x00000c00010e7983 */ /* 0x000f220000100800 */
[----:B------:R-:W-:Y:S01]  /*4ff0*/  SEL R12, R99, R103, !P0 ;  /* 0x00000067630c7207 */ /* 0x000fe20004000000 */
[----:B------:R-:W-:Y:S01]  /*5000*/  BSSY B2, `(.L_x_2353) ;  /* 0x0000074000027945 */ /* 0x000fe20003800000 */
[----:B------:R-:W-:Y:S02]  /*5010*/  SHF.R.U32.HI R15, RZ, 0x3, R157 ;  /* 0x00000003ff0f7819 */ /* 0x000fe4000001169d */
[----:B------:R-:W-:Y:S02]  /*5020*/  SHF.R.S32.HI R13, RZ, 0x1f, R12 ;  /* 0x0000001fff0d7819 */ /* 0x000fe4000001140c */
[----:B------:R-:W-:Y:S02]  /*5030*/  ISETP.GE.AND P3, PT, R16, R98, PT ;  /* 0x000000621000720c */ /* 0x000fe40003f66270 */
        /* <DEDUP_REMOVED lines=8> */
[----:B------:R-:W-:Y:S01]  /*50c0*/  LOP3.LUT R13, R13, R15, RZ, 0x3c, !PT ;  /* 0x0000000f0d0d7212 */ /* 0x000fe200078e3cff */
[----:B------:R-:W-:Y:S01]  /*50d0*/  IMAD R15, R18, 0x3000, R96 ;  /* 0x00003000120f7824 */ /* 0x000fe200078e0260 */
[----:B------:R-:W-:-:S04]  /*50e0*/  LOP3.LUT R12, R12, 0x7ffff000, RZ, 0xc0, !PT ;  /* 0x7ffff0000c0c7812 */ /* 0x000fc800078ec0ff */
[----:B----4-:R-:W-:Y:S01]  /*50f0*/  IADD3 R13, R13, R12, R14 ;  /* 0x0000000c0d0d7210 */ /* 0x010fe20007ffe00e */
[----:B------:R-:W-:-:S04]  /*5100*/  IMAD R12, R15, 0x2, R2 ;  /* 0x000000020f0c7824 */ /* 0x000fc800078e0202 */
[----:B------:R-:W-:-:S04]  /*5110*/  IMAD R13, R18, 0x3000, R13 ;  /* 0x00003000120d7824 */ /* 0x000fc800078e020d */
[----:B-1----:R-:W-:Y:S02]  /*5120*/  IMAD R60, R13, 0x2, R2 ;  /* 0x000000020d3c7824 */ /* 0x002fe400078e0202 */
        /* <DEDUP_REMOVED lines=14> */
[----:B------:R-:W-:Y:S02]  /*5210*/  PRMT R106, R117, 0x5432, R106 ;  /* 0x00005432756a7816 */ /* 0x000fe4000000006a */
[----:B------:R-:W-:-:S02]  /*5220*/  PRMT R47, R108, 0x5410, R47 ;  /* 0x000054106c2f7816 */ /* 0x000fc4000000002f */
[----:B------:R-:W-:Y:S01]  /*5230*/  PRMT R56, R108, 0x5432, R56 ;  /* 0x000054326c387816 */ /* 0x000fe20000000038 */
[C---:B------:R-:W-:Y:S01]  /*5240*/  IMAD.U32 R108, R106.reuse, 0x10000, RZ ;  /* 0x000100006a6c7824 */ /* 0x040fe200078e00ff */
[----:B------:R-:W-:Y:S01]  /*5250*/  PRMT R58, R109, 0x5432, R58 ;  /* 0x000054326d3a7816 */ /* 0x000fe2000000003a */
[----:B----4-:R-:W-:Y:S01]  /*5260*/  IMAD.U32 R109, R61, 0x10000, RZ ;  /* 0x000100003d6d7824 */ /* 0x010fe200078e00ff */
[C---:B------:R-:W-:Y:S02]  /*5270*/  PRMT R57, R107.reuse, 0x5432, R46 ;  /* 0x000054326b397816 */ /* 0x040fe4000000002e */
[----:B------:R-:W-:Y:S01]  /*5280*/  PRMT R46, R107, 0x5410, R105 ;  /* 0x000054106b2e7816 */ /* 0x000fe20000000069 */
[----:B-1----:R-:W-:Y:S02]  /*5290*/  IMAD.U32 R107, R13, 0x10000, RZ ;  /* 0x000100000d6b7824 */ /* 0x002fe400078e00ff */
[----:B------:R-:W-:Y:S01]  /*52a0*/  FMUL.FTZ R105, R109, R108 ;  /* 0x0000006c6d697220 */ /* 0x000fe20000410000 */
[----:B------:R-:W-:-:S02]  /*52b0*/  LOP3.LUT R106, R106, 0xffff0000, RZ, 0xc0, !PT ;  /* 0xffff00006a6a7812 */ /* 0x000fc400078ec0ff */
[----:B------:R-:W-:Y:S01]  /*52c0*/  LOP3.LUT R61, R61, 0xffff0000, RZ, 0xc0, !PT ;  /* 0xffff00003d3d7812 */ /* 0x000fe200078ec0ff */
[-C--:B------:R-:W-:Y:S01]  /*52d0*/  FFMA.FTZ R105, R107, R59.reuse, -R105 ;  /* 0x0000003b6b697223 */ /* 0x080fe20000010869 */
[----:B------:R-:W-:Y:S01]  /*52e0*/  FMUL.FTZ R59, R109, R59 ;  /* 0x0000003b6d3b7220 */ /* 0x000fe20000410000 */
[----:B------:R-:W-:Y:S01]  /*52f0*/  LOP3.LUT R45, R45, 0xffff0000, RZ, 0xc0, !PT ;  /* 0xffff00002d2d7812 */ /* 0x000fe200078ec0ff */
[C---:B------:R-:W-:Y:S01]  /*5300*/  IMAD.U32 R109, R63.reuse, 0x10000, RZ ;  /* 0x000100003f6d7824 */ /* 0x040fe200078e00ff */
[----:B------:R-:W-:Y:S01]  /*5310*/  LOP3.LUT R63, R63, 0xffff0000, RZ, 0xc0, !PT ;  /* 0xffff00003f3f7812 */ /* 0x000fe200078ec0ff */
[----:B------:R-:W-:Y:S01]  /*5320*/  FFMA.FTZ R59, R107, R108, R59 ;  /* 0x0000006c6b3b7223 */ /* 0x000fe2000001003b */
[----:B------:R-:W-:Y:S01]  /*5330*/  LOP3.LUT R107, R13, 0xffff0000, RZ, 0xc0, !PT ;  /* 0xffff00000d6b7812 */ /* 0x000fe200078ec0ff */
[----:B------:R-:W-:Y:S01]  /*5340*/  FMUL.FTZ R13, R61, R106 ;  /* 0x0000006a3d0d7220 */ /* 0x000fe20000410000 */
[C---:B------:R-:W-:Y:S01]  /*5350*/  IMAD.U32 R108, R58.reuse, 0x10000, RZ ;  /* 0x000100003a6c7824 */ /* 0x040fe200078e00ff */
[----:B------:R-:W-:-:S02]  /*5360*/  LOP3.LUT R58, R58, 0xffff0000, RZ, 0xc0, !PT ;  /* 0xffff00003a3a7812 */ /* 0x000fc400078ec0ff */
[-C--:B------:R-:W-:Y:S01]  /*5370*/  FFMA.FTZ R13, R107, R45.reuse, -R13 ;  /* 0x0000002d6b0d7223 */ /* 0x080fe2000001080d */
[----:B------:R-:W-:Y:S01]  /*5380*/  FMUL.FTZ R45, R61, R45 ;  /* 0x0000002d3d2d7220 */ /* 0x000fe20000410000 */
[----:B------:R-:W-:-:S03]  /*5390*/  FMUL.FTZ R61, R109, R108 ;  /* 0x0000006c6d3d7220 */ /* 0x000fc60000410000 */
[----:B------:R-:W-:Y:S01]  /*53a0*/  FFMA.FTZ R45, R107, R106, R45 ;  /* 0x0000006a6b2d7223 */ /* 0x000fe2000001002d */
[C---:B------:R-:W-:Y:S01]  /*53b0*/  IMAD.U32 R107, R15.reuse, 0x10000, RZ ;  /* 0x000100000f6b7824 */ /* 0x040fe200078e00ff */
[----:B------:R-:W-:Y:S01]  /*53c0*/  LOP3.LUT R15, R15, 0xffff0000, RZ, 0xc0, !PT ;  /* 0xffff00000f0f7812 */ /* 0x000fe200078ec0ff */
[C---:B------:R-:W-:Y:S01]  /*53d0*/  IMAD.U32 R106, R46.reuse, 0x10000, RZ ;  /* 0x000100002e6a7824 */ /* 0x040fe200078e00ff */
[----:B------:R-:W-:Y:S02]  /*53e0*/  LOP3.LUT R46, R46, 0xffff0000, RZ, 0xc0, !PT ;  /* 0xffff00002e2e7812 */ /* 0x000fe400078ec0ff */
[----:B------:R-:W-:Y:S01]  /*53f0*/  F2FP.BF16.F32.PACK_AB R45, R45, R59 ;  /* 0x0000003b2d2d723e */ /* 0x000fe200000010ff */
[-C--:B------:R-:W-:Y:S01]  /*5400*/  FFMA.FTZ R61, R107, R106.reuse, -R61 ;  /* 0x0000006a6b3d7223 */ /* 0x080fe2000001083d */
[----:B------:R-:W-:Y:S01]  /*5410*/  FMUL.FTZ R106, R109, R106 ;  /* 0x0000006a6d6a7220 */ /* 0x000fe20000410000 */
[----:B------:R-:W-:Y:S01]  /*5420*/  IMAD.U32 R59, R60, 0x10000, RZ ;  /* 0x000100003c3b7824 */ /* 0x000fe200078e00ff */
[----:B------:R-:W-:-:S02]  /*5430*/  F2FP.BF16.F32.PACK_AB R13, R13, R105 ;  /* 0x000000690d0d723e */ /* 0x000fc400000010ff */
[----:B------:R-:W-:Y:S01]  /*5440*/  FFMA.FTZ R106, R107, R108, R106 ;  /* 0x0000006c6b6a7223 */ /* 0x000fe2000001006a */
[----:B------:R-:W-:-:S04]  /*5450*/  FMUL.FTZ R107, R63, R58 ;  /* 0x0000003a3f6b7220 */ /* 0x000fc80000410000 */
[-C--:B------:R-:W-:Y:S01]  /*5460*/  FFMA.FTZ R107, R15, R46.reuse, -R107 ;  /* 0x0000002e0f6b7223 */ /* 0x080fe2000001086b */
[----:B------:R-:W-:-:S04]  /*5470*/  FMUL.FTZ R46, R63, R46 ;  /* 0x0000002e3f2e7220 */ /* 0x000fc80000410000 */
[----:B------:R-:W-:Y:S01]  /*5480*/  FFMA.FTZ R46, R15, R58, R46 ;  /* 0x0000003a0f2e7223 */ /* 0x000fe2000001002e */
[----:B------:R-:W-:Y:S01]  /*5490*/  F2FP.BF16.F32.PACK_AB R107, R107, R61 ;  /* 0x0000003d6b6b723e */ /* 0x000fe200000010ff */
        /* <DEDUP_REMOVED lines=22> */
[C---:B------:R-:W-:Y:S02]  /*5600*/  IMAD.U32 R44, R14.reuse, 0x10000, RZ ;  /* 0x000100000e2c7824 */ /* 0x040fe400078e00ff */
        /* <DEDUP_REMOVED lines=12> */
[----:B------:R-:W-:Y:S01]  /*56d0*/  F2FP.BF16.F32.PACK_AB R47, R47, R60 ;  /* 0x0000003c2f2f723e */ /* 0x000fe200000010ff */
[----:B------:R-:W-:Y:S01]  /*56e0*/  IMAD.MOV.U32 R60, RZ, RZ, R15 ;  /* 0x000000ffff3c7224 */ /* 0x000fe200078e000f */
[----:B------:R-:W-:Y:S01]  /*56f0*/  F2FP.BF16.F32.PACK_AB R44, R44, R61 ;  /* 0x0000003d2c2c723e */ /* 0x000fe200000010ff */
[----:B------:R-:W-:Y:S02]  /*5700*/  IMAD.MOV.U32 R61, RZ, RZ, R45 ;  /* 0x000000ffff3d7224 */ /* 0x000fe400078e002d */
[----:B------:R-:W-:Y:S02]  /*5710*/  IMAD.MOV.U32 R14, RZ, RZ, R47 ;  /* 0x000000ffff0e7224 */ /* 0x000fe400078e002f */
[----:B------:R-:W-:Y:S02]  /*5720*/  IMAD.MOV.U32 R15, RZ, RZ, R107 ;  /* 0x000000ffff0f7224 */ /* 0x000fe400078e006b */
[----:B------:R-:W-:-:S07]  /*5730*/  IMAD.MOV.U32 R62, RZ, RZ, R44 ;  /* 0x000000ffff3e7224 */ /* 0x000fce00078e002c */
.L_x_2354:
[----:B------:R-:W-:Y:S05]  /*5740*/  BSYNC B2 ;  /* 0x0000000000027941 */ /* 0x000fea0003800000 */
.L_x_2353:
[----:B---3--:R-:W-:-:S04]  /*5750*/  LEA R44, P3, R20, R88, 0x1 ;  /* 0x00000058142c7211 */ /* 0x008fc800078608ff */
[----:B--2---:R-:W-:Y:S02]  /*5760*/  LEA.HI.X R45, R20, R89, R93, 0x1, P3 ;  /* 0x00000059142d7211 */ /* 0x004fe400018f0c5d */
[----:B------:R-:W-:-:S03]  /*5770*/  ISETP.GE.AND P3, PT, R104, R11, PT ;  /* 0x0000000b6800720c */ /* 0x000fc60003f66270 */
[----:B-1----:R1:W-:Y:S10]  /*5780*/  ST.E.128 desc[UR38][R44.64], R12 ;  /* 0x0000000c2c007985 */ /* 0x0023f4000c101d26 */
[----:B-1----:R-:W-:-:S05]  /*5790*/  @!P3 IMAD.WIDE R12, R104, 0x2, R88 ;  /* 0x00000002680cb825 */ /* 0x002fca00078e0258 */
[----:B----4-:R4:W-:Y:S02]  /*57a0*/  @!P3 ST.E.128 desc[UR38][R12.64], R60 ;  /* 0x0000003c0c00b985 */ /* 0x0109e4000c101d26 */
.L_x_2352:
[----:B------:R-:W-:Y:S05]  /*57b0*/  BSYNC B1 ;  /* 0x0000000000017941 */ /* 0x000fea0003800000 */
.L_x_2351:
[----:B------:R-:W-:Y:S01]  /*57c0*/  ISETP.NE.AND P3, PT, R31, RZ, PT ;  /* 0x000000ff1f00720c */ /* 0x000fe20003f65270 */
[----:B------:R-:W-:-:S12]  /*57d0*/  BSSY B1, `(.L_x_2355) ;  /* 0x000007d000017945 */ /* 0x000fd80003800000 */
[----:B------:R-:W-:Y:S05]  /*57e0*/  @!P3 BRA `(.L_x_2356) ;  /* 0x0000000400ecb947 */ /* 0x000fea0003800000 */
[----:B------:R-:W5:Y:S01]  /*57f0*/  LDL R14, [R1+0xc] ;  /* 0x00000c00010e7983 */ /* 0x000f620000100800 */
[----:B------:R-:W-:Y:S01]  /*5800*/  LOP3.LUT P4, RZ, R23, 0x1, RZ, 0xc0, !PT ;  /* 0x0000000117ff7812 */ /* 0x000fe2000788c0ff */
[----:B------:R-:W-:Y:S01]  /*5810*/  BSSY B2, `(.L_x_2357) ;  /* 0x0000072000027945 */ /* 0x000fe20003800000 */
[----:B------:R-:W-:Y:S02]  /*5820*/  SHF.R.U32.HI R15, RZ, 0x3, R157 ;  /* 0x00000003ff0f7819 */ /* 0x000fe4000001169d */
[----:B----4-:R-:W-:Y:S02]  /*5830*/  SEL R12, R99, R103, !P4 ;  /* 0x00000067630c7207 */ /* 0x010fe40006000000 */
[----:B------:R-:W-:Y:S02]  /*5840*/  ISETP.GE.AND P3, PT, R0, R98, PT ;  /* 0x000000620000720c */ /* 0x000fe40003f66270 */
[----:B------:R-:W-:-:S04]  /*5850*/  SHF.R.S32.HI R13, RZ, 0x1f, R12 ;  /* 0x0000001fff0d7819 */ /* 0x000fc8000001140c */
        /* <DEDUP_REMOVED lines=10> */
[----:B-----5:R-:W-:Y:S01]  /*5900*/  IADD3 R15, R12, R13, R14 ;  /* 0x0000000d0c0f7210 */ /* 0x020fe20007ffe00e */
[----:B------:R-:W-:-:S04]  /*5910*/  IMAD R13, R18, 0x3000, R95 ;  /* 0x00003000120d7824 */ /* 0x000fc800078e025f */
[----:B------:R-:W-:Y:S02]  /*5920*/  IMAD R15, R18, 0x3000, R15 ;  /* 0x00003000120f7824 */ /* 0x000fe400078e020f */
[--C-:B------:R-:W-:Y:S02]  /*5930*/  IMAD R13, R13, 0x2, R2.reuse ;  /* 0x000000020d0d7824 */ /* 0x100fe400078e0202 */
[----:B------:R-:W-:-:S04]  /*5940*/  IMAD R44, R15, 0x2, R2 ;  /* 0x000000020f2c7824 */ /* 0x000fc800078e0202 */
[----:B------:R-:W4:Y:S04]  /*5950*/  LDS.128 R12, [R13+0x15400] ;  /* 0x015400000d0c7984 */ /* 0x000f280000000c00 */
[----:B------:R-:W0:Y:S01]  /*5960*/  LDS.128 R44, [R44+0x15400] ;  /* 0x015400002c2c7984 */ /* 0x000e220000000c00 */
[----:B------:R-:W-:Y:S05]  /*5970*/  @P3 BRA `(.L_x_2358) ;  /* 0x00000004006c3947 */ /* 0x000fea0003800000 */
[----:B------:R-:W-:Y:S01]  /*5980*/  SHF.R.U64 R57, R40, 0x10, R41 ;  /* 0x0000001028397819 */ /* 0x000fe20000001229 */
[----:B01----:R-:W-:Y:S01]  /*5990*/  IMAD.U32 R60, R45, 0x10000, RZ ;  /* 0x000100002d3c7824 */ /* 0x003fe200078e00ff */
[--C-:B------:R-:W-:Y:S02]  /*59a0*/  SHF.R.U64 R40, R52, 0x10, R53.reuse ;  /* 0x0000001034287819 */ /* 0x100fe40000001235 */
[----:B------:R-:W-:Y:S02]  /*59b0*/  SHF.R.U32.HI R53, RZ, 0x10, R53 ;  /* 0x00000010ff357819 */ /* 0x000fe40000011635 */
[----:B------:R-:W-:Y:S02]  /*59c0*/  SHF.R.U32.HI R41, RZ, 0x10, R41 ;  /* 0x00000010ff297819 */ /* 0x000fe40000011629 */
[--C-:B------:R-:W-:Y:S02]  /*59d0*/  SHF.R.U64 R42, R42, 0x10, R43.reuse ;  /* 0x000000102a2a7819 */ /* 0x100fe4000000122b */
[----:B------:R-:W-:-:S02]  /*59e0*/  SHF.R.U32.HI R59, RZ, 0x10, R43 ;  /* 0x00000010ff3b7819 */ /* 0x000fc4000001162b */
[----:B------:R-:W-:Y:S02]  /*59f0*/  SHF.R.U64 R43, R54, 0x10, R55 ;  /* 0x00000010362b7819 */ /* 0x000fe40000001237 */
[C---:B------:R-:W-:Y:S01]  /*5a00*/  PRMT R54, R116.reuse, 0x5410, R53 ;  /* 0x0000541074367816 */ /* 0x040fe20000000035 */
[----:B----4-:R-:W-:Y:S01]  /*5a10*/  IMAD.U32 R53, R13, 0x10000, RZ ;  /* 0x000100000d357824 */ /* 0x010fe200078e00ff */
[----:B------:R-:W-:Y:S02]  /*5a20*/  PRMT R41, R117, 0x5410, R41 ;  /* 0x0000541075297816 */ /* 0x000fe40000000029 */
[----:B------:R-:W-:Y:S01]  /*5a30*/  PRMT R52, R116, 0x5432, R42 ;  /* 0x0000543274347816 */ /* 0x000fe2000000002a */
[C---:B------:R-:W-:Y:S01]  /*5a40*/  IMAD.U32 R42, R54.reuse, 0x10000, RZ ;  /* 0x00010000362a7824 */ /* 0x040fe200078e00ff */
[----:B------:R-:W-:Y:S01]  /*5a50*/  SHF.R.U32.HI R58, RZ, 0x10, R55 ;  /* 0x00000010ff3a7819 */ /* 0x000fe20000011637 */
[----:B------:R-:W-:Y:S01]  /*5a60*/  IMAD.U32 R55, R41, 0x10000, RZ ;  /* 0x0001000029377824 */ /* 0x000fe200078e00ff */
[----:B------:R-:W-:Y:S01]  /*5a70*/  LOP3.LUT R54, R54, 0xffff0000, RZ, 0xc0, !PT ;  /* 0xffff000036367812 */ /* 0x000fe200078ec0ff */
[-C--:B------:R-:W-:Y:S01]  /*5a80*/  FMUL.FTZ R61, R60, R42.reuse ;  /* 0x0000002a3c3d7220 */ /* 0x080fe20000410000 */
[----:B------:R-:W-:Y:S01]  /*5a90*/  PRMT R58, R114, 0x5432, R58 ;  /* 0x00005432723a7816 */ /* 0x000fe2000000003a */
[-C--:B------:R-:W-:Y:S01]  /*5aa0*/  FMUL.FTZ R60, R60, R55.reuse ;  /* 0x000000373c3c7220 */ /* 0x080fe20000410000 */
[----:B------:R-:W-:Y:S01]  /*5ab0*/  PRMT R59, R115, 0x5410, R59 ;  /* 0x00005410733b7816 */ /* 0x000fe2000000003b */
[----:B------:R-:W-:Y:S01]  /*5ac0*/  FFMA.FTZ R55, R53, R55, -R61 ;  /* 0x0000003735377223 */ /* 0x000fe2000001083d */
[----:B------:R-:W-:Y:S01]  /*5ad0*/  PRMT R40, R115, 0x5432, R40 ;  /* 0x0000543273287816 */ /* 0x000fe20000000028 */
[----:B------:R-:W-:Y:S01]  /*5ae0*/  FFMA.FTZ R53, R53, R42, R60 ;  /* 0x0000002a35357223 */ /* 0x000fe2000001003c */
[----:B------:R-:W-:-:S02]  /*5af0*/  LOP3.LUT R60, R45, 0xffff0000, RZ, 0xc0, !PT ;  /* 0xffff00002d3c7812 */ /* 0x000fc400078ec0ff */
[----:B------:R-:W-:Y:S02]  /*5b00*/  LOP3.LUT R42, R41, 0xffff0000, RZ, 0xc0, !PT ;  /* 0xffff0000292a7812 */ /* 0x000fe400078ec0ff */
[----:B------:R-:W-:Y:S01]  /*5b10*/  LOP3.LUT R41, R13, 0xffff0000, RZ, 0xc0, !PT ;  /* 0xffff00000d297812 */ /* 0x000fe200078ec0ff */
[----:B------:R-:W-:Y:S01]  /*5b20*/  FMUL.FTZ R45, R60, R54 ;  /* 0x000000363c2d7220 */ /* 0x000fe20000410000 */
[----:B------:R-:W-:Y:S01]  /*5b30*/  PRMT R57, R118, 0x5410, R57 ;  /* 0x0000541076397816 */ /* 0x000fe20000000039 */
[-C--:B------:R-:W-:Y:S01]  /*5b40*/  FMUL.FTZ R13, R60, R42.reuse ;  /* 0x0000002a3c0d7220 */ /* 0x080fe20000410000 */
[----:B------:R-:W-:Y:S02]  /*5b50*/  IMAD.U32 R60, R47, 0x10000, RZ ;  /* 0x000100002f3c7824 */ /* 0x000fe400078e00ff */
[----:B------:R-:W-:Y:S01]  /*5b60*/  FFMA.FTZ R42, R41, R42, -R45 ;  /* 0x0000002a292a7223 */ /* 0x000fe2000001082d */
[----:B------:R-:W-:Y:S02]  /*5b70*/  IMAD.U32 R45, R15, 0x10000, RZ ;  /* 0x000100000f2d7824 */ /* 0x000fe400078e00ff */
[----:B------:R-:W-:Y:S01]  /*5b80*/  FFMA.FTZ R41, R41, R54, R13 ;  /* 0x0000003629297223 */ /* 0x000fe2000001000d */
[C---:B------:R-:W-:Y:S01]  /*5b90*/  IMAD.U32 R13, R58.reuse, 0x10000, RZ ;  /* 0x000100003a0d7824 */ /* 0x040fe200078e00ff */
[----:B------:R-:W-:Y:S01]  /*5ba0*/  LOP3.LUT R58, R58, 0xffff0000, RZ, 0xc0, !PT ;  /* 0xffff00003a3a7812 */ /* 0x000fe200078ec0ff */
[----:B------:R-:W-:Y:S01]  /*5bb0*/  IMAD.U32 R54, R59, 0x10000, RZ ;  /* 0x000100003b367824 */ /* 0x000fe200078e00ff */
[----:B------:R-:W-:Y:S01]  /*5bc0*/  LOP3.LUT R47, R47, 0xffff0000, RZ, 0xc0, !PT ;  /* 0xffff00002f2f7812 */ /* 0x000fe200078ec0ff */
[C---:B------:R-:W-:Y:S01]  /*5bd0*/  FMUL.FTZ R61, R60.reuse, R13 ;  /* 0x0000000d3c3d7220 */ /* 0x040fe20000410000 */
[----:B------:R-:W-:Y:S01]  /*5be0*/  LOP3.LUT R59, R59, 0xffff0000, RZ, 0xc0, !PT ;  /* 0xffff00003b3b7812 */ /* 0x000fe200078ec0ff */
[-C--:B------:R-:W-:Y:S01]  /*5bf0*/  FMUL.FTZ R60, R60, R54.reuse ;  /* 0x000000363c3c7220 */ /* 0x080fe20000410000 */
[----:B------:R-:W-:Y:S01]  /*5c00*/  PRMT R43, R114, 0x5410, R43 ;  /* 0x00005410722b7816 */ /* 0x000fe2000000002b */
[----:B------:R-:W-:Y:S01]  /*5c10*/  FFMA.FTZ R54, R45, R54, -R61 ;  /* 0x000000362d367223 */ /* 0x000fe2000001083d */
[----:B------:R-:W-:Y:S01]  /*5c20*/  F2FP.BF16.F32.PACK_AB R53, R41, R53 ;  /* 0x000000352935723e */ /* 0x000fe200000010ff */
        /* <DEDUP_REMOVED lines=12> */
[----:B------:R-:W-:Y:S01]  /*5cf0*/  IMAD.U32 R47, R12, 0x10000, RZ ;  /* 0x000100000c2f7824 */ /* 0x000fe200078e00ff */
[----:B------:R-:W-:Y:S01]  /*5d00*/  F2FP.BF16.F32.PACK_AB R42, R42, R55 ;  /* 0x000000372a2a723e */ /* 0x000fe200000010ff */
[C---:B------:R-:W-:Y:S01]  /*5d10*/  FMUL.FTZ R61, R59.reuse, R58 ;  /* 0x0000003a3b3d7220 */ /* 0x040fe20000410000 */
[----:B------:R-:W-:Y:S01]  /*5d20*/  FMUL.FTZ R59, R59, R60 ;  /* 0x0000003c3b3b7220 */ /* 0x000fe20000410000 */
[----:B------:R-:W-:Y:S01]  /*5d30*/  F2FP.BF16.F32.PACK_AB R41, R13, R45 ;  /* 0x0000002d0d29723e */ /* 0x000fe200000010ff */
[----:B------:R-:W-:-:S02]  /*5d40*/  IMAD.MOV.U32 R45, RZ, RZ, R53 ;  /* 0x000000ffff2d7224 */ /* 0x000fc400078e0035 */
[C---:B------:R-:W-:Y:S01]  /*5d50*/  FFMA.FTZ R61, R47.reuse, R60, -R61 ;  /* 0x0000003c2f3d7223 */ /* 0x040fe2000001083d */
        /* <DEDUP_REMOVED lines=10> */
[----:B------:R-:W-:Y:S01]  /*5e00*/  IMAD.U32 R57, R52, 0x10000, RZ ;  /* 0x0001000034397824 */ /* 0x000fe200078e00ff */
[----:B------:R-:W-:Y:S01]  /*5e10*/  F2FP.BF16.F32.PACK_AB R15, R15, R54 ;  /* 0x000000360f0f723e */ /* 0x000fe200000010ff */
[----:B------:R-:W-:Y:S01]  /*5e20*/  FMUL.FTZ R58, R60, R47 ;  /* 0x0000002f3c3a7220 */ /* 0x000fe20000410000 */
[----:B------:R-:W-:-:S02]  /*5e30*/  IMAD.U32 R44, R14, 0x10000, RZ ;  /* 0x000100000e2c7824 */ /* 0x000fc400078e00ff */
[-C--:B------:R-:W-:Y:S01]  /*5e40*/  FMUL.FTZ R60, R60, R57.reuse ;  /* 0x000000393c3c7220 */ /* 0x080fe20000410000 */
[----:B------:R-:W-:Y:S01]  /*5e50*/  LOP3.LUT R14, R14, 0xffff0000, RZ, 0xc0, !PT ;  /* 0xffff00000e0e7812 */ /* 0x000fe200078ec0ff */
[----:B------:R-:W-:Y:S02]  /*5e60*/  IMAD.MOV.U32 R13, RZ, RZ, R42 ;  /* 0x000000ffff0d7224 */ /* 0x000fe400078e002a */
[C---:B------:R-:W-:Y:S01]  /*5e70*/  FFMA.FTZ R58, R44.reuse, R57, -R58 ;  /* 0x000000392c3a7223 */ /* 0x040fe2000001083a */
[----:B------:R-:W-:Y:S01]  /*5e80*/  FFMA.FTZ R60, R44, R47, R60 ;  /* 0x0000002f2c3c7223 */ /* 0x000fe2000001003c */
[----:B------:R-:W-:Y:S01]  /*5e90*/  LOP3.LUT R47, R52, 0xffff0000, RZ, 0xc0, !PT ;  /* 0xffff0000342f7812 */ /* 0x000fe200078ec0ff */
[----:B------:R-:W-:Y:S01]  /*5ea0*/  FMUL.FTZ R57, R46, R43 ;  /* 0x0000002b2e397220 */ /* 0x000fe20000410000 */
[----:B------:R-:W-:Y:S02]  /*5eb0*/  F2FP.BF16.F32.PACK_AB R12, R12, R61 ;  /* 0x0000003d0c0c723e */ /* 0x000fe400000010ff */
[----:B------:R-:W-:Y:S01]  /*5ec0*/  F2FP.BF16.F32.PACK_AB R44, R40, R59 ;  /* 0x0000003b282c723e */ /* 0x000fe200000010ff */
[-C--:B------:R-:W-:Y:S01]  /*5ed0*/  FMUL.FTZ R46, R46, R47.reuse ;  /* 0x0000002f2e2e7220 */ /* 0x080fe20000410000 */
[----:B------:R-:W-:-:S03]  /*5ee0*/  FFMA.FTZ R47, R14, R47, -R57 ;  /* 0x0000002f0e2f7223 */ /* 0x000fc60000010839 */
[----:B------:R-:W-:Y:S02]  /*5ef0*/  FFMA.FTZ R43, R14, R43, R46 ;  /* 0x0000002b0e2b7223 */ /* 0x000fe4000001002e */
[----:B------:R-:W-:Y:S01]  /*5f00*/  F2FP.BF16.F32.PACK_AB R14, R47, R58 ;  /* 0x0000003a2f0e723e */ /* 0x000fe200000010ff */
[----:B------:R-:W-:Y:S02]  /*5f10*/  IMAD.MOV.U32 R47, RZ, RZ, R41 ;  /* 0x000000ffff2f7224 */ /* 0x000fe400078e0029 */
[----:B------:R-:W-:-:S07]  /*5f20*/  F2FP.BF16.F32.PACK_AB R46, R43, R60 ;  /* 0x0000003c2b2e723e */ /* 0x000fce00000010ff */
.L_x_2358:
[----:B------:R-:W-:Y:S05]  /*5f30*/  BSYNC B2 ;  /* 0x0000000000027941 */ /* 0x000fea0003800000 */
.L_x_2357:
[----:B---3--:R-:W-:-:S04]  /*5f40*/  LEA R40, P3, R21, R88, 0x1 ;  /* 0x0000005815287211 */ /* 0x008fc800078608ff */
[----:B--2---:R-:W-:Y:S02]  /*5f50*/  LEA.HI.X R41, R21, R89, R92, 0x1, P3 ;  /* 0x0000005915297211 */ /* 0x004fe400018f0c5c */
[----:B------:R-:W-:-:S03]  /*5f60*/  ISETP.GE.AND P3, PT, R56, R11, PT ;  /* 0x0000000b3800720c */ /* 0x000fc60003f66270 */
[----:B----4-:R2:W-:Y:S10]  /*5f70*/  ST.E.128 desc[UR38][R40.64], R12 ;  /* 0x0000000c28007985 */ /* 0x0105f4000c101d26 */
[----:B------:R-:W-:-:S05]  /*5f80*/  @!P3 IMAD.WIDE R42, R56, 0x2, R88 ;  /* 0x00000002382ab825 */ /* 0x000fca00078e0258 */
[----:B0-----:R2:W-:Y:S02]  /*5f90*/  @!P3 ST.E.128 desc[UR38][R42.64], R44 ;  /* 0x0000002c2a00b985 */ /* 0x0015e4000c101d26 */
.L_x_2356:
[----:B------:R-:W-:Y:S05]  /*5fa0*/  BSYNC B1 ;  /* 0x0000000000017941 */ /* 0x000fea0003800000 */
.L_x_2355:
[----:B------:R-:W-:-:S13]  /*5fb0*/  ISETP.NE.AND P3, PT, R32, RZ, PT ;  /* 0x000000ff2000720c */ /* 0x000fda0003f65270 */
[----:B------:R-:W-:Y:S05]  /*5fc0*/  @!P3 BRA `(.L_x_2322) ;  /* 0x0000000c0034b947 */ /* 0x000fea0003800000 */
[----:B--2---:R-:W2:Y:S01]  /*5fd0*/  LDL R14, [R1+0xc] ;  /* 0x00000c00010e7983 */ /* 0x004ea20000100800 */
[----:B------:R-:W-:Y:S01]  /*5fe0*/  LOP3.LUT P4, RZ, R23, 0x2, RZ, 0xc0, !PT ;  /* 0x0000000217ff7812 */ /* 0x000fe2000788c0ff */
[----:B------:R-:W-:Y:S01]  /*5ff0*/  BSSY B1, `(.L_x_2359) ;  /* 0x0000076000017945 */ /* 0x000fe20003800000 */
[----:B------:R-:W-:Y:S02]  /*6000*/  SHF.R.U32.HI R15, RZ, 0x3, R157 ;  /* 0x00000003ff0f7819 */ /* 0x000fe4000001169d */
[----:B------:R-:W-:Y:S02]  /*6010*/  SEL R103, R99, R103, !P4 ;  /* 0x0000006763677207 */ /* 0x000fe40006000000 */
[C---:B---3--:R-:W-:Y:S02]  /*6020*/  LEA R44, P3, R28.reuse, R88, 0x1 ;  /* 0x000000581c2c7211 */ /* 0x048fe400078608ff */
[----:B----4-:R-:W-:Y:S02]  /*6030*/  SHF.R.S32.HI R12, RZ, 0x1f, R103 ;  /* 0x0000001fff0c7819 */ /* 0x010fe40000011467 */
[----:B------:R-:W-:-:S02]  /*6040*/  LEA.HI.X R45, R28, R89, R91, 0x1, P3 ;  /* 0x000000591c2d7211 */ /* 0x000fc400018f0c5b */
[----:B------:R-:W-:Y:S02]  /*6050*/  LEA.HI R12, R12, R103, RZ, 0x4 ;  /* 0x000000670c0c7211 */ /* 0x000fe400078f20ff */
[----:B------:R-:W-:Y:S02]  /*6060*/  ISETP.GE.AND P3, PT, R3, R98, PT ;  /* 0x000000620300720c */ /* 0x000fe40003f66270 */
        /* <DEDUP_REMOVED lines=9> */
[----:B--2---:R-:W-:Y:S01]  /*6100*/  IADD3 R15, R12, R13, R14 ;  /* 0x0000000d0c0f7210 */ /* 0x004fe20007ffe00e */
[----:B------:R-:W-:-:S04]  /*6110*/  IMAD R13, R18, 0x3000, R94 ;  /* 0x00003000120d7824 */ /* 0x000fc800078e025e */
[----:B------:R-:W-:Y:S02]  /*6120*/  IMAD R15, R18, 0x3000, R15 ;  /* 0x00003000120f7824 */ /* 0x000fe400078e020f */
[--C-:B------:R-:W-:Y:S02]  /*6130*/  IMAD R13, R13, 0x2, R2.reuse ;  /* 0x000000020d0d7824 */ /* 0x100fe400078e0202 */
[----:B------:R-:W-:-:S04]  /*6140*/  IMAD R40, R15, 0x2, R2 ;  /* 0x000000020f287824 */ /* 0x000fc800078e0202 */
[----:B------:R-:W2:Y:S04]  /*6150*/  LDS.128 R12, [R13+0x15400] ;  /* 0x015400000d0c7984 */ /* 0x000ea80000000c00 */
[----:B------:R-:W3:Y:S01]  /*6160*/  LDS.128 R40, [R40+0x15400] ;  /* 0x0154000028287984 */ /* 0x000ee20000000c00 */
[----:B------:R-:W-:Y:S05]  /*6170*/  @P3 BRA `(.L_x_2360) ;  /* 0x0000000400743947 */ /* 0x000fea0003800000 */
[--C-:B------:R-:W-:Y:S01]  /*6180*/  SHF.R.U64 R36, R36, 0x10, R37.reuse ;  /* 0x0000001024247819 */ /* 0x100fe20000001225 */
[----:B---3--:R-:W-:Y:S01]  /*6190*/  IMAD.U32 R53, R41, 0x10000, RZ ;  /* 0x0001000029357824 */ /* 0x008fe200078e00ff */
[----:B------:R-:W-:Y:S01]  /*61a0*/  SHF.R.U32.HI R52, RZ, 0x10, R37 ;  /* 0x00000010ff347819 */ /* 0x000fe20000011625 */
[----:B------:R-:W-:Y:S01]  /*61b0*/  IMAD.U32 R58, R43, 0x10000, RZ ;  /* 0x000100002b3a7824 */ /* 0x000fe200078e00ff */
[----:B------:R-:W-:Y:S01]  /*61c0*/  SHF.R.U64 R37, R38, 0x10, R39 ;  /* 0x0000001026257819 */ /* 0x000fe20000001227 */
[----:B--2---:R-:W-:Y:S01]  /*61d0*/  IMAD.U32 R56, R15, 0x10000, RZ ;  /* 0x000100000f387824 */ /* 0x004fe200078e00ff */
[--C-:B------:R-:W-:Y:S01]  /*61e0*/  SHF.R.U64 R38, R48, 0x10, R49.reuse ;  /* 0x0000001030267819 */ /* 0x100fe20000001231 */
[----:B------:R-:W-:Y:S01]  /*61f0*/  IMAD.U32 R55, R14, 0x10000, RZ ;  /* 0x000100000e377824 */ /* 0x000fe200078e00ff */
[----:B------:R-:W-:Y:S01]  /*6200*/  SHF.R.U32.HI R48, RZ, 0x10, R49 ;  /* 0x00000010ff307819 */ /* 0x000fe20000011631 */
[----:B------:R-:W-:Y:S01]  /*6210*/  IMAD.U32 R49, R12, 0x10000, RZ ;  /* 0x000100000c317824 */ /* 0x000fe200078e00ff */
[----:B------:R-:W-:-:S02]  /*6220*/  PRMT R52, R111, 0x5432, R52 ;  /* 0x000054326f347816 */ /* 0x000fc40000000034 */
[C---:B------:R-:W-:Y:S02]  /*6230*/  PRMT R48, R113.reuse, 0x5432, R48 ;  /* 0x0000543271307816 */ /* 0x040fe40000000030 */
[----:B------:R-:W-:Y:S01]  /*6240*/  PRMT R113, R113, 0x5410, R38 ;  /* 0x0000541071717816 */ /* 0x000fe20000000026 */
[----:B------:R-:W-:Y:S01]  /*6250*/  IMAD.U32 R38, R52, 0x10000, RZ ;  /* 0x0001000034267824 */ /* 0x000fe200078e00ff */
[--C-:B------:R-:W-:Y:S01]  /*6260*/  SHF.R.U64 R47, R50, 0x10, R51.reuse ;  /* 0x00000010322f7819 */ /* 0x100fe20000001233 */
[----:B------:R-:W-:Y:S01]  /*6270*/  IMAD.U32 R59, R48, 0x10000, RZ ;  /* 0x00010000303b7824 */ /* 0x000fe200078e00ff */
[----:B------:R-:W-:Y:S01]  /*6280*/  SHF.R.U32.HI R51, RZ, 0x10, R51 ;  /* 0x00000010ff337819 */ /* 0x000fe20000011633 */
[----:B------:R-:W-:Y:S01]  /*6290*/  IMAD.U32 R50, R13, 0x10000, RZ ;  /* 0x000100000d327824 */ /* 0x000fe200078e00ff */
[----:B------:R-:W-:Y:S01]  /*62a0*/  SHF.R.U32.HI R39, RZ, 0x10, R39 ;  /* 0x00000010ff277819 */ /* 0x000fe20000011627 */
[CC--:B-1----:R-:W-:Y:S01]  /*62b0*/  FMUL.FTZ R61, R53.reuse, R59.reuse ;  /* 0x0000003b353d7220 */ /* 0x0c2fe20000410000 */
[-C--:B------:R-:W-:Y:S01]  /*62c0*/  FMUL.FTZ R60, R53, R38.reuse ;  /* 0x00000026353c7220 */ /* 0x080fe20000410000 */
[----:B------:R-:W-:Y:S01]  /*62d0*/  LOP3.LUT R54, R41, 0xffff0000, RZ, 0xc0, !PT ;  /* 0xffff000029367812 */ /* 0x000fe200078ec0ff */
[----:B------:R-:W-:Y:S01]  /*62e0*/  IMAD.U32 R41, R40, 0x10000, RZ ;  /* 0x0001000028297824 */ /* 0x000fe200078e00ff */
[----:B------:R-:W-:Y:S01]  /*62f0*/  LOP3.LUT R48, R48, 0xffff0000, RZ, 0xc0, !PT ;  /* 0xffff000030307812 */ /* 0x000fe200078ec0ff */
[----:B------:R-:W-:Y:S01]  /*6300*/  FFMA.FTZ R38, R50, R38, -R61 ;  /* 0x0000002632267223 */ /* 0x000fe2000001083d */
[----:B------:R-:W-:Y:S01]  /*6310*/  PRMT R53, R112, 0x5432, R51 ;  /* 0x0000543270357816 */ /* 0x000fe20000000033 */
[----:B------:R-:W-:Y:S01]  /*6320*/  FFMA.FTZ R50, R50, R59, R60 ;  /* 0x0000003b32327223 */ /* 0x000fe2000001003c */
[----:B------:R-:W-:Y:S01]  /*6330*/  PRMT R39, R110, 0x5432, R39 ;  /* 0x000054326e277816 */ /* 0x000fe20000000027 */
[----:B------:R-:W-:Y:S01]  /*6340*/  FMUL.FTZ R60, R54, R48 ;  /* 0x00000030363c7220 */ /* 0x000fe20000410000 */
[----:B------:R-:W-:Y:S01]  /*6350*/  LOP3.LUT R52, R52, 0xffff0000, RZ, 0xc0, !PT ;  /* 0xffff000034347812 */ /* 0x000fe200078ec0ff */
[----:B------:R-:W-:Y:S01]  /*6360*/  IMAD.U32 R59, R53, 0x10000, RZ ;  /* 0x00010000353b7824 */ /* 0x000fe200078e00ff */
[----:B------:R-:W-:Y:S01]  /*6370*/  LOP3.LUT R13, R13, 0xffff0000, RZ, 0xc0, !PT ;  /* 0xffff00000d0d7812 */ /* 0x000fe200078ec0ff */
[----:B------:R-:W-:Y:S01]  /*6380*/  IMAD.U32 R51, R39, 0x10000, RZ ;  /* 0x0001000027337824 */ /* 0x000fe200078e00ff */
[----:B------:R-:W-:Y:S01]  /*6390*/  PRMT R112, R112, 0x5410, R47 ;  /* 0x0000541070707816 */ /* 0x000fe2000000002f */
[-C--:B------:R-:W-:Y:S01]  /*63a0*/  FMUL.FTZ R54, R54, R52.reuse ;  /* 0x0000003436367220 */ /* 0x080fe20000410000 */
[C---:B------:R-:W-:Y:S01]  /*63b0*/  FMUL.FTZ R61, R58.reuse, R59 ;  /* 0x0000003b3a3d7220 */ /* 0x040fe20000410000 */
[----:B------:R-:W-:Y:S01]  /*63c0*/  FFMA.FTZ R47, R13, R52, -R60 ;  /* 0x000000340d2f7223 */ /* 0x000fe2000001083c */
[-C--:B------:R-:W-:Y:S01]  /*63d0*/  FMUL.FTZ R60, R58, R51.reuse ;  /* 0x000000333a3c7220 */ /* 0x080fe20000410000 */
[----:B------:R-:W-:Y:S01]  /*63e0*/  PRMT R36, R111, 0x5410, R36 ;  /* 0x000054106f247816 */ /* 0x000fe20000000024 */
[----:B------:R-:W-:Y:S01]  /*63f0*/  FFMA.FTZ R13, R13, R48, R54 ;  /* 0x000000300d0d7223 */ /* 0x000fe20000010036 */
[----:B------:R-:W-:Y:S01]  /*6400*/  LOP3.LUT R43, R43, 0xffff0000, RZ, 0xc0, !PT ;  /* 0xffff00002b2b7812 */ /* 0x000fe200078ec0ff */
[C---:B------:R-:W-:Y:S01]  /*6410*/  FFMA.FTZ R48, R56.reuse, R51, -R61 ;  /* 0x0000003338307223 */ /* 0x040fe2000001083d */
[----:B------:R-:W-:Y:S01]  /*6420*/  LOP3.LUT R52, R53, 0xffff0000, RZ, 0xc0, !PT ;  /* 0xffff000035347812 */ /* 0x000fe200078ec0ff */
[----:B------:R-:W-:Y:S01]  /*6430*/  FFMA.FTZ R56, R56, R59, R60 ;  /* 0x0000003b38387223 */ /* 0x000fe2000001003c */
[----:B------:R-:W-:Y:S01]  /*6440*/  LOP3.LUT R58, R39, 0xffff0000, RZ, 0xc0, !PT ;  /* 0xffff0000273a7812 */ /* 0x000fe200078ec0ff */
[----:B------:R-:W-:Y:S01]  /*6450*/  IMAD.U32 R60, R113, 0x10000, RZ ;  /* 0x00010000713c7824 */ /* 0x000fe200078e00ff */
[----:B------:R-:W-:Y:S01]  /*6460*/  LOP3.LUT R40, R40, 0xffff0000, RZ, 0xc0, !PT ;  /* 0xffff000028287812 */ /* 0x000fe200078ec0ff */
[----:B------:R-:W-:-:S02]  /*6470*/  IMAD.U32 R54, R36, 0x10000, RZ ;  /* 0x0001000024367824 */ /* 0x000fc400078e00ff */
[C---:B------:R-:W-:Y:S01]  /*6480*/  FMUL.FTZ R62, R43.reuse, R52 ;  /* 0x000000342b3e7220 */ /* 0x040fe20000410000 */
[----:B------:R-:W-:Y:S01]  /*6490*/  FMUL.FTZ R98, R43, R58 ;  /* 0x0000003a2b627220 */ /* 0x000fe20000410000 */
[----:B------:R-:W-:Y:S01]  /*64a0*/  LOP3.LUT R43, R36, 0xffff0000, RZ, 0xc0, !PT ;  /* 0xffff0000242b7812 */ /* 0x000fe200078ec0ff */
[C---:B------:R-:W-:Y:S01]  /*64b0*/  FMUL.FTZ R36, R41.reuse, R60 ;  /* 0x0000003c29247220 */ /* 0x040fe20000410000 */
[-C--:B------:R-:W-:Y:S01]  /*64c0*/  FMUL.FTZ R41, R41, R54.reuse ;  /* 0x0000003629297220 */ /* 0x080fe20000410000 */
[----:B------:R-:W-:Y:S02]  /*64d0*/  LOP3.LUT R113, R113, 0xffff0000, RZ, 0xc0, !PT ;  /* 0xffff000071717812 */ /* 0x000fe400078ec0ff */
[----:B------:R-:W-:Y:S01]  /*64e0*/  PRMT R37, R110, 0x5410, R37 ;  /* 0x000054106e257816 */ /* 0x000fe20000000025 */
[----:B------:R-:W-:Y:S01]  /*64f0*/  FFMA.FTZ R36, R49, R54, -R36 ;  /* 0x0000003631247223 */ /* 0x000fe20000010824 */
[----:B------:R-:W-:Y:S01]  /*6500*/  LOP3.LUT R15, R15, 0xffff0000, RZ, 0xc0, !PT ;  /* 0xffff00000f0f7812 */ /* 0x000fe200078ec0ff */
[----:B------:R-:W-:Y:S01]  /*6510*/  FFMA.FTZ R49, R49, R60, R41 ;  /* 0x0000003c31317223 */ /* 0x000fe20000010029 */
[----:B------:R-:W-:Y:S01]  /*6520*/  LOP3.LUT R57, R14, 0xffff0000, RZ, 0xc0, !PT ;  /* 0xffff00000e397812 */ /* 0x000fe200078ec0ff */
[C---:B------:R-:W-:Y:S01]  /*6530*/  IMAD.U32 R14, R42.reuse, 0x10000, RZ ;  /* 0x000100002a0e7824 */ /* 0x040fe200078e00ff */
[----:B------:R-:W-:Y:S01]  /*6540*/  LOP3.LUT R42, R42, 0xffff0000, RZ, 0xc0, !PT ;  /* 0xffff00002a2a7812 */ /* 0x000fe200078ec0ff */
[C---:B------:R-:W-:Y:S01]  /*6550*/  IMAD.U32 R41, R112.reuse, 0x10000, RZ ;  /* 0x0001000070297824 */ /* 0x040fe200078e00ff */
[----:B------:R-:W-:Y:S01]  /*6560*/  LOP3.LUT R112, R112, 0xffff0000, RZ, 0xc0, !PT ;  /* 0xffff000070707812 */ /* 0x000fe200078ec0ff */
[C---:B------:R-:W-:Y:S01]  /*6570*/  FMUL.FTZ R51, R40.reuse, R113 ;  /* 0x0000007128337220 */ /* 0x040fe20000410000 */
[----:B------:R-:W-:Y:S01]  /*6580*/  FMUL.FTZ R53, R40, R43 ;  /* 0x0000002b28357220 */ /* 0x000fe20000410000 */
[----:B------:R-:W-:Y:S01]  /*6590*/  LOP3.LUT R12, R12, 0xffff0000, RZ, 0xc0, !PT ;  /* 0xffff00000c0c7812 */ /* 0x000fe200078ec0ff */
[----:B------:R-:W-:-:S02]  /*65a0*/  IMAD.U32 R40, R37, 0x10000, RZ ;  /* 0x0001000025287824 */ /* 0x000fc400078e00ff */
[----:B------:R-:W-:Y:S01]  /*65b0*/  FFMA.FTZ R39, R15, R58, -R62 ;  /* 0x0000003a0f277223 */ /* 0x000fe2000001083e */
[----:B------:R-:W-:Y:S01]  /*65c0*/  LOP3.LUT R37, R37, 0xffff0000, RZ, 0xc0, !PT ;  /* 0xffff000025257812 */ /* 0x000fe200078ec0ff */
[----:B------:R-:W-:Y:S01]  /*65d0*/  FFMA.FTZ R15, R15, R52, R98 ;  /* 0x000000340f0f7223 */ /* 0x000fe20000010062 */
[----:B------:R-:W-:Y:S01]  /*65e0*/  FMUL.FTZ R52, R14, R41 ;  /* 0x000000290e347220 */ /* 0x000fe20000410000 */
[----:B------:R-:W-:Y:S01]  /*65f0*/  FMUL.FTZ R54, R42, R112 ;  /* 0x000000702a367220 */ /* 0x000fe20000410000 */
[----:B------:R-:W-:Y:S01]  /*6600*/  FFMA.FTZ R51, R12, R43, -R51 ;  /* 0x0000002b0c337223 */ /* 0x000fe20000010833 */
[-C--:B------:R-:W-:Y:S01]  /*6610*/  FMUL.FTZ R43, R42, R37.reuse ;  /* 0x000000252a2b7220 */ /* 0x080fe20000410000 */
[-C--:B------:R-:W-:Y:S01]  /*6620*/  FMUL.FTZ R14, R14, R40.reuse ;  /* 0x000000280e0e7220 */ /* 0x080fe20000410000 */
[----:B------:R-:W-:Y:S01]  /*6630*/  FFMA.FTZ R52, R55, R40, -R52 ;  /* 0x0000002837347223 */ /* 0x000fe20000010834 */
[----:B------:R-:W-:Y:S01]  /*6640*/  FFMA.FTZ R37, R57, R37, -R54 ;  /* 0x0000002539257223 */ /* 0x000fe20000010836 */
[----:B------:R-:W-:Y:S01]  /*6650*/  FFMA.FTZ R12, R12, R113, R53 ;  /* 0x000000710c0c7223 */ /* 0x000fe20000010035 */
[----:B------:R-:W-:Y:S01]  /*6660*/  FFMA.FTZ R14, R55, R41, R14 ;  /* 0x00000029370e7223 */ /* 0x000fe2000001000e */
[----:B------:R-:W-:Y:S01]  /*6670*/  FFMA.FTZ R43, R57, R112, R43 ;  /* 0x00000070392b7223 */ /* 0x000fe2000001002b */
[----:B------:R-:W-:-:S02]  /*6680*/  F2FP.BF16.F32.PACK_AB R38, R47, R38 ;  /* 0x000000262f26723e */ /* 0x000fc400000010ff */
[----:B------:R-:W-:Y:S02]  /*6690*/  F2FP.BF16.F32.PACK_AB R39, R39, R48 ;  /* 0x000000302727723e */ /* 0x000fe400000010ff */
[----:B------:R-:W-:Y:S02]  /*66a0*/  F2FP.BF16.F32.PACK_AB R56, R15, R56 ;  /* 0x000000380f38723e */ /* 0x000fe400000010ff */
        /* <DEDUP_REMOVED lines=9> */
[----:B------:R-:W-:-:S07]  /*6740*/  IMAD.MOV.U32 R43, RZ, RZ, R56 ;  /* 0x000000ffff2b7224 */ /* 0x000fce00078e0038 */
.L_x_2360:
[----:B------:R-:W-:Y:S05]  /*6750*/  BSYNC B1 ;  /* 0x0000000000017941 */ /* 0x000fea0003800000 */
.L_x_2359:
[----:B--2---:R2:W-:Y:S01]  /*6760*/  ST.E.128 desc[UR38][R44.64], R12 ;  /* 0x0000000c2c007985 */ /* 0x0045e2000c101d26 */
[----:B------:R-:W-:-:S13]  /*6770*/  ISETP.GE.AND P3, PT, R46, R11, PT ;  /* 0x0000000b2e00720c */ /* 0x000fda0003f66270 */
[----:B------:R-:W-:Y:S05]  /*6780*/  @P3 BRA `(.L_x_2322) ;  /* 0x0000000400443947 */ /* 0x000fea0003800000 */
[----:B------:R-:W-:-:S05]  /*6790*/  IMAD.WIDE R88, R46, 0x2, R88 ;  /* 0x000000022e587825 */ /* 0x000fca00078e0258 */
[----:B---3--:R3:W-:Y:S01]  /*67a0*/  ST.E.128 desc[UR38][R88.64], R40 ;  /* 0x0000002858007985 */ /* 0x0087e2000c101d26 */
[----:B------:R-:W-:Y:S05]  /*67b0*/  BRA `(.L_x_2322) ;  /* 0x0000000400387947 */ /* 0x000fea0003800000 */
.L_x_2314:
[----:B------:R-:W-:-:S06]  /*67c0*/  UISETP.NE.AND UP0, UPT, UR41, 0x3, UPT ;  /* 0x000000032900788c */ /* 0x000fcc000bf05270 */
[----:B------:R-:W-:-:S13]  /*67d0*/  PLOP3.LUT P2, PT, PT, PT, UP0, 0x80, 0x0 ;  /* 0x000000000000781c */ /* 0x000fda0003f4f008 */
[----:B------:R-:W-:Y:S05]  /*67e0*/  @!P2 BRA `(.L_x_2361) ;  /* 0x000000000004a947 */ /* 0x000fea0003800000 */
[----:B------:R-:W-:Y:S01]  /*67f0*/  BPT.TRAP 0x1 ;  /* 0x000000040000795c */ /* 0x000fe20000300000 */
.L_x_2361:
[----:B------:R-:W-:Y:S01]  /*6800*/  IMAD R35, R18, 0x8, R2 ;  /* 0x0000000812237824 */ /* 0x000fe200078e0202 */
[----:B------:R-:W-:Y:S01]  /*6810*/  SHF.L.U32 R85, R140, 0x1f, RZ ;  /* 0x0000001f8c557819 */ /* 0x000fe200000006ff */
[----:B------:R-:W-:Y:S01]  /*6820*/  BSSY B1, `(.L_x_2362) ;  /* 0x0000004000017945 */ /* 0x000fe20003800000 */
[----:B------:R-:W-:Y:S02]  /*6830*/  SHF.R.S32.HI R82, RZ, 0x1f, R81 ;  /* 0x0000001fff527819 */ /* 0x000fe40000011451 */
[----:B------:R-:W0:Y:S02]  /*6840*/  SYNCS.PHASECHK.TRANS64.TRYWAIT P3, [R35+URZ+0x2d890], R85 ;  /* 0x02d89055230075a7 */ /* 0x000e24000806017f */
[----:B0-----:R-:W-:Y:S05]  /*6850*/  @!P3 BRA `(.L_x_2363) ;  /* 0x000001640088b947 */ /* 0x001fea0003800000 */
.L_x_2592:
[----:B------:R-:W-:Y:S05]  /*6860*/  BSYNC B1 ;  /* 0x0000000000017941 */ /* 0x000fea0003800000 */
.L_x_2362:
        /* <DEDUP_REMOVED lines=26> */
.L_x_2596:
[----:B------:R-:W-:Y:S05]  /*6a10*/  @!P3 BRA `(.L_x_2322) ;  /* 0x0000000000a0b947 */ /* 0x000fea0003800000 */
[----:B-1----:R-:W4:Y:S01]  /*6a20*/  LDL R13, [R1+0x20] ;  /* 0x00002000010d7983 */ /* 0x002f220000100800 */
[----:B------:R-:W-:-:S03]  /*6a30*/  ULDC UR4, c[0x0][0x2f4] ;  /* 0x0000bd0000047ab9 */ /* 0x000fc60000000800 */
[----:B------:R-:W5:Y:S04]  /*6a40*/  LDL R12, [R1+0x1c] ;  /* 0x00001c00010c7983 */ /* 0x000f680000100800 */
[----:B------:R-:W5:Y:S04]  /*6a50*/  LDL R11, [R1+0x10] ;  /* 0x00001000010b7983 */ /* 0x000f680000100800 */
[----:B------:R-:W5:Y:S01]  /*6a60*/  LDL R45, [R1+0x14] ;  /* 0x00001400012d7983 */ /* 0x000f620000100800 */
[----:B------:R-:W-:Y:S02]  /*6a70*/  ISETP.GE.AND P5, PT, R16, UR4, PT ;  /* 0x0000000410007c0c */ /* 0x000fe4000bfa6270 */
        /* <DEDUP_REMOVED lines=34> */
.L_x_2322:
[----:B------:R-:W-:Y:S05]  /*6ca0*/  BSYNC B0 ;  /* 0x0000000000007941 */ /* 0x000fea0003800000 */
.L_x_2313:
        /* <DEDUP_REMOVED lines=16> */
.L_x_2366:
[----:B------:R-:W-:Y:S05]  /*6db0*/  BSYNC B0 ;  /* 0x0000000000007941 */ /* 0x000fea0003800000 */
.L_x_2365:
[----:B------:R-:W5:Y:S01]  /*6dc0*/  SYNCS.PHASECHK.TRANS64.TRYWAIT P2, [R35+URZ+0x2d8b0], R85 ;  /* 0x02d8b055230075a7 */ /* 0x000f62000804017f */
[----:B------:R-:W-:Y:S04]  /*6dd0*/  BSSY B0, `(.L_x_2367) ;  /* 0x0000002000007945 */ /* 0x000fe80003800000 */
[----:B-----5:R-:W-:Y:S05]  /*6de0*/  @!P2 BRA `(.L_x_2368) ;  /* 0x000001600080a947 */ /* 0x020fea0003800000 */
.L_x_2597:
[----:B------:R-:W-:Y:S05]  /*6df0*/  BSYNC B0 ;  /* 0x0000000000007941 */ /* 0x000fea0003800000 */
.L_x_2367:
[----:B------:R-:W-:Y:S01]  /*6e00*/  ULDC.64 UR4, c[0x0][0x328] ;  /* 0x0000ca0000047ab9 */ /* 0x000fe20000000a00 */
[----:B------:R-:W-:Y:S01]  /*6e10*/  BSSY B0, `(.L_x_2369) ;  /* 0x000003c000007945 */ /* 0x000fe20003800000 */
[----:B------:R-:W-:Y:S02]  /*6e20*/  IMAD R82, R82, UR4, RZ ;  /* 0x0000000452527c24 */ /* 0x000fe4000f8e02ff */
[----:B-1234-:R-:W-:-:S04]  /*6e30*/  IMAD.WIDE.U32 R12, R81, UR4, RZ ;  /* 0x00000004510c7c25 */ /* 0x01efc8000f8e00ff */
        /* <DEDUP_REMOVED lines=12> */
[----:B------:R-:W-:Y:S01]  /*6f00*/  IMAD.IADD R13, R13, 0x1, R11 ;  /* 0x000000010d0d7824 */ /* 0x000fe200078e020b */
[----:B------:R-:W-:-:S04]  /*6f10*/  LEA R11, P2, R12, UR4, 0x1 ;  /* 0x000000040c0b7c11 */ /* 0x000fc8000f8408ff */
[----:B------:R-:W-:Y:S01]  /*6f20*/  LEA.HI.X R12, R12, UR5, R13, 0x1, P2 ;  /* 0x000000050c0c7c11 */ /* 0x000fe200090f0c0d */
[----:B------:R0:W1:Y:S01]  /*6f30*/  SHFL.IDX PT, R40, R11, RZ, 0x1e1f ;  /* 0x001e1fff0b287589 */ /* 0x00006200000e0000 */
[----:B------:R-:W-:-:S03]  /*6f40*/  ISETP.GT.AND P2, PT, R84, R141, PT ;  /* 0x0000008d5400720c */ /* 0x000fc60003f44270 */
[----:B------:R0:W2:Y:S10]  /*6f50*/  SHFL.IDX PT, R41, R12, RZ, 0x1e1f ;  /* 0x001e1fff0c297589 */ /* 0x0000b400000e0000 */
[----:B0-----:R-:W-:Y:S05]  /*6f60*/  @!P2 BRA `(.L_x_2370) ;  /* 0x000000000098a947 */ /* 0x001fea0003800000 */
[----:B------:R-:W3:Y:S01]  /*6f70*/  LDL R15, [R1+0x20] ;  /* 0x00002000010f7983 */ /* 0x000ee20000100800 */
[----:B------:R-:W-:-:S03]  /*6f80*/  ULDC UR4, c[0x0][0x2f4] ;  /* 0x0000bd0000047ab9 */ /* 0x000fc60000000800 */
[----:B------:R-:W4:Y:S04]  /*6f90*/  LDL R14, [R1+0x1c] ;  /* 0x00001c00010e7983 */ /* 0x000f280000100800 */
[----:B------:R-:W5:Y:S04]  /*6fa0*/  LDL R46, [R1+0x10] ;  /* 0x00001000012e7983 */ /* 0x000f680000100800 */
[----:B------:R-:W5:Y:S01]  /*6fb0*/  LDL R45, [R1+0x14] ;  /* 0x00001400012d7983 */ /* 0x000f620000100800 */
[----:B------:R-:W-:Y:S02]  /*6fc0*/  ISETP.GE.AND P5, PT, R16, UR4, PT ;  /* 0x0000000410007c0c */ /* 0x000fe4000bfa6270 */
[----:B------:R-:W-:Y:S01]  /*6fd0*/  ISETP.GE.AND P4, PT, R136, UR4, PT ;  /* 0x0000000488007c0c */ /* 0x000fe2000bf86270 */
[----:B------:R-:W5:Y:S10]  /*6fe0*/  LDL R44, [R1+0x18] ;  /* 0x00001800012c7983 */ /* 0x000f740000100800 */
[----:B-1----:R-:W-:-:S04]  /*6ff0*/  @!P5 LEA R42, P2, R16, R40, 0x1 ;  /* 0x00000028102ad211 */ /* 0x002fc800078408ff */
[----:B--2---:R-:W-:Y:S02]  /*7000*/  @!P5 LEA.HI.X R43, R16, R41, R17, 0x1, P2 ;  /* 0x00000029102bd211 */ /* 0x004fe400010f0c11 */
[----:B------:R-:W-:-:S04]  /*7010*/  @!P4 LEA R38, P2, R136, R40, 0x1 ;  /* 0x000000288826c211 */ /* 0x000fc800078408ff */
[----:B---3--:R-:W-:Y:S02]  /*7020*/  @!P4 LEA.HI.X R39, R136, R41, R15, 0x1, P2 ;  /* 0x000000298827c211 */ /* 0x008fe400010f0c0f */
[----:B------:R-:W-:-:S13]  /*7030*/  ISETP.GE.AND P2, PT, R22, UR4, PT ;  /* 0x0000000416007c0c */ /* 0x000fda000bf46270 */
[----:B------:R-:W-:-:S04]  /*7040*/  @!P2 LEA R36, P6, R22, R40, 0x1 ;  /* 0x000000281624a211 */ /* 0x000fc800078c08ff */
[----:B----4-:R-:W-:Y:S02]  /*7050*/  @!P2 LEA.HI.X R37, R22, R41, R14, 0x1, P6 ;  /* 0x000000291625a211 */ /* 0x010fe400030f0c0e */
[----:B------:R-:W0:Y:S04]  /*7060*/  @!P5 LDS.128 R12, [R65] ;  /* 0x00000000410cd984 */ /* 0x000e280000000c00 */
[----:B0-----:R0:W-:Y:S01]  /*7070*/  @!P5 ST.E.128 desc[UR38][R42.64], R12 ;  /* 0x0000000c2a00d985 */ /* 0x0011e2000c101d26 */
[----:B------:R-:W-:-:S13]  /*7080*/  ISETP.GE.AND P5, PT, R0, UR4, PT ;  /* 0x0000000400007c0c */ /* 0x000fda000bfa6270 */
[----:B------:R-:W1:Y:S01]  /*7090*/  @!P5 LDS.128 R12, [R64] ;  /* 0x00000000400cd984 */ /* 0x000e620000000c00 */
[----:B-----5:R-:W-:-:S04]  /*70a0*/  @!P5 IMAD.SHL.U32 R11, R46, 0x8, RZ ;  /* 0x000000082e0bd824 */ /* 0x020fc800078e00ff */
        /* <DEDUP_REMOVED lines=18> */
.L_x_2370:
[----:B------:R-:W-:Y:S05]  /*71d0*/  BSYNC B0 ;  /* 0x0000000000007941 */ /* 0x000fea0003800000 */
.L_x_2369:
        /* <DEDUP_REMOVED lines=11> */
[----:B------:R-:W-:Y:S02]  /*7290*/  SEL R11, RZ, 0x1, P2 ;  /* 0x00000001ff0b7807 */ /* 0x000fe40001000000 */
[----:B------:R-:W-:Y:S02]  /*72a0*/  SEL R18, R18, RZ, P2 ;  /* 0x000000ff12127207 */ /* 0x000fe40001000000 */
[----:B------:R-:W-:Y:S01]  /*72b0*/  LOP3.LUT R140, R140, R11, RZ, 0x3c, !PT ;  /* 0x0000000b8c8c7212 */ /* 0x000fe200078e3cff */
[----:B------:R3:W-:Y:S01]  /*72c0*/  @!P3 SYNCS.ARRIVE.TRANS64.RED.A1T0 RZ, [R35+URZ], RZ ;  /* 0x000000ff23ffb9a7 */ /* 0x0007e2000810043f */
[----:B------:R-:W-:Y:S05]  /*72d0*/  @P1 BRA `(.L_x_2371) ;  /* 0xffffffb000f41947 */ /* 0x000fea000383ffff */
[----:B0-----:R-:W0:Y:S01]  /*72e0*/  S2R R12, SR_TID.X ;  /* 0x00000000000c7919 */ /* 0x001e220000002100 */
[----:B------:R-:W-:Y:S02]  /*72f0*/  PLOP3.LUT P0, PT, PT, PT, PT, 0x8, 0x0 ;  /* 0x000000000000781c */ /* 0x000fe40003f0e170 */
[----:B0-----:R-:W-:-:S04]  /*7300*/  SHF.R.U32.HI R12, RZ, 0x7, R12 ;  /* 0x00000007ff0c7819 */ /* 0x001fc8000001160c */
[----:B------:R-:W-:-:S13]  /*7310*/  ISETP.NE.AND P4, PT, R12, 0x1, PT ;  /* 0x000000010c00780c */ /* 0x000fda0003f85270 */
[----:B------:R-:W-:Y:S06]  /*7320*/  @!P4 BAR.ARV 0x9, 0x100 ;  /* 0x024400000000cb1d */ /* 0x000fec0000002000 */
.L_x_2308:
[----:B------:R-:W4:Y:S01]  /*7330*/  LDL R5, [R1+0x54] ;  /* 0x0000540001057983 */ /* 0x000f220000100800 */
[----:B------:R-:W0:Y:S01]  /*7340*/  LDC R0, c[0x0][0x448] ;  /* 0x00011200ff007b82 */ /* 0x000e220000000800 */
[----:B-1----:R-:W-:Y:S01]  /*7350*/  IMAD.MOV.U32 R40, RZ, RZ, RZ ;  /* 0x000000ffff287224 */ /* 0x002fe200078e00ff */
        /* <DEDUP_REMOVED lines=15> */
[----:B------:R-:W-:Y:S02]  /*7450*/  CS2R R106, SRZ ;  /* 0x00000000006a7805 */ /* 0x000fe4000001ff00 */
[----:B------:R-:W-:Y:S02]  /*7460*/  CS2R R104, SRZ ;  /* 0x0000000000687805 */ /* 0x000fe4000001ff00 */
[----:B------:R-:W-:Y:S01]  /*7470*/  CS2R R98, SRZ ;  /* 0x0000000000627805 */ /* 0x000fe2000001ff00 */
[----:B------:R-:W-:Y:S01]  /*7480*/  IMAD.MOV.U32 R96, RZ, RZ, RZ ;  /* 0x000000ffff607224 */ /* 0x000fe200078e00ff */
[----:B------:R-:W-:Y:S01]  /*7490*/  CS2R R6, SRZ ;  /* 0x0000000000067805 */ /* 0x000fe2000001ff00 */
[----:B------:R-:W-:Y:S01]  /*74a0*/  IMAD.MOV.U32 R30, RZ, RZ, RZ ;  /* 0x000000ffff1e7224 */ /* 0x000fe200078e00ff */
[----:B------:R-:W-:-:S02]  /*74b0*/  CS2R R90, SRZ ;  /* 0x00000000005a7805 */ /* 0x000fc4000001ff00 */
[----:B0-----:R-:W-:Y:S01]  /*74c0*/  ISETP.NE.AND P1, PT, R0, 0x1, PT ;  /* 0x000000010000780c */ /* 0x001fe20003f25270 */
[----:B------:R-:W-:-:S12]  /*74d0*/  IMAD.MOV.U32 R93, RZ, RZ, RZ ;  /* 0x000000ffff5d7224 */ /* 0x000fd800078e00ff */
[----:B------:R-:W0:Y:S08]  /*74e0*/  @P1 LDC R3, c[0x0][0x44c] ;  /* 0x00011300ff031b82 */ /* 0x000e300000000800 */
[----:B------:R-:W1:Y:S01]  /*74f0*/  @P1 LDC R4, c[0x0][0x450] ;  /* 0x00011400ff041b82 */ /* 0x000e620000000800 */
[----:B----4-:R-:W-:-:S04]  /*7500*/  VIADD R0, R5, 0xbf ;  /* 0x000000bf05007836 */ /* 0x010fc80000000000 */
[----:B0-----:R-:W-:-:S05]  /*7510*/  @P1 IMAD.HI.U32 R3, R0, R3, RZ ;  /* 0x0000000300031227 */ /* 0x001fca00078e00ff */
[----:B-1----:R-:W-:Y:S02]  /*7520*/  @P1 SHF.R.U32.HI R0, RZ, R4, R3 ;  /* 0x00000004ff001219 */ /* 0x002fe40000011603 */
[----:B------:R-:W-:-:S03]  /*7530*/  PLOP3.LUT P1, PT, PT, PT, PT, 0x80, 0x0 ;  /* 0x000000000000781c */ /* 0x000fc60003f2f070 */
[----:B------:R-:W-:Y:S01]  /*7540*/  IMAD.IADD R0, R101, 0x1, R0 ;  /* 0x0000000165007824 */ /* 0x000fe200078e0200 */
[----:B---3--:R-:W-:-:S04]  /*7550*/  CS2R R100, SRZ ;  /* 0x0000000000647805 */ /* 0x008fc8000001ff00 */
[----:B------:R-:W-:-:S04]  /*7560*/  SHF.R.S32.HI R3, RZ, 0x1f, R0 ;  /* 0x0000001fff037819 */ /* 0x000fc80000011400 */
[----:B------:R-:W-:Y:S01]  /*7570*/  LEA.HI R3, R3, R0, RZ, 0x7 ;  /* 0x0000000003037211 */ /* 0x000fe200078f38ff */
[----:B------:R-:W-:-:S03]  /*7580*/  IMAD.MOV.U32 R0, RZ, RZ, RZ ;  /* 0x000000ffff007224 */ /* 0x000fc600078e00ff */
[----:B------:R-:W-:-:S04]  /*7590*/  SHF.R.S32.HI R3, RZ, 0x7, R3 ;  /* 0x00000007ff037819 */ /* 0x000fc80000011403 */
[----:B------:R-:W-:Y:S02]  /*75a0*/  VIMNMX R88, R102, R3, PT ;  /* 0x0000000366587248 */ /* 0x000fe40003fe0100 */
[----:B------:R-:W-:Y:S02]  /*75b0*/  CS2R R102, SRZ ;  /* 0x0000000000667805 */ /* 0x000fe4000001ff00 */
[----:B------:R-:W-:Y:S01]  /*75c0*/  ISETP.GE.AND P2, PT, R88, 0x1, PT ;  /* 0x000000015800780c */ /* 0x000fe20003f46270 */
[----:B------:R-:W-:-:S12]  /*75d0*/  @P0 BRA `(.L_x_2372) ;  /* 0x00000000000c0947 */ /* 0x000fd80003800000 */
[----:B------:R-:W0:Y:S01]  /*75e0*/  FENCE.VIEW.ASYNC.G ;  /* 0x00000000000073c6 */ /* 0x000e220000000100 */
[----:B------:R-:W-:Y:S05]  /*75f0*/  WARPSYNC.ALL ;  /* 0x0000000000007948 */ /* 0x000fea0003800000 */
[----:B0-----:R-:W-:Y:S06]  /*7600*/  BAR.ARV 0xc, 0x200 ;  /* 0x0308000000007b1d */ /* 0x001fec0000002000 */
.L_x_2372:
        /* <DEDUP_REMOVED lines=12> */
.L_x_2600:
[----:B------:R-:W1:Y:S01]  /*76d0*/  LDL R3, [R1+0x24] ;  /* 0x0000240001037983 */ /* 0x000e620000100800 */
[----:B------:R-:W-:Y:S01]  /*76e0*/  VIADD R4, R2, 0x21800 ;  /* 0x0002180002047836 */ /* 0x000fe20000000000 */
[----:B------:R-:W-:Y:S04]  /*76f0*/  BSSY B6, `(.L_x_2375) ;  /* 0x000001e000067945 */ /* 0x000fe80003800000 */
[----:B------:R-:W-:Y:S01]  /*7700*/  LOP3.LUT P0, RZ, R4, 0x3ff, RZ, 0xc0, !PT ;  /* 0x000003ff04ff7812 */ /* 0x000fe2000780c0ff */
[----:B-1----:R-:W-:-:S05]  /*7710*/  IMAD.HI R0, R3, 0x55555556, RZ ;  /* 0x5555555603007827 */ /* 0x002fca00078e02ff */
[----:B------:R-:W-:-:S05]  /*7720*/  LEA.HI R0, R0, R0, RZ, 0x1 ;  /* 0x0000000000007211 */ /* 0x000fca00078f08ff */
[----:B------:R-:W-:-:S04]  /*7730*/  IMAD R3, R0, -0x3, R3 ;  /* 0xfffffffd00037824 */ /* 0x000fc800078e0203 */
[C---:B------:R-:W-:Y:S02]  /*7740*/  IMAD R0, R3.reuse, 0x1000, R2 ;  /* 0x0000100003007824 */ /* 0x040fe400078e0202 */
[----:B------:R-:W-:Y:S02]  /*7750*/  IMAD R3, R3, 0x2000, R4 ;  /* 0x0000200003037824 */ /* 0x000fe400078e0204 */
[----:B------:R-:W-:-:S03]  /*7760*/  VIADD R0, R0, 0xc400 ;  /* 0x0000c40000007836 */ /* 0x000fc60000000000 */
[----:B------:R-:W-:Y:S02]  /*7770*/  SHF.R.U32.HI R3, RZ, 0x4, R3 ;  /* 0x00000004ff037819 */ /* 0x000fe40000011603 */
[----:B------:R-:W-:Y:S02]  /*7780*/  SHF.R.U32.HI R0, RZ, 0x4, R0 ;  /* 0x00000004ff007819 */ /* 0x000fe40000011600 */
[----:B------:R-:W-:Y:S02]  /*7790*/  LOP3.LUT R3, R3, 0x3fff, RZ, 0xc0, !PT ;  /* 0x00003fff03037812 */ /* 0x000fe400078ec0ff */
[----:B------:R-:W-:-:S03]  /*77a0*/  LOP3.LUT R142, R0, 0x3fff, RZ, 0xc0, !PT ;  /* 0x00003fff008e7812 */ /* 0x000fc600078ec0ff */
[----:B------:R1:W-:Y:S01]  /*77b0*/  STL [R1+0x2c], R3 ;  /* 0x00002c0301007387 */ /* 0x0003e20000100800 */
[----:B------:R-:W-:Y:S05]  /*77c0*/  @!P0 BRA `(.L_x_2376) ;  /* 0x0000000000408947 */ /* 0x000fea0003800000 */
        /* <DEDUP_REMOVED lines=15> */
[----:B-123-5:R-:W-:Y:S05]  /*78c0*/  CALL.ABS.NOINC R14 ;  /* 0x000000000e007343 */ /* 0x02efea0003c00000 */
.L_x_2376:
[----:B------:R-:W-:Y:S05]  /*78d0*/  BSYNC B6 ;  /* 0x0000000000067941 */ /* 0x000fea0003800000 */
.L_x_2375:
[----:B------:R-:W-:Y:S02]  /*78e0*/  ULDC UR4, c[0x0][0x3f4] ;  /* 0x0000fd0000047ab9 */ /* 0x000fe40000000800 */
[----:B------:R-:W-:-:S13]  /*78f0*/  ISETP.LT.AND P0, PT, RZ, UR4, PT ;  /* 0x00000004ff007c0c */ /* 0x000fda000bf01270 */
[----:B------:R-:W-:Y:S05]  /*7900*/  @P0 BRA `(.L_x_2377) ;  /* 0x0000000000400947 */ /* 0x000fea0003800000 */
[----:B------:R-:W-:-:S04]  /*7910*/  ULEA.HI UR4, UR37, UR37, URZ, 0x1 ;  /* 0x0000002525047291 */ /* 0x000fc8000f8f083f */
[----:B------:R-:W-:-:S04]  /*7920*/  ULOP3.LUT UR4, UR4, 0xfffffffe, URZ, 0xc0, !UPT ;  /* 0xfffffffe04047892 */ /* 0x000fc8000f8ec03f */
[----:B------:R-:W-:-:S06]  /*7930*/  UIADD3 UR4, UR37, -UR4, URZ ;  /* 0x8000000425047290 */ /* 0x000fcc000fffe03f */
[----:B-1----:R-:W-:-:S05]  /*7940*/  IMAD.U32 R3, RZ, RZ, UR4 ;  /* 0x00000004ff037e24 */ /* 0x002fca000f8e00ff */
[----:B------:R-:W-:-:S04]  /*7950*/  SHF.L.U32 R3, R3, 0x1f, RZ ;  /* 0x0000001f03037819 */ /* 0x000fc800000006ff */
[----:B------:R1:W3:Y:S03]  /*7960*/  SYNCS.PHASECHK.TRANS64.TRYWAIT P0, [R2+URZ+0x2d800], R3 ;  /* 0x02d80003020075a7 */ /* 0x0002e6000800017f */
[----:B---3--:R-:W-:Y:S05]  /*7970*/  @!P0 NANOSLEEP.SYNCS 0x989680 ;  /* 0x009896800000895d */ /* 0x008fea0003900000 */
[----:B------:R-:W3:Y:S01]  /*7980*/  @!P0 SYNCS.PHASECHK.TRANS64 P0, [R2+URZ+0x2d800], R3 ;  /* 0x02d80003020085a7 */ /* 0x000ee2000800007f */
[----:B------:R-:W-:Y:S04]  /*7990*/  BSSY B0, `(.L_x_2378) ;  /* 0x0000006000007945 */ /* 0x000fe80003800000 */
[----:B---3--:R-:W-:Y:S05]  /*79a0*/  @P0 BRA `(.L_x_2379) ;  /* 0x0000000000100947 */ /* 0x008fea0003800000 */
.L_x_2380:
[----:B---3--:R3:W4:Y:S02]  /*79b0*/  SYNCS.PHASECHK.TRANS64.TRYWAIT P0, [R2+URZ+0x2d800], R3 ;  /* 0x02d80003020075a7 */ /* 0x008724000800017f */
[----:B----4-:R-:W-:Y:S05]  /*79c0*/  @!P0 NANOSLEEP.SYNCS 0x989680 ;  /* 0x009896800000895d */ /* 0x010fea0003900000 */
[----:B------:R-:W4:Y:S02]  /*79d0*/  @!P0 SYNCS.PHASECHK.TRANS64 P0, [R2+URZ+0x2d800], R3 ;  /* 0x02d80003020085a7 */ /* 0x000f24000800007f */
[----:B----4-:R-:W-:Y:S05]  /*79e0*/  @!P0 BRA `(.L_x_2380) ;  /* 0xfffffffc00f08947 */ /* 0x010fea000383ffff */
.L_x_2379:
[----:B------:R-:W-:Y:S05]  /*79f0*/  BSYNC B0 ;  /* 0x0000000000007941 */ /* 0x000fea0003800000 */
.L_x_2378:
[----:B------:R-:W-:Y:S05]  /*7a00*/  BRA `(.L_x_2381) ;  /* 0x0000004000187947 */ /* 0x000fea0003800000 */
.L_x_2377:
[----:B------:R-:W-:Y:S01]  /*7a10*/  ULOP3.LUT UP0, URZ, UR42, 0x1bf, URZ, 0xc0, !UPT ;  /* 0x000001bf2a3f7892 */ /* 0x000fe2000f80c03f */
[----:B-----5:R-:W-:Y:S01]  /*7a20*/  SHF.R.S32.HI R0, RZ, 0x1f, R97 ;  /* 0x0000001fff007819 */ /* 0x020fe20000011461 */
[----:B------:R-:W-:Y:S01]  /*7a30*/  ULDC.64 UR4, c[0x0][0x3f8] ;  /* 0x0000fe0000047ab9 */ /* 0x000fe20000000a00 */
[----:B------:R-:W-:Y:S01]  /*7a40*/  ULDC.64 UR6, c[0x0][0x408] ;  /* 0x0001020000067ab9 */ /* 0x000fe20000000a00 */
[----:B------:R-:W-:Y:S02]  /*7a50*/  IMAD.WIDE.U32 R24, R97, UR4, RZ ;  /* 0x0000000461187c25 */ /* 0x000fe4000f8e00ff */
[----:B------:R-:W-:Y:S02]  /*7a60*/  PLOP3.LUT P0, PT, PT, PT, UP0, 0x80, 0x0 ;  /* 0x000000000000781c */ /* 0x000fe40003f0f008 */
[C---:B------:R-:W-:Y:S02]  /*7a70*/  IMAD R4, R0.reuse, UR4, RZ ;  /* 0x0000000400047c24 */ /* 0x040fe4000f8e02ff */
        /* <DEDUP_REMOVED lines=23> */
.L_x_2382:
[----:B------:R-:W3:Y:S01]  /*7bf0*/  LDL R20, [R1+0x54] ;  /* 0x0000540001147983 */ /* 0x000ee20000100800 */
[----:B------:R-:W-:Y:S01]  /*7c00*/  ULDC.U8 UR4, c[0x0][0x410] ;  /* 0x0001040000047ab9 */ /* 0x000fe20000000000 */
[----:B------:R-:W-:Y:S01]  /*7c10*/  BSSY B0, `(.L_x_2383) ;  /* 0x00003dd000007945 */ /* 0x000fe20003800000 */
[----:B------:R-:W-:Y:S01]  /*7c20*/  ISETP.NE.AND P0, PT, RZ, UR4, PT ;  /* 0x00000004ff007c0c */ /* 0x000fe2000bf05270 */
[----:B---3--:R-:W-:-:S12]  /*7c30*/  IMAD.IADD R10, R141, 0x1, R20 ;  /* 0x000000018d0a7824 */ /* 0x008fd800078e0214 */
        /* <DEDUP_REMOVED lines=9> */
[----:B-1----:R-:W1:Y:S08]  /*7cd0*/  @P0 LDC R3, c[0x0][0x44c] ;  /* 0x00011300ff030b82 */ /* 0x002e700000000800 */
[----:B------:R-:W3:Y:S01]  /*7ce0*/  @P0 LDC R5, c[0x0][0x450] ;  /* 0x00011400ff050b82 */ /* 0x000ee20000000800 */
[----:B-1----:R-:W-:-:S04]  /*7cf0*/  @P0 IMAD.HI.U32 R0, R10, R3, RZ ;  /* 0x000000030a000227 */ /* 0x002fc800078e00ff */
[----:B------:R-:W-:Y:S01]  /*7d00*/  IMAD.MOV.U32 R3, RZ, RZ, R10 ;  /* 0x000000ffff037224 */ /* 0x000fe200078e000a */
[----:B---3--:R-:W-:-:S04]  /*7d10*/  @P0 SHF.R.U32.HI R3, RZ, R5, R0 ;  /* 0x00000005ff030219 */ /* 0x008fc80000011600 */
        /* <DEDUP_REMOVED lines=17> */
[----:B------:R1:W3:Y:S04]  /*7e30*/  SHFL.IDX PT, R3, R13, RZ, 0x1e1f ;  /* 0x001e1fff0d037589 */ /* 0x0002e800000e0000 */
[----:B------:R-:W4:Y:S04]  /*7e40*/  SHFL.IDX PT, R0, R0, RZ, 0x1e1f ;  /* 0x001e1fff00007589 */ /* 0x000f2800000e0000 */
[----:B------:R-:W0:Y:S04]  /*7e50*/  SHFL.IDX PT, R5, R5, RZ, 0x1e1f ;  /* 0x001e1fff05057589 */ /* 0x000e2800000e0000 */
[----:B-1----:R-:W0:Y:S02]  /*7e60*/  SHFL.IDX PT, R4, R4, RZ, 0x1e1f ;  /* 0x001e1fff04047589 */ /* 0x002e2400000e0000 */
.L_x_2606:
[----:B------:R-:W5:Y:S01]  /*7e70*/  LDL R6, [R1+0x48] ;  /* 0x0000480001067983 */ /* 0x000f620000100800 */
        /* <DEDUP_REMOVED lines=10> */
[----:B0-----:R-:W-:Y:S01]  /*7f20*/  CS2R R14, SRZ ;  /* 0x00000000000e7805 */ /* 0x001fe2000001ff00 */
[----:B-----5:R-:W-:-:S05]  /*7f30*/  IMAD R50, R6, R50, RZ ;  /* 0x0000003206327224 */ /* 0x020fca00078e02ff */
[----:B------:R-:W-:Y:S01]  /*7f40*/  ISETP.GE.AND P0, PT, R10, R50, PT ;  /* 0x000000320a00720c */ /* 0x000fe20003f06270 */
[----:B------:R-:W-:Y:S01]  /*7f50*/  IMAD R50, R33, -0xc0, R50 ;  /* 0xffffff4021327824 */ /* 0x000fe200078e0232 */
[----:B------:R-:W-:Y:S02]  /*7f60*/  CS2R R32, SRZ ;  /* 0x0000000000207805 */ /* 0x000fe4000001ff00 */
[----:B------:R-:W-:-:S09]  /*7f70*/  CS2R R10, SRZ ;  /* 0x00000000000a7805 */ /* 0x000fd2000001ff00 */
[----:B------:R-:W-:Y:S05]  /*7f80*/  @P0 BRA `(.L_x_2387) ;  /* 0x0000000400300947 */ /* 0x000fea0003800000 */
[----:B------:R-:W3:Y:S01]  /*7f90*/  LDL R42, [R1+0x40] ;  /* 0x00004000012a7983 */ /* 0x000ee20000100800 */
[----:B------:R-:W-:-:S03]  /*7fa0*/  ULDC UR4, c[0x0][0x3f4] ;  /* 0x0000fd0000047ab9 */ /* 0x000fc60000000800 */
[----:B--2---:R-:W2:Y:S04]  /*7fb0*/  LDL R41, [R1+0x38] ;  /* 0x0000380001297983 */ /* 0x004ea80000100800 */
[----:B------:R-:W4:Y:S04]  /*7fc0*/  LDL R40, [R1+0x3c] ;  /* 0x00003c0001287983 */ /* 0x000f280000100800 */
[----:B------:R-:W4:Y:S04]  /*7fd0*/  LDL R39, [R1+0x34] ;  /* 0x0000340001277983 */ /* 0x000f280000100800 */
[----:B------:R-:W4:Y:S04]  /*7fe0*/  LDL.64 R52, [R1] ;  /* 0x0000000001347983 */ /* 0x000f280000100a00 */
        /* <DEDUP_REMOVED lines=8> */
[C---:B---3--:R-:W-:Y:S01]  /*8070*/  ISETP.GE.AND P3, PT, R42.reuse, UR4, PT ;  /* 0x000000042a007c0c */ /* 0x048fe2000bf66270 */
[C---:B------:R-:W-:Y:S01]  /*8080*/  IMAD.SHL.U32 R9, R42.reuse, 0x2, RZ ;  /* 0x000000022a097824 */ /* 0x040fe200078e00ff */
[----:B------:R-:W-:Y:S02]  /*8090*/  SHF.R.S32.HI R8, RZ, 0x1f, R42 ;  /* 0x0000001fff087819 */ /* 0x000fe4000001142a */
[C---:B--2---:R-:W-:Y:S01]  /*80a0*/  ISETP.GE.AND P2, PT, R41.reuse, UR4, PT ;  /* 0x0000000429007c0c */ /* 0x044fe2000bf46270 */
[----:B------:R-:W-:Y:S01]  /*80b0*/  IMAD.SHL.U32 R47, R41, 0x2, RZ ;  /* 0x00000002292f7824 */ /* 0x000fe200078e00ff */
[----:B------:R-:W-:Y:S02]  /*80c0*/  SHF.L.U64.HI R14, R42, 0x1, R8 ;  /* 0x000000012a0e7819 */ /* 0x000fe40000010208 */
[C---:B----4-:R-:W-:Y:S01]  /*80d0*/  ISETP.GE.AND P1, PT, R40.reuse, UR4, PT ;  /* 0x0000000428007c0c */ /* 0x050fe2000bf26270 */
[----:B------:R-:W-:Y:S01]  /*80e0*/  IMAD.SHL.U32 R43, R40, 0x2, RZ ;  /* 0x00000002282b7824 */ /* 0x000fe200078e00ff */
[----:B------:R-:W-:-:S02]  /*80f0*/  SHF.R.S32.HI R6, RZ, 0x1f, R41 ;  /* 0x0000001fff067819 */ /* 0x000fc40000011429 */
[C---:B------:R-:W-:Y:S01]  /*8100*/  ISETP.GE.AND P0, PT, R39.reuse, UR4, PT ;  /* 0x0000000427007c0c */ /* 0x040fe2000bf06270 */
[----:B------:R-:W-:Y:S01]  /*8110*/  IMAD.SHL.U32 R7, R39, 0x2, RZ ;  /* 0x0000000227077824 */ /* 0x000fe200078e00ff */
[-C--:B------:R-:W-:Y:S02]  /*8120*/  @!P3 IADD3 R8, P5, R4, R9.reuse, RZ ;  /* 0x000000090408b210 */ /* 0x080fe40007fbe0ff */
[----:B------:R-:W-:Y:S02]  /*8130*/  @!P3 IADD3 R10, P4, R0, R9, RZ ;  /* 0x00000009000ab210 */ /* 0x000fe40007f9e0ff */
[----:B------:R-:W-:Y:S01]  /*8140*/  SHF.L.U64.HI R6, R41, 0x1, R6 ;  /* 0x0000000129067819 */ /* 0x000fe20000010206 */
[--C-:B------:R-:W-:Y:S01]  /*8150*/  @!P3 IMAD.X R9, R5, 0x1, R14.reuse, P5 ;  /* 0x000000010509b824 */ /* 0x100fe200028e060e */
[-C--:B------:R-:W-:Y:S01]  /*8160*/  @!P2 IADD3 R46, P5, R4, R47.reuse, RZ ;  /* 0x0000002f042ea210 */ /* 0x080fe20007fbe0ff */
[----:B------:R-:W-:Y:S01]  /*8170*/  @!P3 IMAD.X R11, R3, 0x1, R14, P4 ;  /* 0x00000001030bb824 */ /* 0x000fe200020e060e */
[----:B------:R-:W-:Y:S01]  /*8180*/  SHF.R.S32.HI R12, RZ, 0x1f, R40 ;  /* 0x0000001fff0c7819 */ /* 0x000fe20000011428 */
[----:B------:R-:W-:Y:S01]  /*8190*/  IMAD.SHL.U32 R21, R38, 0x2, RZ ;  /* 0x0000000226157824 */ /* 0x000fe200078e00ff */
        /* <DEDUP_REMOVED lines=8> */
[C---:B------:R-:W-:Y:S01]  /*8220*/  @!P1 IADD3 R44, P4, R0.reuse, R43, RZ ;  /* 0x0000002b002c9210 */ /* 0x040fe20007f9e0ff */
[--C-:B------:R-:W-:Y:S01]  /*8230*/  @!P1 IMAD.X R43, R5, 0x1, R12.reuse, P5 ;  /* 0x00000001052b9824 */ /* 0x100fe200028e060c */
[----:B------:R-:W-:Y:S01]  /*8240*/  SHF.L.U64.HI R14, R39, 0x1, R13 ;  /* 0x00000001270e7819 */ /* 0x000fe2000001020d */
[----:B------:R-:W5:Y:S01]  /*8250*/  @!P2 LD.E.64 R28, desc[UR38][R48.64] ;  /* 0x00000026301ca980 */ /* 0x000f62000c101b00 */
[-C--:B------:R-:W-:Y:S01]  /*8260*/  @!P0 IADD3 R40, P5, R0, R7.reuse, RZ ;  /* 0x0000000700288210 */ /* 0x080fe20007fbe0ff */
[C---:B------:R-:W-:Y:S01]  /*8270*/  @!P1 IMAD.X R45, R3.reuse, 0x1, R12, P4 ;  /* 0x00000001032d9824 */ /* 0x040fe200020e060c */
[----:B------:R-:W-:Y:S01]  /*8280*/  ISETP.GE.AND P4, PT, R52, UR4, PT ;  /* 0x0000000434007c0c */ /* 0x000fe2000bf86270 */
[----:B------:R-:W5:Y:S01]  /*8290*/  @!P2 LD.E.64 R26, desc[UR38][R46.64] ;  /* 0x000000262e1aa980 */ /* 0x000f62000c101b00 */
[----:B------:R-:W-:Y:S01]  /*82a0*/  SHF.R.S32.HI R20, RZ, 0x1f, R38 ;  /* 0x0000001fff147819 */ /* 0x000fe20000011426 */
[----:B------:R-:W-:Y:S01]  /*82b0*/  @!P0 IMAD.X R41, R3, 0x1, R14, P5 ;  /* 0x0000000103298824 */ /* 0x000fe200028e060e */
[----:B------:R-:W-:-:S02]  /*82c0*/  @!P0 IADD3 R6, P5, R4, R7, RZ ;  /* 0x0000000704068210 */ /* 0x000fc40007fbe0ff */
[----:B0-----:R-:W-:Y:S02]  /*82d0*/  CS2R R10, SRZ ;  /* 0x00000000000a7805 */ /* 0x001fe4000001ff00 */
[----:B-1----:R-:W-:Y:S01]  /*82e0*/  CS2R R8, SRZ ;  /* 0x0000000000087805 */ /* 0x002fe2000001ff00 */
[----:B------:R-:W5:Y:S01]  /*82f0*/  @!P1 LD.E.64 R24, desc[UR38][R44.64] ;  /* 0x000000262c189980 */ /* 0x000f62000c101b00 */
[----:B------:R-:W-:Y:S01]  /*8300*/  @!P0 IMAD.X R7, R5, 0x1, R14, P5 ;  /* 0x0000000105078824 */ /* 0x000fe200028e060e */
[----:B------:R-:W-:Y:S02]  /*8310*/  ISETP.GE.AND P5, PT, R38, UR4, PT ;  /* 0x0000000426007c0c */ /* 0x000fe4000bfa6270 */
[----:B------:R-:W-:Y:S02]  /*8320*/  @!P4 IMAD.MOV.U32 R12, RZ, RZ, R0 ;  /* 0x000000ffff0cc224 */ /* 0x000fe400078e0000 */
[----:B------:R-:W-:Y:S02]  /*8330*/  @!P4 IMAD.MOV.U32 R13, RZ, RZ, R3 ;  /* 0x000000ffff0dc224 */ /* 0x000fe400078e0003 */
[----:B------:R-:W-:-:S04]  /*8340*/  @!P4 IMAD.WIDE R14, R52, 0x2, R4 ;  /* 0x00000002340ec825 */ /* 0x000fc800078e0204 */
[----:B------:R-:W-:Y:S01]  /*8350*/  @!P4 IMAD.WIDE R12, R52, 0x2, R12 ;  /* 0x00000002340cc825 */ /* 0x000fe200078e020c */
[----:B------:R0:W5:Y:S01]  /*8360*/  @!P4 LD.E.64 R34, desc[UR38][R14.64] ;  /* 0x000000260e22c980 */ /* 0x000162000c101b00 */
[----:B------:R-:W-:-:S03]  /*8370*/  SHF.L.U64.HI R20, R38, 0x1, R20 ;  /* 0x0000000126147819 */ /* 0x000fc60000010214 */
[----:B------:R1:W5:Y:S01]  /*8380*/  @!P4 LD.E.64 R36, desc[UR38][R12.64] ;  /* 0x000000260c24c980 */ /* 0x000362000c101b00 */
[----:B------:R-:W-:-:S05]  /*8390*/  @!P5 IADD3 R38, P4, R0, R21, RZ ;  /* 0x000000150026d210 */ /* 0x000fca0007f9e0ff */
[--C-:B------:R-:W-:Y:S01]  /*83a0*/  @!P5 IMAD.X R39, R3, 0x1, R20.reuse, P4 ;  /* 0x000000010327d824 */ /* 0x100fe200020e0614 */
[----:B------:R-:W-:Y:S02]  /*83b0*/  @!P5 IADD3 R4, P4, R4, R21, RZ ;  /* 0x000000150404d210 */ /* 0x000fe40007f9e0ff */
[----:B0-----:R-:W-:Y:S02]  /*83c0*/  CS2R R14, SRZ ;  /* 0x00000000000e7805 */ /* 0x001fe4000001ff00 */
[----:B-1----:R-:W-:Y:S01]  /*83d0*/  CS2R R12, SRZ ;  /* 0x00000000000c7805 */ /* 0x002fe2000001ff00 */
[----:B------:R0:W5:Y:S01]  /*83e0*/  @!P5 LD.E.64 R10, desc[UR38][R38.64] ;  /* 0x00000026260ad980 */ /* 0x000162000c101b00 */
[----:B------:R-:W-:Y:S01]  /*83f0*/  @!P5 IMAD.X R5, R5, 0x1, R20, P4 ;  /* 0x000000010505d824 */ /* 0x000fe200020e0614 */
[----:B------:R-:W-:Y:S02]  /*8400*/  CS2R R20, SRZ ;  /* 0x0000000000147805 */ /* 0x000fe4000001ff00 */
[----:B------:R0:W5:Y:S04]  /*8410*/  @!P0 LD.E.64 R14, desc[UR38][R40.64] ;  /* 0x00000026280e8980 */ /* 0x000168000c101b00 */
[----:B------:R0:W5:Y:S04]  /*8420*/  @!P1 LD.E.64 R20, desc[UR38][R42.64] ;  /* 0x000000262a149980 */ /* 0x000168000c101b00 */
[----:B------:R0:W5:Y:S04]  /*8430*/  @!P0 LD.E.64 R12, desc[UR38][R6.64] ;  /* 0x00000026060c8980 */ /* 0x000168000c101b00 */
[----:B------:R0:W5:Y:S02]  /*8440*/  @!P5 LD.E.64 R8, desc[UR38][R4.64] ;  /* 0x000000260408d980 */ /* 0x000164000c101b00 */
.L_x_2387:
[----:B------:R-:W-:Y:S05]  /*8450*/  BSYNC B1 ;  /* 0x0000000000017941 */ /* 0x000fea0003800000 */
.L_x_2386:
[----:B------:R-:W-:Y:S01]  /*8460*/  ULEA.HI UR4, UR37, UR37, URZ, 0x1 ;  /* 0x0000002525047291 */ /* 0x000fe2000f8f083f */
[----:B---3-5:R-:W-:Y:S01]  /*8470*/  IMAD.MOV.U32 R3, RZ, RZ, R35 ;  /* 0x000000ffff037224 */ /* 0x028fe200078e0023 */
[----:B------:R-:W-:Y:S01]  /*8480*/  VIMNMX R50, R50, 0xc0, PT ;  /* 0x000000c032327848 */ /* 0x000fe20003fe0100 */
[----:B----4-:R-:W-:Y:S01]  /*8490*/  IMAD.MOV.U32 R0, RZ, RZ, R34 ;  /* 0x000000ffff007224 */ /* 0x010fe200078e0022 */
[----:B------:R-:W-:Y:S01]  /*84a0*/  ULOP3.LUT UR4, UR4, 0xfffffffe, URZ, 0xc0, !UPT ;  /* 0xfffffffe04047892 */ /* 0x000fe2000f8ec03f */
[----:B0-----:R-:W-:Y:S01]  /*84b0*/  IMAD.MOV.U32 R4, RZ, RZ, R30 ;  /* 0x000000ffff047224 */ /* 0x001fe200078e001e */
[----:B------:R-:W-:Y:S01]  /*84c0*/  PRMT R38, R38, 0x5410, R3 ;  /* 0x0000541026267816 */ /* 0x000fe20000000003 */
[----:B------:R-:W-:Y:S01]  /*84d0*/  IMAD.MOV.U32 R5, RZ, RZ, R27 ;  /* 0x000000ffff057224 */ /* 0x000fe200078e001b */
[----:B------:R-:W-:Y:S01]  /*84e0*/  UIADD3 UR4, UR37, -UR4, URZ ;  /* 0x8000000425047290 */ /* 0x000fe2000fffe03f */
[----:B------:R-:W-:Y:S01]  /*84f0*/  PRMT R56, R0, 0x7610, R56 ;  /* 0x0000761000387816 */ /* 0x000fe20000000038 */
[----:B------:R-:W-:Y:S01]  /*8500*/  IMAD.MOV.U32 R0, RZ, RZ, R31 ;  /* 0x000000ffff007224 */ /* 0x000fe200078e001f */
[----:B------:R-:W-:Y:S01]  /*8510*/  PRMT R62, R4, 0x7610, R62 ;  /* 0x00007610043e7816 */ /* 0x000fe2000000003e */
[----:B------:R-:W-:Y:S01]  /*8520*/  IMAD.MOV.U32 R4, RZ, RZ, R26 ;  /* 0x000000ffff047224 */ /* 0x000fe200078e001a */
[----:B------:R-:W-:Y:S01]  /*8530*/  ISETP.GE.AND P1, PT, R141, R50, PT ;  /* 0x000000328d00720c */ /* 0x000fe20003f26270 */
        /* <DEDUP_REMOVED lines=42> */
.L_x_2607:
[----:B------:R-:W-:Y:S05]  /*87e0*/  BSYNC B1 ;  /* 0x0000000000017941 */ /* 0x000fea0003800000 */
.L_x_2388:
[----:B------:R-:W-:Y:S02]  /*87f0*/  PRMT R40, R0, 0x7610, R40 ;  /* 0x0000761000287816 */ /* 0x000fe40000000028 */
[----:B------:R-:W-:Y:S01]  /*8800*/  PRMT R41, R4, 0x7610, R41 ;  /* 0x0000761004297816 */ /* 0x000fe20000000029 */
[----:B------:R-:W-:Y:S06]  /*8810*/  @P1 BRA `(.L_x_2390) ;  /* 0x0000003000701947 */ /* 0x000fec0003800000 */
[----:B------:R-:W2:Y:S01]  /*8820*/  LDL.64 R60, [R1] ;  /* 0x00000000013c7983 */ /* 0x000ea20000100a00 */
[----:B------:R-:W2:Y:S03]  /*8830*/  LDC R0, c[0x0][0x3f4] ;  /* 0x0000fd00ff007b82 */ /* 0x000ea60000000800 */
[----:B------:R-:W0:Y:S04]  /*8840*/  LDL R58, [R1+0x5c] ;  /* 0x00005c00013a7983 */ /* 0x000e280000100800 */
[----:B------:R-:W3:Y:S04]  /*8850*/  LDL R57, [R1+0x40] ;  /* 0x0000400001397983 */ /* 0x000ee80000100800 */
[----:B------:R-:W4:Y:S04]  /*8860*/  LDL R55, [R1+0x38] ;  /* 0x0000380001377983 */ /* 0x000f280000100800 */
[----:B------:R-:W5:Y:S04]  /*8870*/  LDL R54, [R1+0x3c] ;  /* 0x00003c0001367983 */ /* 0x000f680000100800 */
[----:B------:R-:W5:Y:S04]  /*8880*/  LDL R7, [R1+0x34] ;  /* 0x0000340001077983 */ /* 0x000f680000100800 */
[----:B------:R-:W5:Y:S04]  /*8890*/  LDL R6, [R1+0x44] ;  /* 0x0000440001067983 */ /* 0x000f680000100800 */
[----:B------:R-:W5:Y:S01]  /*88a0*/  LDL R5, [R1+0x60] ;  /* 0x0000600001057983 */ /* 0x000f620000100800 */
[----:B------:R-:W-:Y:S01]  /*88b0*/  BSSY B1, `(.L_x_2391) ;  /* 0x0000039000017945 */ /* 0x000fe20003800000 */
[-C--:B--2---:R-:W-:Y:S01]  /*88c0*/  ISETP.GE.AND P6, PT, R60, R0.reuse, PT ;  /* 0x000000003c00720c */ /* 0x084fe20003fc6270 */
[----:B0-----:R-:W-:Y:S01]  /*88d0*/  IMAD R3, R58, 0x2, R2 ;  /* 0x000000023a037824 */ /* 0x001fe200078e0202 */
[----:B---3--:R-:W-:-:S02]  /*88e0*/  ISETP.GE.AND P0, PT, R57, R0, PT ;  /* 0x000000003900720c */ /* 0x008fc40003f06270 */
[-C--:B----4-:R-:W-:Y:S02]  /*88f0*/  ISETP.GE.AND P1, PT, R55, R0.reuse, PT ;  /* 0x000000003700720c */ /* 0x090fe40003f26270 */
[-C--:B-----5:R-:W-:Y:S02]  /*8900*/  ISETP.GE.AND P2, PT, R54, R0.reuse, PT ;  /* 0x000000003600720c */ /* 0x0a0fe40003f46270 */
[-C--:B------:R-:W-:Y:S02]  /*8910*/  ISETP.GE.AND P3, PT, R7, R0.reuse, PT ;  /* 0x000000000700720c */ /* 0x080fe40003f66270 */
[----:B------:R-:W-:Y:S01]  /*8920*/  ISETP.GE.AND P4, PT, R6, R0, PT ;  /* 0x000000000600720c */ /* 0x000fe20003f86270 */
[----:B------:R-:W-:Y:S01]  /*8930*/  VIADD R0, R3, 0x20 ;  /* 0x0000002003007836 */ /* 0x000fe20000000000 */
[----:B------:R-:W-:Y:S01]  /*8940*/  LOP3.LUT P5, RZ, R5, 0x2, RZ, 0xc0, !PT ;  /* 0x0000000205ff7812 */ /* 0x000fe200078ac0ff */
        /* <DEDUP_REMOVED lines=47> */
.L_x_2392:
[----:B------:R-:W-:Y:S05]  /*8c40*/  BSYNC B1 ;  /* 0x0000000000017941 */ /* 0x000fea0003800000 */
.L_x_2391:
        /* <DEDUP_REMOVED lines=49> */
.L_x_2394:
[----:B------:R-:W-:Y:S05]  /*8f60*/  BSYNC B1 ;  /* 0x0000000000017941 */ /* 0x000fea0003800000 */
.L_x_2393:
        /* <DEDUP_REMOVED lines=48> */
.L_x_2396:
[----:B------:R-:W-:Y:S05]  /*9270*/  BSYNC B1 ;  /* 0x0000000000017941 */ /* 0x000fea0003800000 */
.L_x_2395:
        /* <DEDUP_REMOVED lines=48> */
.L_x_2398:
[----:B------:R-:W-:Y:S05]  /*9580*/  BSYNC B1 ;  /* 0x0000000000017941 */ /* 0x000fea0003800000 */
.L_x_2397:
        /* <DEDUP_REMOVED lines=48> */
.L_x_2400:
[----:B------:R-:W-:Y:S05]  /*9890*/  BSYNC B1 ;  /* 0x0000000000017941 */ /* 0x000fea0003800000 */
.L_x_2399:
        /* <DEDUP_REMOVED lines=48> */
.L_x_2384:
[----:B------:R-:W3:Y:S01]  /*9ba0*/  LDC R9, c[0x0][0x448] ;  /* 0x00011200ff097b82 */ /* 0x000ee20000000800 */
[----:B------:R-:W-:Y:S01]  /*9bb0*/  ULDC.64 UR4, c[0x0][0x3f8] ;  /* 0x0000fe0000047ab9 */ /* 0x000fe20000000a00 */
[----:B------:R-:W-:Y:S01]  /*9bc0*/  ULDC.64 UR6, c[0x0][0x408] ;  /* 0x0001020000067ab9 */ /* 0x000fe20000000a00 */
        /* <DEDUP_REMOVED lines=8> */
[----:B---3--:R-:W-:Y:S01]  /*9c50*/  @P0 SHF.R.U32.HI R3, RZ, R5, R0 ;  /* 0x00000005ff030219 */ /* 0x008fe20000011600 */
        /* <DEDUP_REMOVED lines=22> */
.L_x_2613:
[----:B------:R-:W5:Y:S01]  /*9dc0*/  LDL R4, [R1+0x48] ;  /* 0x0000480001047983 */ /* 0x000f620000100800 */
[----:B------:R-:W-:Y:S01]  /*9dd0*/  BSSY B1, `(.L_x_2402) ;  /* 0x0000039000017945 */ /* 0x000fe20003800000 */
[----:B------:R-:W-:Y:S02]  /*9de0*/  CS2R R6, SRZ ;  /* 0x0000000000067805 */ /* 0x000fe4000001ff00 */
[----:B------:R-:W-:Y:S02]  /*9df0*/  CS2R R12, SRZ ;  /* 0x00000000000c7805 */ /* 0x000fe4000001ff00 */
[----:B0-----:R-:W-:Y:S02]  /*9e00*/  CS2R R14, SRZ ;  /* 0x00000000000e7805 */ /* 0x001fe4000001ff00 */
[----:B------:R-:W-:Y:S02]  /*9e10*/  CS2R R24, SRZ ;  /* 0x0000000000187805 */ /* 0x000fe4000001ff00 */
[----:B------:R-:W-:-:S02]  /*9e20*/  CS2R R26, SRZ ;  /* 0x00000000001a7805 */ /* 0x000fc4000001ff00 */
[----:B------:R-:W-:Y:S02]  /*9e30*/  CS2R R28, SRZ ;  /* 0x00000000001c7805 */ /* 0x000fe4000001ff00 */
[----:B------:R-:W-:Y:S02]  /*9e40*/  CS2R R30, SRZ ;  /* 0x00000000001e7805 */ /* 0x000fe4000001ff00 */
[----:B------:R-:W-:Y:S01]  /*9e50*/  CS2R R34, SRZ ;  /* 0x0000000000227805 */ /* 0x000fe2000001ff00 */
[----:B-----5:R-:W-:Y:S01]  /*9e60*/  IMAD R9, R4, R9, RZ ;  /* 0x0000000904097224 */ /* 0x020fe200078e02ff */
[----:B------:R-:W-:-:S03]  /*9e70*/  CS2R R4, SRZ ;  /* 0x0000000000047805 */ /* 0x000fc6000001ff00 */
[----:B------:R-:W-:Y:S01]  /*9e80*/  IMAD R48, R33, -0xc0, R9 ;  /* 0xffffff4021307824 */ /* 0x000fe200078e0209 */
[----:B------:R-:W-:Y:S02]  /*9e90*/  ISETP.GE.AND P0, PT, R10, R9, PT ;  /* 0x000000090a00720c */ /* 0x000fe40003f06270 */
[----:B------:R-:W-:Y:S02]  /*9ea0*/  CS2R R8, SRZ ;  /* 0x0000000000087805 */ /* 0x000fe4000001ff00 */
[----:B------:R-:W-:Y:S02]  /*9eb0*/  CS2R R10, SRZ ;  /* 0x00000000000a7805 */ /* 0x000fe4000001ff00 */
[----:B------:R-:W-:-:S07]  /*9ec0*/  CS2R R32, SRZ ;  /* 0x0000000000207805 */ /* 0x000fce000001ff00 */
[----:B------:R-:W-:Y:S05]  /*9ed0*/  @P0 BRA `(.L_x_2403) ;  /* 0x0000000000a00947 */ /* 0x000fea0003800000 */
[----:B------:R-:W2:Y:S01]  /*9ee0*/  LDL R36, [R1+0x14] ;  /* 0x0000140001247983 */ /* 0x000ea20000100800 */
[----:B------:R-:W-:-:S03]  /*9ef0*/  ULDC UR4, c[0x0][0x3f4] ;  /* 0x0000fd0000047ab9 */ /* 0x000fc60000000800 */
[----:B------:R-:W2:Y:S01]  /*9f00*/  LDL R37, [R1+0x10] ;  /* 0x0000100001257983 */ /* 0x000ea20000100800 */
[C---:B------:R-:W-:Y:S01]  /*9f10*/  VIADD R5, R16.reuse, 0x20 ;  /* 0x0000002010057836 */ /* 0x040fe20000000000 */
[C---:B------:R-:W-:Y:S01]  /*9f20*/  ISETP.GE.AND P2, PT, R16.reuse, UR4, PT ;  /* 0x0000000410007c0c */ /* 0x040fe2000bf46270 */
[----:B------:R-:W-:-:S03]  /*9f30*/  VIADD R4, R16, 0x10 ;  /* 0x0000001010047836 */ /* 0x000fc60000000000 */
[----:B------:R-:W-:Y:S02]  /*9f40*/  ISETP.GE.AND P4, PT, R5, UR4, PT ;  /* 0x0000000405007c0c */ /* 0x000fe4000bf86270 */
[----:B------:R-:W-:Y:S01]  /*9f50*/  ISETP.GE.AND P3, PT, R4, UR4, PT ;  /* 0x0000000404007c0c */ /* 0x000fe2000bf66270 */
[----:B----4-:R-:W-:-:S06]  /*9f60*/  IMAD.MOV.U32 R4, RZ, RZ, R0 ;  /* 0x000000ffff047224 */ /* 0x010fcc00078e0000 */
[----:B------:R-:W-:Y:S02]  /*9f70*/  @!P2 IMAD.SHL.U32 R39, R16, 0x2, RZ ;  /* 0x000000021027a824 */ /* 0x000fe400078e00ff */
[----:B---3--:R-:W-:-:S03]  /*9f80*/  IMAD.MOV.U32 R5, RZ, RZ, R3 ;  /* 0x000000ffff057224 */ /* 0x008fc600078e0003 */
        /* <DEDUP_REMOVED lines=12> */
[----:B--2---:R-:W-:Y:S01]  /*a050*/  @!P4 IMAD.SHL.U32 R47, R36, 0x8, RZ ;  /* 0x00000008242fc824 */ /* 0x004fe200078e00ff */
[----:B------:R-:W-:-:S02]  /*a060*/  @!P2 IADD3 R36, P0, R0, R39, RZ ;  /* 0x000000270024a210 */ /* 0x000fc40007f1e0ff */
[----:B------:R-:W-:Y:S01]  /*a070*/  @!P2 SHF.L.U64.HI R0, R16, 0x1, R17 ;  /* 0x000000011000a819 */ /* 0x000fe20000010211 */
[----:B------:R-:W-:Y:S02]  /*a080*/  @!P3 IMAD.SHL.U32 R43, R37, 0x8, RZ ;  /* 0x00000008252bb824 */ /* 0x000fe400078e00ff */
[----:B------:R-:W-:-:S04]  /*a090*/  @!P4 IMAD.WIDE R44, R47, 0x2, R4 ;  /* 0x000000022f2cc825 */ /* 0x000fc800078e0204 */
[C---:B------:R-:W-:Y:S01]  /*a0a0*/  @!P3 IMAD.WIDE R40, R43.reuse, 0x2, R4 ;  /* 0x000000022b28b825 */ /* 0x040fe200078e0204 */
        /* <DEDUP_REMOVED lines=11> */
.L_x_2403:
[----:B------:R-:W-:Y:S05]  /*a160*/  BSYNC B1 ;  /* 0x0000000000017941 */ /* 0x000fea0003800000 */
.L_x_2402:
[----:B------:R-:W-:Y:S01]  /*a170*/  ULEA.HI UR4, UR37, UR37, URZ, 0x1 ;  /* 0x0000002525047291 */ /* 0x000fe2000f8f083f */
[----:B---3-5:R-:W-:Y:S01]  /*a180*/  IMAD.MOV.U32 R3, RZ, RZ, R5 ;  /* 0x000000ffff037224 */ /* 0x028fe200078e0005 */
[----:B------:R-:W-:Y:S01]  /*a190*/  VIMNMX R48, R48, 0xc0, PT ;  /* 0x000000c030307848 */ /* 0x000fe20003fe0100 */
[----:B----4-:R-:W-:Y:S01]  /*a1a0*/  IMAD.MOV.U32 R0, RZ, RZ, R4 ;  /* 0x000000ffff007224 */ /* 0x010fe200078e0004 */
[----:B------:R-:W-:Y:S01]  /*a1b0*/  ULOP3.LUT UR4, UR4, 0xfffffffe, URZ, 0xc0, !UPT ;  /* 0xfffffffe04047892 */ /* 0x000fe2000f8ec03f */
[----:B------:R-:W-:Y:S01]  /*a1c0*/  IMAD.MOV.U32 R20, RZ, RZ, R6 ;  /* 0x000000ffff147224 */ /* 0x000fe200078e0006 */
[----:B------:R-:W-:Y:S01]  /*a1d0*/  PRMT R21, R21, 0x5410, R3 ;  /* 0x0000541015157816 */ /* 0x000fe20000000003 */
[----:B0-----:R-:W-:Y:S01]  /*a1e0*/  IMAD.MOV.U32 R36, RZ, RZ, R8 ;  /* 0x000000ffff247224 */ /* 0x001fe200078e0008 */
[----:B------:R-:W-:Y:S01]  /*a1f0*/  UIADD3 UR4, UR37, -UR4, URZ ;  /* 0x8000000425047290 */ /* 0x000fe2000fffe03f */
[----:B------:R-:W-:Y:S01]  /*a200*/  IMAD.MOV.U32 R37, RZ, RZ, R9 ;  /* 0x000000ffff257224 */ /* 0x000fe200078e0009 */
        /* <DEDUP_REMOVED lines=42> */
[----:B------:R-:W-:-:S02]  /*a4b0*/  ISETP.GE.AND P1, PT, R141, R48, PT ;  /* 0x000000308d00720c */ /* 0x000fc40003f26270 */
[----:B------:R-:W-:Y:S02]  /*a4c0*/  PRMT R46, R37, 0x7610, R46 ;  /* 0x00007610252e7816 */ /* 0x000fe4000000002e */
[----:B------:R-:W-:Y:S01]  /*a4d0*/  PRMT R47, R38, 0x7610, R47 ;  /* 0x00007610262f7816 */ /* 0x000fe2000000002f */
[----:B0-----:R-:W-:Y:S08]  /*a4e0*/  @!P0 BRA `(.L_x_2405) ;  /* 0x0000013000088947 */ /* 0x001ff00003800000 */
.L_x_2614:
[----:B------:R-:W-:Y:S05]  /*a4f0*/  BSYNC B1 ;  /* 0x0000000000017941 */ /* 0x000fea0003800000 */
.L_x_2404:
[----:B------:R-:W-:Y:S02]  /*a500*/  PRMT R48, R0, 0x7610, R48 ;  /* 0x0000761000307816 */ /* 0x000fe40000000030 */
[----:B------:R-:W-:Y:S01]  /*a510*/  PRMT R49, R36, 0x7610, R49 ;  /* 0x0000761024317816 */ /* 0x000fe20000000031 */
[----:B------:R-:W-:Y:S06]  /*a520*/  @P1 BRA `(.L_x_2390) ;  /* 0x00000014002c1947 */ /* 0x000fec0003800000 */
[----:B------:R1:W5:Y:S01]  /*a530*/  LDL R74, [R1+0xc] ;  /* 0x00000c00014a7983 */ /* 0x0003620000100800 */
[----:B0-----:R-:W0:Y:S01]  /*a540*/  LDC R3, c[0x0][0x3f4] ;  /* 0x0000fd00ff037b82 */ /* 0x001e220000000800 */
[C---:B------:R-:W-:Y:S01]  /*a550*/  VIADD R0, R16.reuse, 0x10 ;  /* 0x0000001010007836 */ /* 0x040fe20000000000 */
[----:B------:R-:W-:Y:S01]  /*a560*/  BSSY B1, `(.L_x_2406) ;  /* 0x0000073000017945 */ /* 0x000fe20003800000 */
[C---:B------:R-:W-:Y:S01]  /*a570*/  VIADD R36, R16.reuse, 0x20 ;  /* 0x0000002010247836 */ /* 0x040fe20000000000 */
[----:B------:R-:W-:Y:S02]  /*a580*/  SHF.R.U32.HI R72, RZ, 0x3, R157 ;  /* 0x00000003ff487819 */ /* 0x000fe4000001169d */
[-C--:B0-----:R-:W-:Y:S02]  /*a590*/  ISETP.GE.AND P0, PT, R16, R3.reuse, PT ;  /* 0x000000031000720c */ /* 0x081fe40003f06270 */
[-C--:B------:R-:W-:Y:S02]  /*a5a0*/  ISETP.GE.AND P1, PT, R0, R3.reuse, PT ;  /* 0x000000030000720c */ /* 0x080fe40003f26270 */
[----:B------:R-:W-:-:S09]  /*a5b0*/  ISETP.GE.AND P2, PT, R36, R3, PT ;  /* 0x000000032400720c */ /* 0x000fd20003f46270 */
[----:B-1----:R-:W-:Y:S05]  /*a5c0*/  @P0 BRA `(.L_x_2407) ;  /* 0x0000000400b00947 */ /* 0x002fea0003800000 */
[----:B------:R-:W3:Y:S01]  /*a5d0*/  LDL R75, [R1+0x7c] ;  /* 0x00007c00014b7983 */ /* 0x000ee20000100800 */
        /* <DEDUP_REMOVED lines=11> */
[----:B-----5:R-:W-:Y:S01]  /*a690*/  IMAD R37, R37, 0x1800, R74 ;  /* 0x0000180025257824 */ /* 0x020fe200078e024a */
[----:B------:R-:W-:-:S05]  /*a6a0*/  LOP3.LUT R0, R0, R72, RZ, 0x3c, !PT ;  /* 0x0000004800007212 */ /* 0x000fca00078e3cff */
[----:B--2---:R-:W-:-:S04]  /*a6b0*/  IMAD.IADD R41, R37, 0x1, R0 ;  /* 0x0000000125297824 */ /* 0x004fc800078e0200 */
[----:B------:R-:W-:-:S05]  /*a6c0*/  IMAD R0, R41, 0x2, R2 ;  /* 0x0000000229007824 */ /* 0x000fca00078e0202 */
[----:B------:R-:W0:Y:S01]  /*a6d0*/  LDS.128 R40, [R0+0xc400] ;  /* 0x00c4000000287984 */ /* 0x000e220000000c00 */
[----:B------:R-:W-:Y:S02]  /*a6e0*/  SHF.R.U64 R66, R4, 0x10, R5 ;  /* 0x0000001004427819 */ /* 0x000fe40000001205 */
[----:B------:R-:W-:Y:S02]  /*a6f0*/  SHF.R.U64 R64, R24, 0x10, R25 ;  /* 0x0000001018407819 */ /* 0x000fe40000001219 */
[----:B------:R-:W-:Y:S02]  /*a700*/  SHF.R.U64 R24, R26, 0x10, R27 ;  /* 0x000000101a187819 */ /* 0x000fe4000000121b */
[----:B------:R-:W-:Y:S02]  /*a710*/  SHF.R.U32.HI R65, RZ, 0x10, R25 ;  /* 0x00000010ff417819 */ /* 0x000fe40000011619 */
[----:B------:R-:W-:Y:S02]  /*a720*/  SHF.R.U32.HI R27, RZ, 0x10, R27 ;  /* 0x00000010ff1b7819 */ /* 0x000fe4000001161b */
[----:B------:R-:W-:-:S02]  /*a730*/  PRMT R66, R20, 0x5432, R66 ;  /* 0x0000543214427816 */ /* 0x000fc40000000042 */
[----:B------:R-:W-:Y:S02]  /*a740*/  PRMT R64, R46, 0x5432, R64 ;  /* 0x000054322e407816 */ /* 0x000fe40000000040 */
[----:B------:R-:W-:Y:S02]  /*a750*/  SHF.R.U32.HI R68, RZ, 0x10, R5 ;  /* 0x00000010ff447819 */ /* 0x000fe40000011605 */
[--C-:B------:R-:W-:Y:S01]  /*a760*/  SHF.R.U64 R26, R6, 0x10, R7.reuse ;  /* 0x00000010061a7819 */ /* 0x100fe20000001207 */
[----:B------:R-:W-:Y:S01]  /*a770*/  IMAD.U32 R67, R66, 0x10000, RZ ;  /* 0x0001000042437824 */ /* 0x000fe200078e00ff */
[----:B------:R-:W-:Y:S02]  /*a780*/  SHF.R.U32.HI R6, RZ, 0x10, R7 ;  /* 0x00000010ff067819 */ /* 0x000fe40000011607 */
[----:B------:R-:W-:Y:S02]  /*a790*/  PRMT R65, R58, 0x5410, R65 ;  /* 0x000054103a417816 */ /* 0x000fe40000000041 */
[----:B------:R-:W-:-:S02]  /*a7a0*/  PRMT R4, R59, 0x5410, R27 ;  /* 0x000054103b047816 */ /* 0x000fc4000000001b */
[----:B------:R-:W-:Y:S02]  /*a7b0*/  PRMT R68, R21, 0x5432, R68 ;  /* 0x0000543215447816 */ /* 0x000fe40000000044 */
[----:B------:R-:W-:-:S03]  /*a7c0*/  PRMT R6, R45, 0x5432, R6 ;  /* 0x000054322d067816 */ /* 0x000fc60000000006 */
[----:B------:R-:W-:Y:S02]  /*a7d0*/  IMAD.U32 R69, R68, 0x10000, RZ ;  /* 0x0001000044457824 */ /* 0x000fe400078e00ff */
[----:B------:R-:W-:Y:S02]  /*a7e0*/  IMAD.U32 R70, R6, 0x10000, RZ ;  /* 0x0001000006467824 */ /* 0x000fe400078e00ff */
[----:B0-----:R-:W-:Y:S01]  /*a7f0*/  IMAD.U32 R27, R40, 0x10000, RZ ;  /* 0x00010000281b7824 */ /* 0x001fe200078e00ff */
[----:B------:R-:W-:Y:S01]  /*a800*/  LOP3.LUT R25, R42, 0xffff0000, RZ, 0xc0, !PT ;  /* 0xffff00002a197812 */ /* 0x000fe200078ec0ff */
[----:B------:R-:W-:Y:S02]  /*a810*/  IMAD.U32 R62, R41, 0x10000, RZ ;  /* 0x00010000293e7824 */ /* 0x000fe400078e00ff */
[----:B------:R-:W-:Y:S01]  /*a820*/  FMUL.FTZ R71, R27, R67 ;  /* 0x000000431b477220 */ /* 0x000fe20000410000 */
[----:B------:R-:W-:Y:S01]  /*a830*/  IMAD.U32 R63, R43, 0x10000, RZ ;  /* 0x000100002b3f7824 */ /* 0x000fe200078e00ff */
[----:B------:R-:W-:-:S02]  /*a840*/  LOP3.LUT R66, R66, 0xffff0000, RZ, 0xc0, !PT ;  /* 0xffff000042427812 */ /* 0x000fc400078ec0ff */
[----:B------:R-:W-:Y:S02]  /*a850*/  LOP3.LUT R68, R68, 0xffff0000, RZ, 0xc0, !PT ;  /* 0xffff000044447812 */ /* 0x000fe400078ec0ff */
[----:B------:R-:W-:Y:S02]  /*a860*/  PRMT R26, R44, 0x5432, R26 ;  /* 0x000054322c1a7816 */ /* 0x000fe4000000001a */
[----:B------:R-:W-:Y:S01]  /*a870*/  PRMT R24, R47, 0x5432, R24 ;  /* 0x000054322f187816 */ /* 0x000fe20000000018 */
[----:B---3--:R-:W0:Y:S02]  /*a880*/  LDS.128 R36, [R75] ;  /* 0x000000004b247984 */ /* 0x008e240000000c00 */
[C---:B0-----:R-:W-:Y:S01]  /*a890*/  IMAD.U32 R58, R36.reuse, 0x10000, RZ ;  /* 0x00010000243a7824 */ /* 0x041fe200078e00ff */
[----:B------:R-:W-:Y:S01]  /*a8a0*/  LOP3.LUT R59, R36, 0xffff0000, RZ, 0xc0, !PT ;  /* 0xffff0000243b7812 */ /* 0x000fe200078ec0ff */
[C---:B------:R-:W-:Y:S01]  /*a8b0*/  IMAD.U32 R7, R38.reuse, 0x10000, RZ ;  /* 0x0001000026077824 */ /* 0x040fe200078e00ff */
[----:B------:R-:W-:Y:S01]  /*a8c0*/  LOP3.LUT R5, R38, 0xffff0000, RZ, 0xc0, !PT ;  /* 0xffff000026057812 */ /* 0x000fe200078ec0ff */
[----:B------:R-:W-:Y:S01]  /*a8d0*/  IMAD.U32 R36, R64, 0x10000, RZ ;  /* 0x0001000040247824 */ /* 0x000fe200078e00ff */
[C---:B------:R-:W-:Y:S01]  /*a8e0*/  LOP3.LUT R38, R39.reuse, 0xffff0000, RZ, 0xc0, !PT ;  /* 0xffff000027267812 */ /* 0x040fe200078ec0ff */
[----:B------:R-:W-:Y:S01]  /*a8f0*/  IMAD.U32 R61, R39, 0x10000, RZ ;  /* 0x00010000273d7824 */ /* 0x000fe200078e00ff */
[----:B------:R-:W-:Y:S01]  /*a900*/  LOP3.LUT R39, R40, 0xffff0000, RZ, 0xc0, !PT ;  /* 0xffff000028277812 */ /* 0x000fe200078ec0ff */
[----:B------:R-:W-:Y:S01]  /*a910*/  FMUL.FTZ R73, R27, R36 ;  /* 0x000000241b497220 */ /* 0x000fe20000410000 */
[----:B------:R-:W-:Y:S01]  /*a920*/  LOP3.LUT R40, R41, 0xffff0000, RZ, 0xc0, !PT ;  /* 0xffff000029287812 */ /* 0x000fe200078ec0ff */
[----:B------:R-:W-:Y:S01]  /*a930*/  IMAD.U32 R41, R42, 0x10000, RZ ;  /* 0x000100002a297824 */ /* 0x000fe200078e00ff */
[----:B------:R-:W-:Y:S01]  /*a940*/  LOP3.LUT R42, R43, 0xffff0000, RZ, 0xc0, !PT ;  /* 0xffff00002b2a7812 */ /* 0x000fe200078ec0ff */
[----:B------:R-:W-:-:S02]  /*a950*/  IMAD.U32 R43, R65, 0x10000, RZ ;  /* 0x00010000412b7824 */ /* 0x000fc400078e00ff */
[C---:B------:R-:W-:Y:S01]  /*a960*/  FFMA.FTZ R27, R58.reuse, R36, -R71 ;  /* 0x000000243a1b7223 */ /* 0x040fe20000010847 */
[----:B------:R-:W-:Y:S01]  /*a970*/  FFMA.FTZ R36, R58, R67, R73 ;  /* 0x000000433a247223 */ /* 0x000fe20000010049 */
[----:B------:R-:W-:Y:S02]  /*a980*/  IMAD.U32 R58, R4, 0x10000, RZ ;  /* 0x00010000043a7824 */ /* 0x000fe400078e00ff */
[C---:B------:R-:W-:Y:S01]  /*a990*/  FMUL.FTZ R71, R62.reuse, R69 ;  /* 0x000000453e477220 */ /* 0x040fe20000410000 */
[----:B------:R-:W-:Y:S02]  /*a9a0*/  IMAD.U32 R60, R37, 0x10000, RZ ;  /* 0x00010000253c7824 */ /* 0x000fe400078e00ff */
[-C--:B------:R-:W-:Y:S01]  /*a9b0*/  FMUL.FTZ R67, R62, R43.reuse ;  /* 0x0000002b3e437220 */ /* 0x080fe20000410000 */
[C---:B------:R-:W-:Y:S01]  /*a9c0*/  FMUL.FTZ R62, R63.reuse, R70 ;  /* 0x000000463f3e7220 */ /* 0x040fe20000410000 */
[----:B------:R-:W-:Y:S01]  /*a9d0*/  LOP3.LUT R64, R64, 0xffff0000, RZ, 0xc0, !PT ;  /* 0xffff000040407812 */ /* 0x000fe200078ec0ff */
[-C--:B------:R-:W-:Y:S01]  /*a9e0*/  FMUL.FTZ R63, R63, R58.reuse ;  /* 0x0000003a3f3f7220 */ /* 0x080fe20000410000 */
[----:B------:R-:W-:Y:S01]  /*a9f0*/  LOP3.LUT R65, R65, 0xffff0000, RZ, 0xc0, !PT ;  /* 0xffff000041417812 */ /* 0x000fe200078ec0ff */
[----:B------:R-:W-:Y:S01]  /*aa00*/  FFMA.FTZ R71, R60, R43, -R71 ;  /* 0x0000002b3c477223 */ /* 0x000fe20000010847 */
[----:B------:R-:W-:Y:S01]  /*aa10*/  FFMA.FTZ R43, R61, R58, -R62 ;  /* 0x0000003a3d2b7223 */ /* 0x000fe2000001083e */
[----:B------:R-:W-:Y:S01]  /*aa20*/  LOP3.LUT R37, R37, 0xffff0000, RZ, 0xc0, !PT ;  /* 0xffff000025257812 */ /* 0x000fe200078ec0ff */
[C---:B------:R-:W-:Y:S01]  /*aa30*/  FMUL.FTZ R58, R39.reuse, R66 ;  /* 0x00000042273a7220 */ /* 0x040fe20000410000 */
[----:B------:R-:W-:Y:S01]  /*aa40*/  FMUL.FTZ R62, R39, R64 ;  /* 0x00000040273e7220 */ /* 0x000fe20000410000 */
[----:B------:R-:W-:Y:S01]  /*aa50*/  FFMA.FTZ R63, R61, R70, R63 ;  /* 0x000000463d3f7223 */ /* 0x000fe2000001003f */
[C---:B------:R-:W-:Y:S01]  /*aa60*/  FMUL.FTZ R39, R40.reuse, R65 ;  /* 0x0000004128277220 */ /* 0x040fe20000410000 */
[----:B------:R-:W-:Y:S01]  /*aa70*/  FMUL.FTZ R70, R40, R68 ;  /* 0x0000004428467220 */ /* 0x000fe20000410000 */
[----:B------:R-:W-:Y:S01]  /*aa80*/  FFMA.FTZ R67, R60, R69, R67 ;  /* 0x000000453c437223 */ /* 0x000fe20000010043 */
[----:B------:R-:W-:Y:S01]  /*aa90*/  FFMA.FTZ R64, R59, R64, -R58 ;  /* 0x000000403b407223 */ /* 0x000fe2000001083a */
[----:B------:R-:W-:-:S02]  /*aaa0*/  IMAD.U32 R60, R26, 0x10000, RZ ;  /* 0x000100001a3c7824 */ /* 0x000fc400078e00ff */
[C---:B------:R-:W-:Y:S01]  /*aab0*/  FFMA.FTZ R68, R37.reuse, R68, R39 ;  /* 0x0000004425447223 */ /* 0x040fe20000010027 */
[----:B------:R-:W-:Y:S01]  /*aac0*/  IMAD.U32 R58, R24, 0x10000, RZ ;  /* 0x00010000183a7824 */ /* 0x000fe200078e00ff */
[----:B------:R-:W-:Y:S01]  /*aad0*/  LOP3.LUT R26, R26, 0xffff0000, RZ, 0xc0, !PT ;  /* 0xffff00001a1a7812 */ /* 0x000fe200078ec0ff */
[----:B------:R-:W-:Y:S01]  /*aae0*/  FFMA.FTZ R70, R37, R65, -R70 ;  /* 0x0000004125467223 */ /* 0x000fe20000010846 */
[----:B------:R-:W-:Y:S01]  /*aaf0*/  LOP3.LUT R39, R6, 0xffff0000, RZ, 0xc0, !PT ;  /* 0xffff000006277812 */ /* 0x000fe200078ec0ff */
[----:B------:R-:W-:Y:S01]  /*ab00*/  FFMA.FTZ R59, R59, R66, R62 ;  /* 0x000000423b3b7223 */ /* 0x000fe2000001003e */
[----:B------:R-:W-:Y:S02]  /*ab10*/  LOP3.LUT R24, R24, 0xffff0000, RZ, 0xc0, !PT ;  /* 0xffff000018187812 */ /* 0x000fe400078ec0ff */
[----:B------:R-:W-:Y:S01]  /*ab20*/  LOP3.LUT R37, R4, 0xffff0000, RZ, 0xc0, !PT ;  /* 0xffff000004257812 */ /* 0x000fe200078ec0ff */
[C---:B------:R-:W-:Y:S01]  /*ab30*/  FMUL.FTZ R40, R41.reuse, R60 ;  /* 0x0000003c29287220 */ /* 0x040fe20000410000 */
[----:B------:R-:W-:Y:S01]  /*ab40*/  FMUL.FTZ R62, R41, R58 ;  /* 0x0000003a293e7220 */ /* 0x000fe20000410000 */
[C---:B------:R-:W-:Y:S01]  /*ab50*/  FMUL.FTZ R4, R25.reuse, R26 ;  /* 0x0000001a19047220 */ /* 0x040fe20000410000 */
[C---:B------:R-:W-:Y:S01]  /*ab60*/  FMUL.FTZ R61, R42.reuse, R39 ;  /* 0x000000272a3d7220 */ /* 0x040fe20000410000 */
[----:B------:R-:W-:Y:S01]  /*ab70*/  FMUL.FTZ R25, R25, R24 ;  /* 0x0000001819197220 */ /* 0x000fe20000410000 */
[-C--:B------:R-:W-:Y:S01]  /*ab80*/  FMUL.FTZ R6, R42, R37.reuse ;  /* 0x000000252a067220 */ /* 0x080fe20000410000 */
[C---:B------:R-:W-:Y:S01]  /*ab90*/  FFMA.FTZ R40, R7.reuse, R58, -R40 ;  /* 0x0000003a07287223 */ /* 0x040fe20000010828 */
        /* <DEDUP_REMOVED lines=15> */
.L_x_2407:
[----:B------:R-:W-:Y:S05]  /*ac90*/  BSYNC B1 ;  /* 0x0000000000017941 */ /* 0x000fea0003800000 */
.L_x_2406:
[----:B------:R-:W-:Y:S04]  /*aca0*/  BSSY B1, `(.L_x_2408) ;  /* 0x000006a000017945 */ /* 0x000fe80003800000 */
[----:B------:R-:W-:Y:S05]  /*acb0*/  @P1 BRA `(.L_x_2409) ;  /* 0x0000000400a01947 */ /* 0x000fea0003800000 */
[----:B0-----:R-:W3:Y:S04]  /*acc0*/  LDL R0, [R1+0x10] ;  /* 0x0000100001007983 */ /* 0x001ee80000100800 */
[----:B------:R-:W4:Y:S01]  /*acd0*/  LDL R58, [R1+0x78] ;  /* 0x00007800013a7983 */ /* 0x000f220000100800 */
[--C-:B------:R-:W-:Y:S02]  /*ace0*/  SHF.R.U64 R39, R28, 0x10, R29.reuse ;  /* 0x000000101c277819 */ /* 0x100fe4000000121d */
[----:B------:R-:W-:Y:S02]  /*acf0*/  SHF.R.U32.HI R28, RZ, 0x10, R29 ;  /* 0x00000010ff1c7819 */ /* 0x000fe4000001161d */
[--C-:B------:R-:W-:Y:S02]  /*ad00*/  SHF.R.U64 R29, R8, 0x10, R9.reuse ;  /* 0x00000010081d7819 */ /* 0x100fe40000001209 */
[----:B------:R-:W-:-:S02]  /*ad10*/  SHF.R.U32.HI R8, RZ, 0x10, R9 ;  /* 0x00000010ff087819 */ /* 0x000fc40000011609 */
[----:B------:R-:W-:Y:S02]  /*ad20*/  SHF.R.U64 R37, R30, 0x10, R31 ;  /* 0x000000101e257819 */ /* 0x000fe4000000121f */
[----:B------:R-:W-:Y:S02]  /*ad30*/  PRMT R54, R54, 0x5410, R39 ;  /* 0x0000541036367816 */ /* 0x000fe40000000027 */
[----:B------:R-:W-:Y:S02]  /*ad40*/  PRMT R50, R50, 0x5410, R29 ;  /* 0x0000541032327816 */ /* 0x000fe4000000001d */
[--C-:B------:R-:W-:Y:S02]  /*ad50*/  SHF.R.U64 R9, R10, 0x10, R11.reuse ;  /* 0x000000100a097819 */ /* 0x100fe4000000120b */
[----:B------:R-:W-:Y:S01]  /*ad60*/  PRMT R51, R51, 0x5410, R8 ;  /* 0x0000541033337816 */ /* 0x000fe20000000008 */
[----:B------:R-:W-:Y:S01]  /*ad70*/  IMAD.U32 R39, R50, 0x10000, RZ ;  /* 0x0001000032277824 */ /* 0x000fe200078e00ff */
[----:B------:R-:W-:-:S02]  /*ad80*/  SHF.R.U32.HI R10, RZ, 0x10, R11 ;  /* 0x00000010ff0a7819 */ /* 0x000fc4000001160b */
[----:B------:R-:W-:Y:S01]  /*ad90*/  PRMT R55, R55, 0x5410, R28 ;  /* 0x0000541037377816 */ /* 0x000fe2000000001c */
[----:B------:R-:W-:Y:S01]  /*ada0*/  IMAD.U32 R36, R51, 0x10000, RZ ;  /* 0x0001000033247824 */ /* 0x000fe200078e00ff */
[----:B------:R-:W-:Y:S01]  /*adb0*/  PRMT R56, R56, 0x5410, R37 ;  /* 0x0000541038387816 */ /* 0x000fe20000000025 */
[----:B------:R-:W-:Y:S01]  /*adc0*/  IMAD.U32 R37, R54, 0x10000, RZ ;  /* 0x0001000036257824 */ /* 0x000fe200078e00ff */
[----:B------:R-:W-:Y:S02]  /*add0*/  SHF.R.U32.HI R30, RZ, 0x10, R31 ;  /* 0x00000010ff1e7819 */ /* 0x000fe4000001161f */
[----:B------:R-:W-:Y:S02]  /*ade0*/  PRMT R53, R53, 0x5410, R10 ;  /* 0x0000541035357816 */ /* 0x000fe4000000000a */
[----:B------:R-:W-:Y:S02]  /*adf0*/  PRMT R57, R57, 0x5410, R30 ;  /* 0x0000541039397816 */ /* 0x000fe4000000001e */
[----:B------:R-:W-:Y:S01]  /*ae00*/  PRMT R52, R52, 0x5410, R9 ;  /* 0x0000541034347816 */ /* 0x000fe20000000009 */
[----:B------:R-:W-:Y:S01]  /*ae10*/  IMAD.U32 R38, R53, 0x10000, RZ ;  /* 0x0001000035267824 */ /* 0x000fe200078e00ff */
[----:B---3--:R-:W-:-:S04]  /*ae20*/  LEA.HI R0, R3, R0, RZ, 0x1d ;  /* 0x0000000003007211 */ /* 0x008fc800078fe8ff */
[----:B------:R-:W-:-:S04]  /*ae30*/  SHF.R.S32.HI R5, RZ, 0x1f, R0 ;  /* 0x0000001fff057819 */ /* 0x000fc80000011400 */
[----:B------:R-:W-:Y:S01]  /*ae40*/  LEA.HI R5, R5, R0, RZ, 0x2 ;  /* 0x0000000005057211 */ /* 0x000fe200078f10ff */
[----:B------:R-:W-:-:S03]  /*ae50*/  IMAD.SHL.U32 R0, R0, 0x8, RZ ;  /* 0x0000000800007824 */ /* 0x000fc600078e00ff */
[----:B------:R-:W-:Y:S02]  /*ae60*/  SHF.R.S32.HI R5, RZ, 0x2, R5 ;  /* 0x00000002ff057819 */ /* 0x000fe40000011405 */
[----:B------:R-:W-:-:S03]  /*ae70*/  LOP3.LUT R0, R157, 0x18, R0, 0xf8, !PT ;  /* 0x000000189d007812 */ /* 0x000fc600078ef800 */
[----:B-----5:R-:W-:Y:S01]  /*ae80*/  IMAD R5, R5, 0x1800, R74 ;  /* 0x0000180005057824 */ /* 0x020fe200078e024a */
[----:B------:R-:W-:-:S05]  /*ae90*/  LOP3.LUT R0, R0, R72, RZ, 0x3c, !PT ;  /* 0x0000004800007212 */ /* 0x000fca00078e3cff */
[----:B------:R-:W-:Y:S02]  /*aea0*/  IMAD.IADD R25, R5, 0x1, R0 ;  /* 0x0000000105197824 */ /* 0x000fe400078e0200 */
[----:B----4-:R-:W0:Y:S02]  /*aeb0*/  LDS.128 R4, [R58] ;  /* 0x000000003a047984 */ /* 0x010e240000000c00 */
[----:B------:R-:W-:-:S05]  /*aec0*/  IMAD R0, R25, 0x2, R2 ;  /* 0x0000000219007824 */ /* 0x000fca00078e0202 */
[----:B------:R-:W1:Y:S01]  /*aed0*/  LDS.128 R24, [R0+0xc400] ;  /* 0x00c4000000187984 */ /* 0x000e620000000c00 */
        /* <DEDUP_REMOVED lines=8> */
[C---:B-1----:R-:W-:Y:S01]  /*af60*/  IMAD.U32 R28, R24.reuse, 0x10000, RZ ;  /* 0x00010000181c7824 */ /* 0x042fe200078e00ff */
[----:B------:R-:W-:Y:S01]  /*af70*/  LOP3.LUT R24, R24, 0xffff0000, RZ, 0xc0, !PT ;  /* 0xffff000018187812 */ /* 0x000fe200078ec0ff */
[C---:B------:R-:W-:Y:S01]  /*af80*/  IMAD.U32 R29, R25.reuse, 0x10000, RZ ;  /* 0x00010000191d7824 */ /* 0x040fe200078e00ff */
[----:B------:R-:W-:Y:S01]  /*af90*/  LOP3.LUT R25, R25, 0xffff0000, RZ, 0xc0, !PT ;  /* 0xffff000019197812 */ /* 0x000fe200078ec0ff */
[C---:B--2---:R-:W-:Y:S01]  /*afa0*/  FMUL.FTZ R41, R28.reuse, R39 ;  /* 0x000000271c297220 */ /* 0x044fe20000410000 */
[----:B------:R-:W-:Y:S01]  /*afb0*/  FMUL.FTZ R43, R28, R37 ;  /* 0x000000251c2b7220 */ /* 0x000fe20000410000 */
[----:B------:R-:W-:-:S02]  /*afc0*/  IMAD.U32 R28, R55, 0x10000, RZ ;  /* 0x00010000371c7824 */ /* 0x000fc400078e00ff */
[----:B------:R-:W-:Y:S01]  /*afd0*/  FMUL.FTZ R40, R29, R36 ;  /* 0x000000241d287220 */ /* 0x000fe20000410000 */
[----:B------:R-:W-:Y:S02]  /*afe0*/  IMAD.U32 R31, R27, 0x10000, RZ ;  /* 0x000100001b1f7824 */ /* 0x000fe400078e00ff */
[C---:B------:R-:W-:Y:S01]  /*aff0*/  FFMA.FTZ R41, R8.reuse, R37, -R41 ;  /* 0x0000002508297223 */ /* 0x040fe20000010829 */
[----:B------:R-:W-:Y:S01]  /*b000*/  FFMA.FTZ R43, R8, R39, R43 ;  /* 0x00000027082b7223 */ /* 0x000fe2000001002b */
[----:B------:R-:W-:Y:S02]  /*b010*/  IMAD.U32 R8, R57, 0x10000, RZ ;  /* 0x0001000039087824 */ /* 0x000fe400078e00ff */
[-C--:B------:R-:W-:Y:S01]  /*b020*/  FMUL.FTZ R42, R29, R28.reuse ;  /* 0x0000001c1d2a7220 */ /* 0x080fe20000410000 */
[----:B------:R-:W-:Y:S01]  /*b030*/  FFMA.FTZ R40, R9, R28, -R40 ;  /* 0x0000001c09287223 */ /* 0x000fe20000010828 */
[C---:B------:R-:W-:Y:S01]  /*b040*/  FMUL.FTZ R28, R31.reuse, R38 ;  /* 0x000000261f1c7220 */ /* 0x040fe20000410000 */
[----:B------:R-:W-:Y:S01]  /*b050*/  LOP3.LUT R29, R50, 0xffff0000, RZ, 0xc0, !PT ;  /* 0xffff0000321d7812 */ /* 0x000fe200078ec0ff */
[----:B------:R-:W-:Y:S01]  /*b060*/  FMUL.FTZ R31, R31, R8 ;  /* 0x000000081f1f7220 */ /* 0x000fe20000410000 */
[----:B------:R-:W-:Y:S01]  /*b070*/  FFMA.FTZ R42, R9, R36, R42 ;  /* 0x00000024092a7223 */ /* 0x000fe2000001002a */
[----:B------:R-:W-:Y:S01]  /*b080*/  LOP3.LUT R9, R54, 0xffff0000, RZ, 0xc0, !PT ;  /* 0xffff000036097812 */ /* 0x000fe200078ec0ff */
[C---:B------:R-:W-:Y:S01]  /*b090*/  FFMA.FTZ R39, R11.reuse, R8, -R28 ;  /* 0x000000080b277223 */ /* 0x040fe2000001081c */
[----:B------:R-:W-:Y:S01]  /*b0a0*/  FFMA.FTZ R50, R11, R38, R31 ;  /* 0x000000260b327223 */ /* 0x000fe2000001001f */
[----:B------:R-:W-:Y:S01]  /*b0b0*/  FMUL.FTZ R11, R24, R29 ;  /* 0x0000001d180b7220 */ /* 0x000fe20000410000 */
[----:B------:R-:W-:-:S02]  /*b0c0*/  IMAD.U32 R30, R26, 0x10000, RZ ;  /* 0x000100001a1e7824 */ /* 0x000fc400078e00ff */
[-C--:B------:R-:W-:Y:S01]  /*b0d0*/  FMUL.FTZ R31, R24, R9.reuse ;  /* 0x00000009181f7220 */ /* 0x080fe20000410000 */
[----:B------:R-:W-:Y:S01]  /*b0e0*/  LOP3.LUT R8, R55, 0xffff0000, RZ, 0xc0, !PT ;  /* 0xffff000037087812 */ /* 0x000fe200078ec0ff */
[----:B------:R-:W-:Y:S01]  /*b0f0*/  FFMA.FTZ R24, R4, R9, -R11 ;  /* 0x0000000904187223 */ /* 0x000fe2000001080b */
[----:B------:R-:W-:Y:S01]  /*b100*/  LOP3.LUT R28, R51, 0xffff0000, RZ, 0xc0, !PT ;  /* 0xffff0000331c7812 */ /* 0x000fe200078ec0ff */
[----:B------:R-:W-:Y:S02]  /*b110*/  IMAD.U32 R11, R52, 0x10000, RZ ;  /* 0x00010000340b7824 */ /* 0x000fe400078e00ff */
[----:B------:R-:W-:Y:S01]  /*b120*/  FFMA.FTZ R36, R4, R29, R31 ;  /* 0x0000001d04247223 */ /* 0x000fe2000001001f */
[----:B------:R-:W-:Y:S02]  /*b130*/  IMAD.U32 R9, R56, 0x10000, RZ ;  /* 0x0001000038097824 */ /* 0x000fe400078e00ff */
[C---:B------:R-:W-:Y:S01]  /*b140*/  FMUL.FTZ R37, R25.reuse, R8 ;  /* 0x0000000819257220 */ /* 0x040fe20000410000 */
[C---:B------:R-:W-:Y:S01]  /*b150*/  FMUL.FTZ R29, R30.reuse, R11 ;  /* 0x0000000b1e1d7220 */ /* 0x040fe20000410000 */
[----:B------:R-:W-:Y:S01]  /*b160*/  FMUL.FTZ R38, R25, R28 ;  /* 0x0000001c19267220 */ /* 0x000fe20000410000 */
[-C--:B------:R-:W-:Y:S01]  /*b170*/  FMUL.FTZ R31, R30, R9.reuse ;  /* 0x000000091e1f7220 */ /* 0x080fe20000410000 */
[----:B------:R-:W-:Y:S01]  /*b180*/  LOP3.LUT R26, R26, 0xffff0000, RZ, 0xc0, !PT ;  /* 0xffff00001a1a7812 */ /* 0x000fe200078ec0ff */
[----:B------:R-:W-:Y:S01]  /*b190*/  FFMA.FTZ R29, R10, R9, -R29 ;  /* 0x000000090a1d7223 */ /* 0x000fe2000001081d */
[C---:B------:R-:W-:Y:S01]  /*b1a0*/  FFMA.FTZ R25, R5.reuse, R8, -R38 ;  /* 0x0000000805197223 */ /* 0x040fe20000010826 */
[----:B------:R-:W-:Y:S01]  /*b1b0*/  FFMA.FTZ R37, R5, R28, R37 ;  /* 0x0000001c05257223 */ /* 0x000fe20000010025 */
[----:B------:R-:W-:Y:S01]  /*b1c0*/  LOP3.LUT R9, R52, 0xffff0000, RZ, 0xc0, !PT ;  /* 0xffff000034097812 */ /* 0x000fe200078ec0ff */
[----:B------:R-:W-:Y:S01]  /*b1d0*/  FFMA.FTZ R10, R10, R11, R31 ;  /* 0x0000000b0a0a7223 */ /* 0x000fe2000001001f */
[----:B------:R-:W-:-:S02]  /*b1e0*/  LOP3.LUT R27, R27, 0xffff0000, RZ, 0xc0, !PT ;  /* 0xffff00001b1b7812 */ /* 0x000fc400078ec0ff */
[----:B------:R-:W-:Y:S01]  /*b1f0*/  LOP3.LUT R5, R56, 0xffff0000, RZ, 0xc0, !PT ;  /* 0xffff000038057812 */ /* 0x000fe200078ec0ff */
[C---:B------:R-:W-:Y:S01]  /*b200*/  FMUL.FTZ R11, R26.reuse, R9 ;  /* 0x000000091a0b7220 */ /* 0x040fe20000410000 */
[----:B------:R-:W-:Y:S02]  /*b210*/  LOP3.LUT R8, R53, 0xffff0000, RZ, 0xc0, !PT ;  /* 0xffff000035087812 */ /* 0x000fe400078ec0ff */
[----:B------:R-:W-:Y:S01]  /*b220*/  LOP3.LUT R4, R57, 0xffff0000, RZ, 0xc0, !PT ;  /* 0xffff000039047812 */ /* 0x000fe200078ec0ff */
[-C--:B------:R-:W-:Y:S01]  /*b230*/  FMUL.FTZ R28, R26, R5.reuse ;  /* 0x000000051a1c7220 */ /* 0x080fe20000410000 */
[C---:B------:R-:W-:Y:S01]  /*b240*/  FFMA.FTZ R26, R6.reuse, R5, -R11 ;  /* 0x00000005061a7223 */ /* 0x040fe2000001080b */
[----:B------:R-:W-:Y:S01]  /*b250*/  FMUL.FTZ R30, R27, R8 ;  /* 0x000000081b1e7220 */ /* 0x000fe20000410000 */
[----:B------:R-:W-:Y:S01]  /*b260*/  F2FP.BF16.F32.PACK_AB R5, R25, R40 ;  /* 0x000000281905723e */ /* 0x000fe200000010ff */
[-C--:B------:R-:W-:Y:S01]  /*b270*/  FMUL.FTZ R27, R27, R4.reuse ;  /* 0x000000041b1b7220 */ /* 0x080fe20000410000 */
[----:B------:R-:W-:Y:S01]  /*b280*/  FFMA.FTZ R11, R6, R9, R28 ;  /* 0x00000009060b7223 */ /* 0x000fe2000001001c */
[C---:B------:R-:W-:Y:S01]  /*b290*/  FFMA.FTZ R30, R7.reuse, R4, -R30 ;  /* 0x00000004071e7223 */ /* 0x040fe2000001081e */
[----:B------:R-:W-:Y:S01]  /*b2a0*/  F2FP.BF16.F32.PACK_AB R4, R24, R41 ;  /* 0x000000291804723e */ /* 0x000fe200000010ff */
[----:B------:R-:W-:Y:S01]  /*b2b0*/  FFMA.FTZ R27, R7, R8, R27 ;  /* 0x00000008071b7223 */ /* 0x000fe2000001001b */
[----:B------:R-:W-:-:S02]  /*b2c0*/  F2FP.BF16.F32.PACK_AB R6, R26, R29 ;  /* 0x0000001d1a06723e */ /* 0x000fc400000010ff */
[----:B------:R-:W-:Y:S02]  /*b2d0*/  F2FP.BF16.F32.PACK_AB R10, R11, R10 ;  /* 0x0000000a0b0a723e */ /* 0x000fe400000010ff */
[----:B------:R-:W-:Y:S02]  /*b2e0*/  F2FP.BF16.F32.PACK_AB R7, R30, R39 ;  /* 0x000000271e07723e */ /* 0x000fe400000010ff */
[----:B------:R-:W-:Y:S02]  /*b2f0*/  F2FP.BF16.F32.PACK_AB R8, R36, R43 ;  /* 0x0000002b2408723e */ /* 0x000fe400000010ff */
[----:B------:R-:W-:Y:S01]  /*b300*/  F2FP.BF16.F32.PACK_AB R9, R37, R42 ;  /* 0x0000002a2509723e */ /* 0x000fe200000010ff */
[----:B------:R1:W-:Y:S01]  /*b310*/  STS.128 [R58], R4 ;  /* 0x000000043a007388 */ /* 0x0003e20000000c00 */
[----:B------:R-:W-:-:S05]  /*b320*/  F2FP.BF16.F32.PACK_AB R11, R27, R50 ;  /* 0x000000321b0b723e */ /* 0x000fca00000010ff */
[----:B------:R1:W-:Y:S02]  /*b330*/  STS.128 [R0+0xc400], R8 ;  /* 0x00c4000800007388 */ /* 0x0003e40000000c00 */
.L_x_2409:
[----:B------:R-:W-:Y:S05]  /*b340*/  BSYNC B1 ;  /* 0x0000000000017941 */ /* 0x000fea0003800000 */
.L_x_2408:
[----:B------:R-:W-:Y:S05]  /*b350*/  @P2 BRA `(.L_x_2390) ;  /* 0x0000000400a02947 */ /* 0x000fea0003800000 */
[----:B01----:R-:W3:Y:S04]  /*b360*/  LDL R0, [R1+0x14] ;  /* 0x0000140001007983 */ /* 0x003ee80000100800 */
[----:B------:R-:W4:Y:S01]  /*b370*/  LDL R36, [R1+0x74] ;  /* 0x0000740001247983 */ /* 0x000f220000100800 */
[----:B------:R-:W-:Y:S02]  /*b380*/  SHF.R.U64 R29, R32, 0x10, R33 ;  /* 0x00000010201d7819 */ /* 0x000fe40000001221 */
[----:B------:R-:W-:Y:S02]  /*b390*/  SHF.R.U64 R27, R34, 0x10, R35 ;  /* 0x00000010221b7819 */ /* 0x000fe40000001223 */
[--C-:B------:R-:W-:Y:S02]  /*b3a0*/  SHF.R.U64 R25, R12, 0x10, R13.reuse ;  /* 0x000000100c197819 */ /* 0x100fe4000000120d */
[----:B------:R-:W-:-:S02]  /*b3b0*/  SHF.R.U32.HI R12, RZ, 0x10, R13 ;  /* 0x00000010ff0c7819 */ /* 0x000fc4000001160d */
[----:B------:R-:W-:Y:S02]  /*b3c0*/  PRMT R46, R46, 0x5410, R29 ;  /* 0x000054102e2e7816 */ /* 0x000fe4000000001d */
[----:B------:R-:W-:Y:S02]  /*b3d0*/  PRMT R48, R48, 0x5410, R27 ;  /* 0x0000541030307816 */ /* 0x000fe4000000001b */
[----:B------:R-:W-:Y:S01]  /*b3e0*/  PRMT R25, R20, 0x5410, R25 ;  /* 0x0000541014197816 */ /* 0x000fe20000000019 */
[----:B------:R-:W-:Y:S01]  /*b3f0*/  IMAD.U32 R26, R46, 0x10000, RZ ;  /* 0x000100002e1a7824 */ /* 0x000fe200078e00ff */
[----:B------:R-:W-:Y:S02]  /*b400*/  SHF.R.U32.HI R32, RZ, 0x10, R33 ;  /* 0x00000010ff207819 */ /* 0x000fe40000011621 */
[----:B------:R-:W-:Y:S01]  /*b410*/  PRMT R27, R21, 0x5410, R12 ;  /* 0x00005410151b7816 */ /* 0x000fe2000000000c */
[----:B------:R-:W-:Y:S01]  /*b420*/  IMAD.U32 R28, R25, 0x10000, RZ ;  /* 0x00010000191c7824 */ /* 0x000fe200078e00ff */
[----:B------:R-:W-:-:S02]  /*b430*/  SHF.R.U32.HI R34, RZ, 0x10, R35 ;  /* 0x00000010ff227819 */ /* 0x000fc40000011623 */
[----:B------:R-:W-:Y:S01]  /*b440*/  PRMT R47, R47, 0x5410, R32 ;  /* 0x000054102f2f7816 */ /* 0x000fe20000000020 */
[----:B------:R-:W-:Y:S01]  /*b450*/  IMAD.U32 R29, R27, 0x10000, RZ ;  /* 0x000100001b1d7824 */ /* 0x000fe200078e00ff */
[----:B------:R-:W-:Y:S02]  /*b460*/  PRMT R49, R49, 0x5410, R34 ;  /* 0x0000541031317816 */ /* 0x000fe40000000022 */
[----:B------:R-:W-:Y:S02]  /*b470*/  LOP3.LUT R25, R25, 0xffff0000, RZ, 0xc0, !PT ;  /* 0xffff000019197812 */ /* 0x000fe400078ec0ff */
        /* <DEDUP_REMOVED lines=10> */
[----:B------:R-:W-:Y:S01]  /*b520*/  IMAD R0, R3, 0x2, R2 ;  /* 0x0000000203007824 */ /* 0x000fe200078e0202 */
[--C-:B------:R-:W-:Y:S02]  /*b530*/  SHF.R.U64 R3, R14, 0x10, R15.reuse ;  /* 0x000000100e037819 */ /* 0x100fe4000000120f */
[----:B------:R-:W-:Y:S02]  /*b540*/  SHF.R.U32.HI R14, RZ, 0x10, R15 ;  /* 0x00000010ff0e7819 */ /* 0x000fe4000001160f */
[----:B------:R-:W1:Y:S01]  /*b550*/  LDS.128 R8, [R0+0xc400] ;  /* 0x00c4000000087984 */ /* 0x000e620000000c00 */
[----:B------:R-:W-:-:S02]  /*b560*/  PRMT R44, R44, 0x5410, R3 ;  /* 0x000054102c2c7816 */ /* 0x000fc40000000003 */
[----:B------:R-:W-:-:S05]  /*b570*/  PRMT R45, R45, 0x5410, R14 ;  /* 0x000054102d2d7816 */ /* 0x000fca000000000e */
[----:B------:R-:W-:Y:S02]  /*b580*/  IMAD.U32 R31, R45, 0x10000, RZ ;  /* 0x000100002d1f7824 */ /* 0x000fe400078e00ff */
        /* <DEDUP_REMOVED lines=12> */
[C---:B------:R-:W-:Y:S01]  /*b650*/  FMUL.FTZ R30, R15.reuse, R28 ;  /* 0x0000001c0f1e7220 */ /* 0x040fe20000410000 */
[----:B------:R-:W-:Y:S01]  /*b660*/  FMUL.FTZ R32, R15, R26 ;  /* 0x0000001a0f207220 */ /* 0x000fe20000410000 */
[----:B------:R-:W-:-:S02]  /*b670*/  IMAD.U32 R15, R47, 0x10000, RZ ;  /* 0x000100002f0f7824 */ /* 0x000fc400078e00ff */
[C---:B------:R-:W-:Y:S01]  /*b680*/  FMUL.FTZ R33, R20.reuse, R29 ;  /* 0x0000001d14217220 */ /* 0x040fe20000410000 */
        /* <DEDUP_REMOVED lines=10> */
[----:B------:R-:W-:Y:S01]  /*b730*/  FFMA.FTZ R28, R14, R3, -R15 ;  /* 0x000000030e1c7223 */ /* 0x000fe2000001080f */
[----:B------:R-:W-:Y:S01]  /*b740*/  LOP3.LUT R3, R46, 0xffff0000, RZ, 0xc0, !PT ;  /* 0xffff00002e037812 */ /* 0x000fe200078ec0ff */
[----:B------:R-:W-:Y:S01]  /*b750*/  FFMA.FTZ R31, R14, R31, R24 ;  /* 0x0000001f0e1f7223 */ /* 0x000fe20000010018 */
[----:B------:R-:W-:Y:S01]  /*b760*/  LOP3.LUT R14, R27, 0xffff0000, RZ, 0xc0, !PT ;  /* 0xffff00001b0e7812 */ /* 0x000fe200078ec0ff */
[----:B------:R-:W-:Y:S01]  /*b770*/  FMUL.FTZ R15, R8, R25 ;  /* 0x00000019080f7220 */ /* 0x000fe20000410000 */
[----:B------:R-:W-:-:S02]  /*b780*/  IMAD.U32 R21, R10, 0x10000, RZ ;  /* 0x000100000a157824 */ /* 0x000fc400078e00ff */
[-C--:B------:R-:W-:Y:S01]  /*b790*/  FMUL.FTZ R27, R8, R3.reuse ;  /* 0x00000003081b7220 */ /* 0x080fe20000410000 */
[----:B------:R-:W-:Y:S02]  /*b7a0*/  IMAD.U32 R20, R44, 0x10000, RZ ;  /* 0x000100002c147824 */ /* 0x000fe400078e00ff */
[C---:B------:R-:W-:Y:S01]  /*b7b0*/  FMUL.FTZ R24, R9.reuse, R14 ;  /* 0x0000000e09187220 */ /* 0x040fe20000410000 */
[C---:B------:R-:W-:Y:S01]  /*b7c0*/  FFMA.FTZ R15, R4.reuse, R3, -R15 ;  /* 0x00000003040f7223 */ /* 0x040fe2000001080f */
[----:B------:R-:W-:Y:S01]  /*b7d0*/  FMUL.FTZ R9, R9, R12 ;  /* 0x0000000c09097220 */ /* 0x000fe20000410000 */
[----:B------:R-:W-:Y:S01]  /*b7e0*/  FFMA.FTZ R27, R4, R25, R27 ;  /* 0x00000019041b7223 */ /* 0x000fe2000001001b */
[----:B------:R-:W-:Y:S02]  /*b7f0*/  IMAD.U32 R8, R48, 0x10000, RZ ;  /* 0x0001000030087824 */ /* 0x000fe400078e00ff */
[----:B------:R-:W-:Y:S01]  /*b800*/  FMUL.FTZ R4, R21, R20 ;  /* 0x0000001415047220 */ /* 0x000fe20000410000 */
[C---:B------:R-:W-:Y:S01]  /*b810*/  FFMA.FTZ R24, R5.reuse, R12, -R24 ;  /* 0x0000000c05187223 */ /* 0x040fe20000010818 */
[----:B------:R-:W-:Y:S01]  /*b820*/  FFMA.FTZ R14, R5, R14, R9 ;  /* 0x0000000e050e7223 */ /* 0x000fe20000010009 */
[----:B------:R-:W-:Y:S01]  /*b830*/  LOP3.LUT R10, R10, 0xffff0000, RZ, 0xc0, !PT ;  /* 0xffff00000a0a7812 */ /* 0x000fe200078ec0ff */
[-C--:B------:R-:W-:Y:S01]  /*b840*/  FMUL.FTZ R26, R21, R8.reuse ;  /* 0x00000008151a7220 */ /* 0x080fe20000410000 */
[----:B------:R-:W-:Y:S01]  /*b850*/  FFMA.FTZ R12, R13, R8, -R4 ;  /* 0x000000080d0c7223 */ /* 0x000fe20000010804 */
[----:B------:R-:W-:-:S02]  /*b860*/  LOP3.LUT R5, R44, 0xffff0000, RZ, 0xc0, !PT ;  /* 0xffff00002c057812 */ /* 0x000fc400078ec0ff */
[----:B------:R-:W-:Y:S01]  /*b870*/  LOP3.LUT R11, R11, 0xffff0000, RZ, 0xc0, !PT ;  /* 0xffff00000b0b7812 */ /* 0x000fe200078ec0ff */
[----:B------:R-:W-:Y:S01]  /*b880*/  FFMA.FTZ R26, R13, R20, R26 ;  /* 0x000000140d1a7223 */ /* 0x000fe2000001001a */
[----:B------:R-:W-:Y:S01]  /*b890*/  LOP3.LUT R3, R48, 0xffff0000, RZ, 0xc0, !PT ;  /* 0xffff000030037812 */ /* 0x000fe200078ec0ff */
[C---:B------:R-:W-:Y:S01]  /*b8a0*/  FMUL.FTZ R9, R10.reuse, R5 ;  /* 0x000000050a097220 */ /* 0x040fe20000410000 */
[----:B------:R-:W-:Y:S02]  /*b8b0*/  LOP3.LUT R8, R45, 0xffff0000, RZ, 0xc0, !PT ;  /* 0xffff00002d087812 */ /* 0x000fe400078ec0ff */
[----:B------:R-:W-:Y:S01]  /*b8c0*/  LOP3.LUT R4, R49, 0xffff0000, RZ, 0xc0, !PT ;  /* 0xffff000031047812 */ /* 0x000fe200078ec0ff */
[-C--:B------:R-:W-:Y:S01]  /*b8d0*/  FMUL.FTZ R10, R10, R3.reuse ;  /* 0x000000030a0a7220 */ /* 0x080fe20000410000 */
[----:B------:R-:W-:Y:S01]  /*b8e0*/  FFMA.FTZ R3, R6, R3, -R9 ;  /* 0x0000000306037223 */ /* 0x000fe20000010809 */
[C---:B------:R-:W-:Y:S01]  /*b8f0*/  FMUL.FTZ R20, R11.reuse, R8 ;  /* 0x000000080b147220 */ /* 0x040fe20000410000 */
[----:B------:R-:W-:Y:S01]  /*b900*/  F2FP.BF16.F32.PACK_AB R9, R14, R35 ;  /* 0x000000230e09723e */ /* 0x000fe200000010ff */
[-C--:B------:R-:W-:Y:S01]  /*b910*/  FMUL.FTZ R21, R11, R4.reuse ;  /* 0x000000040b157220 */ /* 0x080fe20000410000 */
[----:B------:R-:W-:Y:S01]  /*b920*/  FFMA.FTZ R11, R6, R5, R10 ;  /* 0x00000005060b7223 */ /* 0x000fe2000001000a */
[----:B------:R-:W-:Y:S01]  /*b930*/  FFMA.FTZ R13, R7, R4, -R20 ;  /* 0x00000004070d7223 */ /* 0x000fe20000010814 */
[----:B------:R-:W-:Y:S01]  /*b940*/  F2FP.BF16.F32.PACK_AB R4, R15, R30 ;  /* 0x0000001e0f04723e */ /* 0x000fe200000010ff */
[----:B------:R-:W-:Y:S01]  /*b950*/  FFMA.FTZ R20, R7, R8, R21 ;  /* 0x0000000807147223 */ /* 0x000fe20000010015 */
[----:B------:R-:W-:-:S02]  /*b960*/  F2FP.BF16.F32.PACK_AB R5, R24, R33 ;  /* 0x000000211805723e */ /* 0x000fc400000010ff */
[----:B------:R-:W-:Y:S02]  /*b970*/  F2FP.BF16.F32.PACK_AB R6, R3, R12 ;  /* 0x0000000c0306723e */ /* 0x000fe400000010ff */
[----:B------:R-:W-:Y:S02]  /*b980*/  F2FP.BF16.F32.PACK_AB R10, R11, R26 ;  /* 0x0000001a0b0a723e */ /* 0x000fe400000010ff */
[----:B------:R-:W-:Y:S02]  /*b990*/  F2FP.BF16.F32.PACK_AB R7, R13, R28 ;  /* 0x0000001c0d07723e */ /* 0x000fe400000010ff */
[----:B------:R-:W-:Y:S02]  /*b9a0*/  F2FP.BF16.F32.PACK_AB R8, R27, R32 ;  /* 0x000000201b08723e */ /* 0x000fe400000010ff */
[----:B------:R-:W-:Y:S01]  /*b9b0*/  F2FP.BF16.F32.PACK_AB R11, R20, R31 ;  /* 0x0000001f140b723e */ /* 0x000fe200000010ff */
[----:B------:R0:W-:Y:S04]  /*b9c0*/  STS.128 [R36], R4 ;  /* 0x0000000424007388 */ /* 0x0001e80000000c00 */
[----:B------:R0:W-:Y:S02]  /*b9d0*/  STS.128 [R0+0xc400], R8 ;  /* 0x00c4000800007388 */ /* 0x0001e40000000c00 */
.L_x_2390:
[----:B------:R-:W-:Y:S05]  /*b9e0*/  BSYNC B0 ;  /* 0x0000000000007941 */ /* 0x000fea0003800000 */
.L_x_2383:
        /* <DEDUP_REMOVED lines=8> */
.L_x_2381:
[----:B0--3--:R-:W-:-:S05]  /*ba70*/  IMAD.U32 R0, RZ, RZ, UR41 ;  /* 0x00000029ff007e24 */ /* 0x009fca000f8e00ff */
[----:B------:R-:W-:-:S13]  /*ba80*/  ISETP.NE.AND P0, PT, R0, 0x3, PT ;  /* 0x000000030000780c */ /* 0x000fda0003f05270 */
[----:B------:R-:W-:Y:S05]  /*ba90*/  @!P0 BRA `(.L_x_2410) ;  /* 0x0000000000048947 */ /* 0x000fea0003800000 */
[----:B------:R-:W-:Y:S01]  /*baa0*/  BPT.TRAP 0x1 ;  /* 0x000000040000795c */ /* 0x000fe20000300000 */
.L_x_2410:
[----:B------:R-:W-:Y:S01]  /*bab0*/  IMAD R0, R19, 0x8, R2 ;  /* 0x0000000813007824 */ /* 0x000fe200078e0202 */
[----:B--2-4-:R-:W-:-:S04]  /*bac0*/  SHF.L.U32 R5, R138, 0x1f, RZ ;  /* 0x0000001f8a057819 */ /* 0x014fc800000006ff */
[----:B------:R0:W2:Y:S01]  /*bad0*/  SYNCS.PHASECHK.TRANS64.TRYWAIT P1, [R0+URZ+0x2d830], R5 ;  /* 0x02d83005000075a7 */ /* 0x0000a2000802017f */
[----:B------:R-:W-:Y:S05]  /*bae0*/  @!P0 BRA `(.L_x_2411) ;  /* 0x0000000000048947 */ /* 0x000fea0003800000 */
[----:B------:R-:W-:Y:S01]  /*baf0*/  BPT.TRAP 0x1 ;  /* 0x000000040000795c */ /* 0x000fe20000300000 */
.L_x_2411:
[----:B-1----:R-:W-:Y:S01]  /*bb00*/  VIADD R3, R2, 0x15400 ;  /* 0x0001540002037836 */ /* 0x002fe20000000000 */
        /* <DEDUP_REMOVED lines=9> */
.L_x_2412:
[----:B-1----:R-:W3:Y:S01]  /*bba0*/  LDL R3, [R1+0x28] ;  /* 0x0000280001037983 */ /* 0x002ee20000100800 */
[----:B0-2---:R-:W-:Y:S01]  /*bbb0*/  IMAD.MOV.U32 R5, RZ, RZ, -0x7fffffe0 ;  /* 0x80000020ff057424 */ /* 0x005fe200078e00ff */
[----:B------:R-:W-:Y:S05]  /*bbc0*/  WARPSYNC.ALL ;  /* 0x0000000000007948 */ /* 0x000fea0003800000 */
[C---:B------:R-:W-:Y:S01]  /*bbd0*/  R2UR UR4, R142.reuse ;  /* 0x000000008e0472ca */ /* 0x040fe200000e0000 */
[----:B-----5:R-:W-:Y:S01]  /*bbe0*/  WARPGROUP.ARRIVE ;  /* 0x00000000000079c5 */ /* 0x020fe20000000000 */
        /* <DEDUP_REMOVED lines=63> */
.L_x_2414:
[----:B------:R-:W2:Y:S01]  /*bfe0*/  LDL R5, [R1+0x68] ;  /* 0x0000680001057983 */ /* 0x000ea20000100800 */
[----:B------:R-:W0:Y:S01]  /*bff0*/  LDC R3, c[0x0][0x448] ;  /* 0x00011200ff037b82 */ /* 0x000e220000000800 */
[----:B------:R-:W-:Y:S02]  /*c000*/  ULDC UR45, c[0x0][0x988] ;  /* 0x00026200002d7ab9 */ /* 0x000fe40000000800 */
[----:B------:R-:W2:Y:S04]  /*c010*/  LDL R91, [R1+0x54] ;  /* 0x00005400015b7983 */ /* 0x000ea80000100800 */
[----:B------:R-:W3:Y:S04]  /*c020*/  LDL R8, [R1+0x64] ;  /* 0x0000640001087983 */ /* 0x000ee80000100800 */
[----:B------:R-:W4:Y:S04]  /*c030*/  LDL R89, [R1+0x58] ;  /* 0x0000580001597983 */ /* 0x000f280000100800 */
[----:B------:R-:W5:Y:S04]  /*c040*/  LDL R90, [R1+0x48] ;  /* 0x00004800015a7983 */ /* 0x000f680000100800 */
[----:B------:R-:W5:Y:S01]  /*c050*/  LDL R92, [R1+0x4c] ;  /* 0x00004c00015c7983 */ /* 0x000f620000100800 */
[----:B------:R-:W-:Y:S01]  /*c060*/  VIADD R0, R0, 0x2d840 ;  /* 0x0002d84000007836 */ /* 0x000fe20000000000 */
[----:B------:R-:W-:Y:S01]  /*c070*/  LOP3.LUT R23, R23, 0xfffffff7, RZ, 0xc0, !PT ;  /* 0xfffffff717177812 */ /* 0x000fe200078ec0ff */
[----:B------:R-:W-:Y:S01]  /*c080*/  ULDC UR43, c[0x0][0x988] ;  /* 0x00026200002b7ab9 */ /* 0x000fe20000000800 */
[----:B------:R-:W-:Y:S01]  /*c090*/  ULDC UR44, c[0x0][0x988] ;  /* 0x00026200002c7ab9 */ /* 0x000fe20000000800 */
[----:B0-----:R-:W-:-:S13]  /*c0a0*/  ISETP.NE.AND P4, PT, R3, 0x1, PT ;  /* 0x000000010300780c */ /* 0x001fda0003f85270 */
[----:B------:R-:W0:Y:S08]  /*c0b0*/  @P4 LDC R3, c[0x0][0x44c] ;  /* 0x00011300ff034b82 */ /* 0x000e300000000800 */
[----:B------:R-:W1:Y:S01]  /*c0c0*/  @P4 LDC R4, c[0x0][0x450] ;  /* 0x00011400ff044b82 */ /* 0x000e620000000800 */
[----:B--2---:R-:W-:-:S04]  /*c0d0*/  IMAD.IADD R6, R5, 0x1, R91 ;  /* 0x0000000105067824 */ /* 0x004fc800078e025b */
[----:B0-----:R-:W-:-:S05]  /*c0e0*/  @P4 IMAD.HI.U32 R3, R6, R3, RZ ;  /* 0x0000000306034227 */ /* 0x001fca00078e00ff */
[----:B-1----:R-:W-:Y:S01]  /*c0f0*/  @P4 SHF.R.U32.HI R6, RZ, R4, R3 ;  /* 0x00000004ff064219 */ /* 0x002fe20000011603 */
[----:B------:R-:W-:-:S04]  /*c100*/  IMAD.MOV.U32 R3, RZ, RZ, -0x80 ;  /* 0xffffff80ff037424 */ /* 0x000fc800078e00ff */
[----:B------:R-:W0:Y:S01]  /*c110*/  SHFL.IDX PT, R7, R6, 0x1, 0x1c1f ;  /* 0x003c1f0006077f89 */ /* 0x000e2200000e0000 */
[----:B------:R-:W-:-:S04]  /*c120*/  IMAD R3, R88, R3, 0x80 ;  /* 0x0000008058037424 */ /* 0x000fc800078e0203 */
[----:B------:R-:W-:Y:S02]  /*c130*/  VIADD R4, R3, 0x1 ;  /* 0x0000000103047836 */ /* 0x000fe40000000000 */
[----:B----4-:R-:W-:Y:S02]  /*c140*/  IMAD.IADD R5, R89, 0x1, R3 ;  /* 0x0000000159057824 */ /* 0x010fe400078e0203 */
[C---:B---3--:R-:W-:Y:S02]  /*c150*/  IMAD R4, R8.reuse, -0x2, R4 ;  /* 0xfffffffe08047824 */ /* 0x048fe400078e0204 */
[----:B------:R-:W-:-:S03]  /*c160*/  IMAD R5, R8, -0x2, R5 ;  /* 0xfffffffe08057824 */ /* 0x000fc600078e0205 */
[----:B-----5:R-:W-:-:S04]  /*c170*/  IADD3 R4, -R90, R4, R89 ;  /* 0x000000045a047210 */ /* 0x020fc80007ffe159 */
        /* <DEDUP_REMOVED lines=94> */
[----:B------:R-:W-:-:S04]  /*c760*/  FMNMX.FTZ R8, R86, R3, !PT ;  /* 0x0000000356087209 */ /* 0x000fc80007810000 */
[----:B------:R-:W-:-:S05]  /*c770*/  FMNMX.FTZ R8, R87, R8, !PT ;  /* 0x0000000857087209 */ /* 0x000fca0007810000 */
[----:B------:R-:W0:Y:S04]  /*c780*/  SHFL.BFLY PT, R3, R8, 0x2, 0x1f ;  /* 0x0c401f0008037f89 */ /* 0x000e2800000e0000 */
[----:B------:R-:W1:Y:S01]  /*c790*/  SHFL.IDX PT, R6, R6, RZ, 0x1c1f ;  /* 0x001c1fff06067589 */ /* 0x000e6200000e0000 */
[----:B0-----:R-:W-:-:S05]  /*c7a0*/  FMNMX.FTZ R10, R8, R3, !PT ;  /* 0x00000003080a7209 */ /* 0x001fca0007810000 */
[----:B------:R-:W0:Y:S01]  /*c7b0*/  SHFL.BFLY PT, R3, R10, 0x1, 0x1f ;  /* 0x0c201f000a037f89 */ /* 0x000e2200000e0000 */
[----:B-1----:R-:W-:-:S04]  /*c7c0*/  VIADDMNMX R4, R6, R4, R5, PT ;  /* 0x0000000406047246 */ /* 0x002fc80003800105 */
[C---:B------:R-:W-:Y:S02]  /*c7d0*/  ISETP.GT.AND P2, PT, R4.reuse, 0x1, PT ;  /* 0x000000010400780c */ /* 0x040fe40003f44270 */
[----:B------:R-:W-:Y:S02]  /*c7e0*/  ISETP.GT.AND P3, PT, R4, 0x8, PT ;  /* 0x000000080400780c */ /* 0x000fe40003f64270 */
[----:B------:R-:W-:Y:S02]  /*c7f0*/  FSEL R25, R25, -INF , P2 ;  /* 0xff80000019197808 */ /* 0x000fe40001000000 */
[----:B0-----:R-:W-:-:S04]  /*c800*/  FMNMX.FTZ R3, R10, R3, !PT ;  /* 0x000000030a037209 */ /* 0x001fc80007810000 */
[C---:B------:R-:W-:Y:S01]  /*c810*/  FSETP.NEU.FTZ.AND P1, PT, R3.reuse, -INF , PT ;  /* 0xff8000000300780b */ /* 0x040fe20003f3d000 */
[----:B------:R-:W-:-:S05]  /*c820*/  FMUL.FTZ R7, R3, UR45 ;  /* 0x0000002d03077c20 */ /* 0x000fca0008410000 */
[----:B------:R-:W-:Y:S02]  /*c830*/  FSEL R7, R7, RZ, P1 ;  /* 0x000000ff07077208 */ /* 0x000fe40000800000 */
[----:B------:R-:W-:-:S04]  /*c840*/  ISETP.GT.AND P1, PT, R4, RZ, PT ;  /* 0x000000ff0400720c */ /* 0x000fc80003f24270 */
[----:B------:R-:W-:Y:S02]  /*c850*/  FSEL R24, R24, -INF , P1 ;  /* 0xff80000018187808 */ /* 0x000fe40000800000 */
        /* <DEDUP_REMOVED lines=47> */
[----:B------:R-:W-:Y:S01]  /*cb50*/  FMNMX.FTZ R12, R56, R21, !PT ;  /* 0x00000015380c7209 */ /* 0x000fe20007810000 */
[----:B------:R-:W-:Y:S01]  /*cb60*/  FFMA.FTZ R5, R27, UR45, -R7 ;  /* 0x0000002d1b057c23 */ /* 0x000fe20008010807 */
        /* <DEDUP_REMOVED lines=41> */
[----:B------:R-:W-:Y:S02]  /*ce00*/  FSEL R85, R85, -INF , P1 ;  /* 0xff80000055557808 */ /* 0x000fe40000800000 */
[----:B------:R-:W-:-:S04]  /*ce10*/  FMNMX.FTZ R4, R84, R35, !PT ;  /* 0x0000002354047209 */ /* 0x000fc80007810000 */
[----:B------:R-:W-:-:S05]  /*ce20*/  FMNMX.FTZ R4, R85, R4, !PT ;  /* 0x0000000455047209 */ /* 0x000fca0007810000 */
[----:B------:R-:W0:Y:S02]  /*ce30*/  SHFL.BFLY PT, R35, R4, 0x2, 0x1f ;  /* 0x0c401f0004237f89 */ /* 0x000e2400000e0000 */
[----:B0-----:R-:W-:-:S05]  /*ce40*/  FMNMX.FTZ R35, R4, R35, !PT ;  /* 0x0000002304237209 */ /* 0x001fca0007810000 */
[----:B------:R-:W0:Y:S01]  /*ce50*/  SHFL.BFLY PT, R4, R35, 0x1, 0x1f ;  /* 0x0c201f0023047f89 */ /* 0x000e2200000e0000 */
[--C-:B------:R-:W-:Y:S01]  /*ce60*/  FFMA.FTZ R34, R34, UR45, -R7.reuse ;  /* 0x0000002d22227c23 */ /* 0x100fe20008010807 */
[----:B------:R-:W-:-:S03]  /*ce70*/  FFMA.FTZ R9, R26, UR45, -R7 ;  /* 0x0000002d1a097c23 */ /* 0x000fc60008010807 */
[----:B------:R1:W-:Y:S01]  /*ce80*/  MUFU.EX2 R13, R34 ;  /* 0x00000022000d7308 */ /* 0x0003e20000000800 */
[--C-:B------:R-:W-:Y:S01]  /*ce90*/  FFMA.FTZ R30, R30, UR45, -R7.reuse ;  /* 0x0000002d1e1e7c23 */ /* 0x100fe20008010807 */
[--C-:B-1----:R-:W-:Y:S01]  /*cea0*/  FFMA.FTZ R34, R51, UR45, -R7.reuse ;  /* 0x0000002d33227c23 */ /* 0x102fe20008010807 */
[--C-:B------:R-:W-:Y:S01]  /*ceb0*/  FFMA.FTZ R51, R58, UR45, -R7.reuse ;  /* 0x0000002d3a337c23 */ /* 0x100fe20008010807 */
[----:B------:R-:W-:Y:S01]  /*cec0*/  FFMA.FTZ R58, R67, UR45, -R7 ;  /* 0x0000002d433a7c23 */ /* 0x000fe20008010807 */
[----:B0-----:R-:W-:-:S04]  /*ced0*/  FMNMX.FTZ R4, R35, R4, !PT ;  /* 0x0000000423047209 */ /* 0x001fc80007810000 */
[C---:B------:R-:W-:Y:S01]  /*cee0*/  FSETP.NEU.FTZ.AND P1, PT, R4.reuse, -INF , PT ;  /* 0xff8000000400780b */ /* 0x040fe20003f3d000 */
[----:B------:R-:W-:Y:S01]  /*cef0*/  FMUL.FTZ R67, R4, UR45 ;  /* 0x0000002d04437c20 */ /* 0x000fe20008410000 */
[----:B------:R-:W-:Y:S04]  /*cf00*/  MUFU.EX2 R9, R9 ;  /* 0x0000000900097308 */ /* 0x000fe80000000800 */
[----:B------:R-:W-:-:S04]  /*cf10*/  FSEL R67, R67, RZ, P1 ;  /* 0x000000ff43437208 */ /* 0x000fc80000800000 */
[----:B------:R-:W0:Y:S01]  /*cf20*/  MUFU.EX2 R5, R5 ;  /* 0x0000000500057308 */ /* 0x000e220000000800 */
[--C-:B------:R-:W-:Y:S01]  /*cf30*/  FFMA.FTZ R12, R24, UR45, -R67.reuse ;  /* 0x0000002d180c7c23 */ /* 0x100fe20008010843 */
[----:B------:R-:W-:Y:S01]  /*cf40*/  FFMA.FTZ R25, R25, UR45, -R67 ;  /* 0x0000002d19197c23 */ /* 0x000fe20008010843 */
[----:B------:R-:W-:-:S05]  /*cf50*/  FFMA.FTZ R54, R54, UR45, -R7 ;  /* 0x0000002d36367c23 */ /* 0x000fca0008010807 */
[----:B------:R-:W1:Y:S01]  /*cf60*/  MUFU.EX2 R11, R30 ;  /* 0x0000001e000b7308 */ /* 0x000e620000000800 */
[--C-:B------:R-:W-:Y:S01]  /*cf70*/  FFMA.FTZ R14, R28, UR45, -R67.reuse ;  /* 0x0000002d1c0e7c23 */ /* 0x100fe20008010843 */
[----:B------:R-:W-:-:S06]  /*cf80*/  FFMA.FTZ R29, R29, UR45, -R67 ;  /* 0x0000002d1d1d7c23 */ /* 0x000fcc0008010843 */
[----:B------:R-:W2:Y:S01]  /*cf90*/  MUFU.EX2 R6, R6 ;  /* 0x0000000600067308 */ /* 0x000ea20000000800 */
[----:B------:R-:W-:Y:S01]  /*cfa0*/  FFMA.FTZ R28, R32, UR45, -R67 ;  /* 0x0000002d201c7c23 */ /* 0x000fe20008010843 */
[----:B------:R-:W-:Y:S01]  /*cfb0*/  FFMA.FTZ R10, R39, UR45, -R7 ;  /* 0x0000002d270a7c23 */ /* 0x000fe20008010807 */
[----:B------:R-:W-:-:S05]  /*cfc0*/  FFMA.FTZ R32, R44, UR45, -R67 ;  /* 0x0000002d2c207c23 */ /* 0x000fca0008010843 */
[----:B------:R-:W-:Y:S01]  /*cfd0*/  MUFU.EX2 R12, R12 ;  /* 0x0000000c000c7308 */ /* 0x000fe20000000800 */
[--C-:B------:R-:W-:Y:S01]  /*cfe0*/  FFMA.FTZ R38, R38, UR45, -R7.reuse ;  /* 0x0000002d26267c23 */ /* 0x100fe20008010807 */
[----:B------:R-:W-:Y:S01]  /*cff0*/  FFMA.FTZ R39, R62, UR45, -R7 ;  /* 0x0000002d3e277c23 */ /* 0x000fe20008010807 */
[----:B------:R-:W-:-:S05]  /*d000*/  FFMA.FTZ R44, R52, UR45, -R67 ;  /* 0x0000002d342c7c23 */ /* 0x000fca0008010843 */
[----:B------:R-:W3:Y:S01]  /*d010*/  MUFU.EX2 R25, R25 ;  /* 0x0000001900197308 */ /* 0x000ee20000000800 */
[----:B------:R-:W-:Y:S01]  /*d020*/  FFMA.FTZ R62, R75, UR45, -R7 ;  /* 0x0000002d4b3e7c23 */ /* 0x000fe20008010807 */
[----:B0-----:R-:W-:Y:S01]  /*d030*/  FADD.FTZ R52, R9, R5 ;  /* 0x0000000509347221 */ /* 0x001fe20000010000 */
[----:B------:R-:W-:-:S05]  /*d040*/  FFMA.FTZ R75, R37, UR45, -R67 ;  /* 0x0000002d254b7c23 */ /* 0x000fca0008010843 */
[----:B------:R0:W-:Y:S01]  /*d050*/  MUFU.EX2 R31, R54 ;  /* 0x00000036001f7308 */ /* 0x0001e20000000800 */
[--C-:B------:R-:W-:Y:S01]  /*d060*/  FFMA.FTZ R37, R45, UR45, -R67.reuse ;  /* 0x0000002d2d257c23 */ /* 0x100fe20008010843 */
[----:B------:R-:W-:-:S06]  /*d070*/  FFMA.FTZ R45, R53, UR45, -R67 ;  /* 0x0000002d352d7c23 */ /* 0x000fcc0008010843 */
[----:B------:R-:W4:Y:S01]  /*d080*/  MUFU.EX2 R14, R14 ;  /* 0x0000000e000e7308 */ /* 0x000f220000000800 */
[--C-:B0-----:R-:W-:Y:S01]  /*d090*/  FFMA.FTZ R54, R59, UR45, -R7.reuse ;  /* 0x0000002d3b367c23 */ /* 0x101fe20008010807 */
[----:B------:R-:W-:Y:S01]  /*d0a0*/  FFMA.FTZ R59, R71, UR45, -R7 ;  /* 0x0000002d473b7c23 */ /* 0x000fe20008010807 */
[--C-:B------:R-:W-:Y:S01]  /*d0b0*/  FFMA.FTZ R71, R33, UR45, -R67.reuse ;  /* 0x0000002d21477c23 */ /* 0x100fe20008010843 */
[--C-:B------:R-:W-:Y:S01]  /*d0c0*/  FFMA.FTZ R33, R41, UR45, -R67.reuse ;  /* 0x0000002d29217c23 */ /* 0x100fe20008010843 */
[----:B------:R-:W-:-:S03]  /*d0d0*/  FFMA.FTZ R41, R49, UR45, -R67 ;  /* 0x0000002d31297c23 */ /* 0x000fc60008010843 */
[----:B------:R-:W0:Y:S01]  /*d0e0*/  MUFU.EX2 R8, R8 ;  /* 0x0000000800087308 */ /* 0x000e220000000800 */
[--C-:B------:R-:W-:Y:S01]  /*d0f0*/  FFMA.FTZ R49, R57, UR45, -R67.reuse ;  /* 0x0000002d39317c23 */ /* 0x100fe20008010843 */
[----:B------:R-:W-:Y:S01]  /*d100*/  FFMA.FTZ R57, R65, UR45, -R67 ;  /* 0x0000002d41397c23 */ /* 0x000fe20008010843 */
[----:B------:R-:W-:Y:S02]  /*d110*/  IMAD.U32 R53, RZ, RZ, UR40 ;  /* 0x00000028ff357e24 */ /* 0x000fe4000f8e00ff */
[----:B-1----:R-:W-:Y:S01]  /*d120*/  FADD.FTZ R65, R11, R52 ;  /* 0x000000340b417221 */ /* 0x002fe20000010000 */
[----:B------:R-:W-:Y:S02]  /*d130*/  FFMA.FTZ R20, R42, UR45, -R7 ;  /* 0x0000002d2a147c23 */ /* 0x000fe40008010807 */
[----:B------:R-:W1:Y:S01]  /*d140*/  MUFU.EX2 R29, R29 ;  /* 0x0000001d001d7308 */ /* 0x000e620000000800 */
[--C-:B------:R-:W-:Y:S01]  /*d150*/  FFMA.FTZ R24, R40, UR45, -R67.reuse ;  /* 0x0000002d28187c23 */ /* 0x100fe20008010843 */
[----:B------:R-:W-:Y:S01]  /*d160*/  FFMA.FTZ R40, R56, UR45, -R67 ;  /* 0x0000002d38287c23 */ /* 0x000fe20008010843 */
[----:B--2---:R-:W-:-:S05]  /*d170*/  FADD.FTZ R56, R6, R65 ;  /* 0x0000004106387221 */ /* 0x004fca0000010000 */
[----:B------:R-:W2:Y:S01]  /*d180*/  MUFU.EX2 R15, R38 ;  /* 0x00000026000f7308 */ /* 0x000ea20000000800 */
[----:B------:R-:W-:Y:S01]  /*d190*/  PRMT R0, R53, 0x654, R0 ;  /* 0x0000065435007816 */ /* 0x000fe20000000000 */
[----:B------:R-:W-:Y:S01]  /*d1a0*/  FFMA.FTZ R53, R61, UR45, -R67 ;  /* 0x0000002d3d357c23 */ /* 0x000fe20008010843 */
[----:B------:R-:W-:-:S05]  /*d1b0*/  FFMA.FTZ R43, R43, UR45, -R7 ;  /* 0x0000002d2b2b7c23 */ /* 0x000fca0008010807 */
[----:B------:R-:W5:Y:S01]  /*d1c0*/  MUFU.EX2 R28, R28 ;  /* 0x0000001c001c7308 */ /* 0x000f620000000800 */
[----:B---3--:R-:W-:Y:S01]  /*d1d0*/  FADD.FTZ R61, R12, R25 ;  /* 0x000000190c3d7221 */ /* 0x008fe20000010000 */
[----:B------:R-:W-:-:S06]  /*d1e0*/  FADD.FTZ R65, R13, R56 ;  /* 0x000000380d417221 */ /* 0x000fcc0000010000 */
[----:B------:R-:W3:Y:S01]  /*d1f0*/  MUFU.EX2 R10, R10 ;  /* 0x0000000a000a7308 */ /* 0x000ee20000000800 */
[----:B----4-:R-:W-:Y:S01]  /*d200*/  FADD.FTZ R52, R14, R61 ;  /* 0x0000003d0e347221 */ /* 0x010fe20000010000 */
[----:B------:R-:W-:-:S06]  /*d210*/  FFMA.FTZ R46, R46, UR45, -R7 ;  /* 0x0000002d2e2e7c23 */ /* 0x000fcc0008010807 */
[----:B------:R-:W4:Y:S01]  /*d220*/  MUFU.EX2 R71, R71 ;  /* 0x0000004700477308 */ /* 0x000f220000000800 */
[----:B0-----:R-:W-:-:S07]  /*d230*/  FADD.FTZ R56, R8, R65 ;  /* 0x0000004108387221 */ /* 0x001fce0000010000 */
[----:B------:R-:W0:Y:S01]  /*d240*/  MUFU.EX2 R20, R20 ;  /* 0x0000001400147308 */ /* 0x000e220000000800 */
[----:B-1----:R-:W-:Y:S01]  /*d250*/  FADD.FTZ R61, R29, R52 ;  /* 0x000000341d3d7221 */ /* 0x002fe20000010000 */
[----:B--2---:R-:W-:Y:S01]  /*d260*/  FADD.FTZ R65, R15, R56 ;  /* 0x000000380f417221 */ /* 0x004fe20000010000 */
[----:B------:R-:W-:-:S05]  /*d270*/  FFMA.FTZ R26, R47, UR45, -R7 ;  /* 0x0000002d2f1a7c23 */ /* 0x000fca0008010807 */
[----:B------:R-:W-:Y:S08]  /*d280*/  MUFU.EX2 R75, R75 ;  /* 0x0000004b004b7308 */ /* 0x000ff00000000800 */
[----:B------:R-:W-:Y:S01]  /*d290*/  MUFU.EX2 R24, R24 ;  /* 0x0000001800187308 */ /* 0x000fe20000000800 */
[----:B------:R-:W-:-:S07]  /*d2a0*/  F2FP.BF16.F32.PACK_AB R11, R6, R11 ;  /* 0x0000000b060b723e */ /* 0x000fce00000010ff */
[----:B------:R-:W-:Y:S01]  /*d2b0*/  MUFU.EX2 R33, R33 ;  /* 0x0000002100217308 */ /* 0x000fe20000000800 */
[----:B------:R-:W-:-:S07]  /*d2c0*/  FFMA.FTZ R30, R50, UR45, -R7 ;  /* 0x0000002d321e7c23 */ /* 0x000fce0008010807 */
[----:B------:R-:W-:Y:S08]  /*d2d0*/  MUFU.EX2 R32, R32 ;  /* 0x0000002000207308 */ /* 0x000ff00000000800 */
[----:B------:R-:W-:Y:S01]  /*d2e0*/  MUFU.EX2 R37, R37 ;  /* 0x0000002500257308 */ /* 0x000fe20000000800 */
[----:B------:R-:W-:-:S07]  /*d2f0*/  FFMA.FTZ R38, R55, UR45, -R7 ;  /* 0x0000002d37267c23 */ /* 0x000fce0008010807 */
[----:B------:R-:W-:Y:S08]  /*d300*/  MUFU.EX2 R34, R34 ;  /* 0x0000002200227308 */ /* 0x000ff00000000800 */
[----:B------:R-:W-:Y:S01]  /*d310*/  MUFU.EX2 R44, R44 ;  /* 0x0000002c002c7308 */ /* 0x000fe20000000800 */
[----:B------:R-:W-:Y:S01]  /*d320*/  F2FP.BF16.F32.PACK_AB R9, R5, R9 ;  /* 0x000000090509723e */ /* 0x000fe200000010ff */
[----:B------:R-:W-:Y:S01]  /*d330*/  FFMA.FTZ R60, R60, UR45, -R67 ;  /* 0x0000002d3c3c7c23 */ /* 0x000fe20008010843 */
[----:B------:R1:W-:Y:S05]  /*d340*/  SYNCS.ARRIVE.TRANS64.RED.A1T0 RZ, [R0+URZ], RZ ;  /* 0x000000ff00ff79a7 */ /* 0x0003ea000810043f */
[----:B------:R-:W2:Y:S01]  /*d350*/  MUFU.EX2 R21, R43 ;  /* 0x0000002b00157308 */ /* 0x000ea20000000800 */
[----:B-----5:R-:W-:Y:S01]  /*d360*/  FADD.FTZ R52, R28, R61 ;  /* 0x0000003d1c347221 */ /* 0x020fe20000010000 */
[----:B---3--:R-:W-:-:S06]  /*d370*/  FADD.FTZ R65, R10, R65 ;  /* 0x000000410a417221 */ /* 0x008fcc0000010000 */
[----:B------:R-:W3:Y:S01]  /*d380*/  MUFU.EX2 R27, R46 ;  /* 0x0000002e001b7308 */ /* 0x000ee20000000800 */
[----:B----4-:R-:W-:Y:S01]  /*d390*/  FADD.FTZ R61, R71, R52 ;  /* 0x00000034473d7221 */ /* 0x010fe20000010000 */
[----:B0-----:R-:W-:Y:S01]  /*d3a0*/  FADD.FTZ R52, R20, R65 ;  /* 0x0000004114347221 */ /* 0x001fe20000010000 */
[----:B------:R-:W-:Y:S02]  /*d3b0*/  F2FP.BF16.F32.PACK_AB R15, R10, R15 ;  /* 0x0000000f0a0f723e */ /* 0x000fe400000010ff */
[----:B------:R-:W-:Y:S01]  /*d3c0*/  F2FP.BF16.F32.PACK_AB R10, R29, R14 ;  /* 0x0000000e1d0a723e */ /* 0x000fe200000010ff */
[----:B--2---:R-:W-:-:S04]  /*d3d0*/  FADD.FTZ R52, R21, R52 ;  /* 0x0000003415347221 */ /* 0x004fc80000010000 */
[----:B---3--:R-:W-:Y:S02]  /*d3e0*/  FADD.FTZ R29, R27, R52 ;  /* 0x000000341b1d7221 */ /* 0x008fe40000010000 */
[----:B------:R-:W2:Y:S01]  /*d3f0*/  LDL R52, [R1+0x50] ;  /* 0x0000500001347983 */ /* 0x000ea20000100800 */
[----:B------:R-:W-:Y:S01]  /*d400*/  FFMA.FTZ R47, R70, UR45, -R7 ;  /* 0x0000002d462f7c23 */ /* 0x000fe20008010807 */
[----:B------:R-:W-:-:S06]  /*d410*/  FFMA.FTZ R70, R36, UR45, -R67 ;  /* 0x0000002d24467c23 */ /* 0x000fcc0008010843 */
[----:B------:R-:W0:Y:S01]  /*d420*/  MUFU.EX2 R70, R70 ;  /* 0x0000004600467308 */ /* 0x000e220000000800 */
[----:B------:R-:W-:Y:S01]  /*d430*/  FFMA.FTZ R36, R48, UR45, -R67 ;  /* 0x0000002d30247c23 */ /* 0x000fe20008010843 */
[----:B------:R-:W-:-:S06]  /*d440*/  F2FP.BF16.F32.PACK_AB R13, R8, R13 ;  /* 0x0000000d080d723e */ /* 0x000fcc00000010ff */
[----:B------:R-:W3:Y:S01]  /*d450*/  MUFU.EX2 R26, R26 ;  /* 0x0000001a001a7308 */ /* 0x000ee20000000800 */
[----:B------:R-:W-:Y:S01]  /*d460*/  F2FP.BF16.F32.PACK_AB R8, R25, R12 ;  /* 0x0000000c1908723e */ /* 0x000fe200000010ff */
[----:B0-----:R-:W-:-:S06]  /*d470*/  FADD.FTZ R6, R70, R61 ;  /* 0x0000003d46067221 */ /* 0x001fcc0000010000 */
[----:B------:R-:W0:Y:S01]  /*d480*/  MUFU.EX2 R36, R36 ;  /* 0x0000002400247308 */ /* 0x000e220000000800 */
[----:B------:R-:W-:-:S04]  /*d490*/  FADD.FTZ R61, R75, R6 ;  /* 0x000000064b3d7221 */ /* 0x000fc80000010000 */
[----:B------:R-:W-:-:S03]  /*d4a0*/  FADD.FTZ R12, R24, R61 ;  /* 0x0000003d180c7221 */ /* 0x000fc60000010000 */
[----:B------:R-:W4:Y:S01]  /*d4b0*/  MUFU.EX2 R30, R30 ;  /* 0x0000001e001e7308 */ /* 0x000f220000000800 */
[----:B------:R-:W-:Y:S01]  /*d4c0*/  FADD.FTZ R25, R33, R12 ;  /* 0x0000000c21197221 */ /* 0x000fe20000010000 */
[----:B------:R-:W-:-:S06]  /*d4d0*/  F2FP.BF16.F32.PACK_AB R12, R71, R28 ;  /* 0x0000001c470c723e */ /* 0x000fcc00000010ff */
[----:B------:R-:W5:Y:S01]  /*d4e0*/  MUFU.EX2 R41, R41 ;  /* 0x0000002900297308 */ /* 0x000f620000000800 */
[----:B------:R-:W-:Y:S01]  /*d4f0*/  FADD.FTZ R28, R32, R25 ;  /* 0x00000019201c7221 */ /* 0x000fe20000010000 */
[----:B---3--:R-:W-:-:S03]  /*d500*/  FADD.FTZ R61, R26, R29 ;  /* 0x0000001d1a3d7221 */ /* 0x008fc60000010000 */
[----:B------:R-:W-:-:S03]  /*d510*/  FADD.FTZ R29, R37, R28 ;  /* 0x0000001c251d7221 */ /* 0x000fc60000010000 */
[----:B------:R-:W3:Y:S01]  /*d520*/  MUFU.EX2 R45, R45 ;  /* 0x0000002d002d7308 */ /* 0x000ee20000000800 */
[----:B------:R-:W-:Y:S01]  /*d530*/  F2FP.BF16.F32.PACK_AB R25, R21, R20 ;  /* 0x000000141519723e */ /* 0x000fe200000010ff */
[----:B0-----:R-:W-:Y:S01]  /*d540*/  FADD.FTZ R20, R36, R29 ;  /* 0x0000001d24147221 */ /* 0x001fe20000010000 */
[----:B----4-:R-:W-:-:S05]  /*d550*/  FADD.FTZ R61, R30, R61 ;  /* 0x0000003d1e3d7221 */ /* 0x010fca0000010000 */
[----:B------:R-:W0:Y:S01]  /*d560*/  MUFU.EX2 R38, R38 ;  /* 0x0000002600267308 */ /* 0x000e220000000800 */
[----:B-----5:R-:W-:Y:S01]  /*d570*/  FADD.FTZ R21, R41, R20 ;  /* 0x0000001429157221 */ /* 0x020fe20000010000 */
[----:B------:R-:W-:-:S06]  /*d580*/  FADD.FTZ R28, R34, R61 ;  /* 0x0000003d221c7221 */ /* 0x000fcc0000010000 */
[----:B------:R-:W4:Y:S01]  /*d590*/  MUFU.EX2 R40, R40 ;  /* 0x0000002800287308 */ /* 0x000f220000000800 */
[----:B------:R-:W-:Y:S01]  /*d5a0*/  FFMA.FTZ R55, R63, UR45, -R7 ;  /* 0x0000002d3f377c23 */ /* 0x000fe20008010807 */
[----:B------:R-:W-:-:S06]  /*d5b0*/  F2FP.BF16.F32.PACK_AB R14, R75, R70 ;  /* 0x000000464b0e723e */ /* 0x000fcc00000010ff */
[----:B------:R-:W5:Y:S01]  /*d5c0*/  MUFU.EX2 R51, R51 ;  /* 0x0000003300337308 */ /* 0x000f620000000800 */
[----:B------:R1:W-:Y:S01]  /*d5d0*/  STSM.16.M88.4 [R154+0x21800], R8 ;  /* 0x021800089a007844 */ /* 0x0003e20000000200 */
[----:B------:R-:W-:-:S06]  /*d5e0*/  FFMA.FTZ R48, R64, UR45, -R67 ;  /* 0x0000002d40307c23 */ /* 0x000fcc0008010843 */
[----:B------:R-:W5:Y:S01]  /*d5f0*/  MUFU.EX2 R49, R49 ;  /* 0x0000003100317308 */ /* 0x000f620000000800 */
[----:B------:R-:W-:-:S07]  /*d600*/  FFMA.FTZ R50, R66, UR45, -R7 ;  /* 0x0000002d42327c23 */ /* 0x000fce0008010807 */
[----:B------:R-:W5:Y:S01]  /*d610*/  MUFU.EX2 R54, R54 ;  /* 0x0000003600367308 */ /* 0x000f620000000800 */
[----:B-1----:R-:W-:Y:S01]  /*d620*/  FADD.FTZ R10, R44, R21 ;  /* 0x000000152c0a7221 */ /* 0x002fe20000010000 */
[----:B------:R-:W-:Y:S01]  /*d630*/  FADD.FTZ R11, R31, R28 ;  /* 0x0000001c1f0b7221 */ /* 0x000fe20000010000 */
[----:B------:R3:W-:Y:S05]  /*d640*/  STSM.16.M88.4 [R92], R12 ;  /* 0x0000000c5c007844 */ /* 0x0007ea0000000200 */
[----:B------:R-:W1:Y:S08]  /*d650*/  MUFU.EX2 R0, R60 ;  /* 0x0000003c00007308 */ /* 0x000e700000000800 */
[----:B------:R-:W1:Y:S08]  /*d660*/  MUFU.EX2 R39, R39 ;  /* 0x0000002700277308 */ /* 0x000e700000000800 */
[----:B------:R-:W1:Y:S01]  /*d670*/  MUFU.EX2 R53, R53 ;  /* 0x0000003500357308 */ /* 0x000e620000000800 */
[----:B---3--:R-:W-:Y:S01]  /*d680*/  FADD.FTZ R13, R45, R10 ;  /* 0x0000000a2d0d7221 */ /* 0x008fe20000010000 */
[----:B0-----:R-:W-:Y:S01]  /*d690*/  FADD.FTZ R12, R38, R11 ;  /* 0x0000000b260c7221 */ /* 0x001fe20000010000 */
[--C-:B------:R-:W-:Y:S01]  /*d6a0*/  FFMA.FTZ R68, R68, UR45, -R67.reuse ;  /* 0x0000002d44447c23 */ /* 0x100fe20008010843 */
[----:B------:R-:W-:-:S04]  /*d6b0*/  FFMA.FTZ R69, R69, UR45, -R67 ;  /* 0x0000002d45457c23 */ /* 0x000fc80008010843 */
[----:B------:R-:W-:Y:S01]  /*d6c0*/  MUFU.EX2 R57, R57 ;  /* 0x0000003900397308 */ /* 0x000fe20000000800 */
[----:B----4-:R-:W-:Y:S01]  /*d6d0*/  FADD.FTZ R14, R40, R13 ;  /* 0x0000000d280e7221 */ /* 0x010fe20000010000 */
[----:B-----5:R-:W-:Y:S01]  /*d6e0*/  FADD.FTZ R13, R51, R12 ;  /* 0x0000000c330d7221 */ /* 0x020fe20000010000 */
[----:B------:R-:W-:-:S05]  /*d6f0*/  F2FP.BF16.F32.PACK_AB R27, R26, R27 ;  /* 0x0000001b1a1b723e */ /* 0x000fca00000010ff */
[----:B------:R-:W-:Y:S01]  /*d700*/  MUFU.EX2 R58, R58 ;  /* 0x0000003a003a7308 */ /* 0x000fe20000000800 */
[----:B------:R-:W-:Y:S01]  /*d710*/  F2FP.BF16.F32.PACK_AB R24, R33, R24 ;  /* 0x000000182118723e */ /* 0x000fe200000010ff */
[----:B------:R-:W-:Y:S01]  /*d720*/  FFMA.FTZ R72, R72, UR45, -R67 ;  /* 0x0000002d48487c23 */ /* 0x000fe20008010843 */
[----:B------:R-:W-:Y:S01]  /*d730*/  FFMA.FTZ R46, R74, UR45, -R7 ;  /* 0x0000002d4a2e7c23 */ /* 0x000fe20008010807 */
[----:B------:R-:W-:Y:S01]  /*d740*/  FFMA.FTZ R73, R73, UR45, -R67 ;  /* 0x0000002d49497c23 */ /* 0x000fe20008010843 */
[----:B------:R-:W0:Y:S03]  /*d750*/  @P4 LDC R20, c[0x0][0x44c] ;  /* 0x00011300ff144b82 */ /* 0x000e260000000800 */
[----:B------:R-:W3:Y:S01]  /*d760*/  MUFU.EX2 R55, R55 ;  /* 0x0000003700377308 */ /* 0x000ee20000000800 */
[----:B------:R-:W-:Y:S01]  /*d770*/  FADD.FTZ R15, R49, R14 ;  /* 0x0000000e310f7221 */ /* 0x000fe20000010000 */
[----:B------:R-:W-:-:S06]  /*d780*/  FADD.FTZ R12, R54, R13 ;  /* 0x0000000d360c7221 */ /* 0x000fcc0000010000 */
[----:B------:R-:W-:Y:S08]  /*d790*/  MUFU.EX2 R48, R48 ;  /* 0x0000003000307308 */ /* 0x000ff00000000800 */
[----:B------:R-:W4:Y:S01]  /*d7a0*/  MUFU.EX2 R50, R50 ;  /* 0x0000003200327308 */ /* 0x000f220000000800 */
[----:B------:R-:W-:Y:S01]  /*d7b0*/  F2FP.BF16.F32.PACK_AB R26, R37, R32 ;  /* 0x00000020251a723e */ /* 0x000fe200000010ff */
[----:B-1----:R-:W-:Y:S01]  /*d7c0*/  FADD.FTZ R14, R0, R15 ;  /* 0x0000000f000e7221 */ /* 0x002fe20000010000 */
[----:B------:R-:W-:Y:S01]  /*d7d0*/  F2FP.BF16.F32.PACK_AB R9, R34, R30 ;  /* 0x0000001e2209723e */ /* 0x000fe200000010ff */
[----:B------:R-:W-:Y:S01]  /*d7e0*/  FADD.FTZ R12, R39, R12 ;  /* 0x0000000c270c7221 */ /* 0x000fe20000010000 */
[----:B------:R-:W-:-:S03]  /*d7f0*/  F2FP.BF16.F32.PACK_AB R8, R41, R36 ;  /* 0x000000242908723e */ /* 0x000fc600000010ff */
[----:B------:R-:W1:Y:S01]  /*d800*/  MUFU.EX2 R5, R68 ;  /* 0x0000004400057308 */ /* 0x000e620000000800 */
[----:B------:R-:W-:Y:S02]  /*d810*/  F2FP.BF16.F32.PACK_AB R10, R45, R44 ;  /* 0x0000002c2d0a723e */ /* 0x000fe400000010ff */
[----:B------:R-:W-:Y:S01]  /*d820*/  F2FP.BF16.F32.PACK_AB R11, R38, R31 ;  /* 0x0000001f260b723e */ /* 0x000fe200000010ff */
[----:B------:R-:W-:-:S04]  /*d830*/  FADD.FTZ R13, R53, R14 ;  /* 0x0000000e350d7221 */ /* 0x000fc80000010000 */
[----:B------:R-:W5:Y:S01]  /*d840*/  MUFU.EX2 R47, R47 ;  /* 0x0000002f002f7308 */ /* 0x000f620000000800 */
[----:B------:R-:W-:Y:S01]  /*d850*/  STSM.16.M88.4 [R156], R24 ;  /* 0x000000189c007844 */ /* 0x000fe20000000200 */
[----:B---3--:R-:W-:-:S03]  /*d860*/  FADD.FTZ R15, R55, R12 ;  /* 0x0000000c370f7221 */ /* 0x008fc60000010000 */
[----:B------:R3:W-:Y:S03]  /*d870*/  STSM.16.M88.4 [R155], R8 ;  /* 0x000000089b007844 */ /* 0x0007e60000000200 */
[----:B------:R-:W0:Y:S01]  /*d880*/  MUFU.EX2 R6, R69 ;  /* 0x0000004500067308 */ /* 0x000e220000000800 */
[----:B------:R-:W-:Y:S01]  /*d890*/  FFMA.FTZ R76, R76, UR45, -R67 ;  /* 0x0000002d4c4c7c23 */ /* 0x000fe20008010843 */
[----:B----4-:R-:W-:-:S06]  /*d8a0*/  FADD.FTZ R15, R50, R15 ;  /* 0x0000000f320f7221 */ /* 0x010fcc0000010000 */
[----:B------:R-:W4:Y:S01]  /*d8b0*/  MUFU.EX2 R59, R59 ;  /* 0x0000003b003b7308 */ /* 0x000f220000000800 */
[----:B------:R-:W-:Y:S01]  /*d8c0*/  FFMA.FTZ R43, R78, UR45, -R7 ;  /* 0x0000002d4e2b7c23 */ /* 0x000fe20008010807 */
[----:B------:R-:W-:Y:S01]  /*d8d0*/  FFMA.FTZ R77, R77, UR45, -R67 ;  /* 0x0000002d4d4d7c23 */ /* 0x000fe20008010843 */
[----:B------:R-:W-:-:S05]  /*d8e0*/  FFMA.FTZ R63, R79, UR45, -R7 ;  /* 0x0000002d4f3f7c23 */ /* 0x000fca0008010807 */
[----:B------:R-:W-:Y:S01]  /*d8f0*/  MUFU.EX2 R62, R62 ;  /* 0x0000003e003e7308 */ /* 0x000fe20000000800 */
[----:B---3--:R-:W-:Y:S01]  /*d900*/  F2FP.BF16.F32.PACK_AB R10, R53, R0 ;  /* 0x00000000350a723e */ /* 0x008fe200000010ff */
[----:B------:R-:W-:-:S06]  /*d910*/  FADD.FTZ R0, R48, R13 ;  /* 0x0000000d30007221 */ /* 0x000fcc0000010000 */
[----:B------:R-:W3:Y:S01]  /*d920*/  MUFU.EX2 R72, R72 ;  /* 0x0000004800487308 */ /* 0x000ee20000000800 */
[----:B------:R-:W-:Y:S01]  /*d930*/  FADD.FTZ R0, R57, R0 ;  /* 0x0000000039007221 */ /* 0x000fe20000010000 */
[----:B------:R-:W-:Y:S01]  /*d940*/  FADD.FTZ R14, R58, R15 ;  /* 0x0000000f3a0e7221 */ /* 0x000fe20000010000 */
[----:B------:R-:W-:Y:S01]  /*d950*/  FFMA.FTZ R80, R80, UR45, -R67 ;  /* 0x0000002d50507c23 */ /* 0x000fe20008010843 */
[----:B------:R-:W-:-:S04]  /*d960*/  FFMA.FTZ R42, R82, UR45, -R7 ;  /* 0x0000002d522a7c23 */ /* 0x000fc80008010807 */
[----:B------:R-:W3:Y:S01]  /*d970*/  MUFU.EX2 R46, R46 ;  /* 0x0000002e002e7308 */ /* 0x000ee20000000800 */
[----:B-1----:R-:W-:Y:S01]  /*d980*/  FADD.FTZ R15, R5, R0 ;  /* 0x00000000050f7221 */ /* 0x002fe20000010000 */
[----:B-----5:R-:W-:Y:S01]  /*d990*/  FADD.FTZ R0, R47, R14 ;  /* 0x0000000e2f007221 */ /* 0x020fe20000010000 */
[----:B------:R-:W1:Y:S05]  /*d9a0*/  @P4 LDC R26, c[0x0][0x450] ;  /* 0x00011400ff1a4b82 */ /* 0x000e6a0000000800 */
[----:B------:R-:W5:Y:S01]  /*d9b0*/  MUFU.EX2 R73, R73 ;  /* 0x0000004900497308 */ /* 0x000f620000000800 */
[C---:B0-----:R-:W-:Y:S01]  /*d9c0*/  FADD.FTZ R21, R6.reuse, R15 ;  /* 0x0000000f06157221 */ /* 0x041fe20000010000 */
[----:B------:R-:W-:-:S06]  /*d9d0*/  F2FP.BF16.F32.PACK_AB R14, R6, R5 ;  /* 0x00000005060e723e */ /* 0x000fcc00000010ff */
[----:B------:R-:W0:Y:S01]  /*d9e0*/  MUFU.EX2 R76, R76 ;  /* 0x0000004c004c7308 */ /* 0x000e220000000800 */
[----:B------:R-:W-:Y:S01]  /*d9f0*/  FFMA.FTZ R81, R81, UR45, -R67 ;  /* 0x0000002d51517c23 */ /* 0x000fe20008010843 */
[----:B----4-:R-:W-:-:S06]  /*da00*/  FADD.FTZ R5, R59, R0 ;  /* 0x000000003b057221 */ /* 0x010fcc0000010000 */
[----:B------:R-:W4:Y:S01]  /*da10*/  MUFU.EX2 R43, R43 ;  /* 0x0000002b002b7308 */ /* 0x000f220000000800 */
[----:B------:R-:W-:Y:S01]  /*da20*/  FFMA.FTZ R66, R83, UR45, -R7 ;  /* 0x0000002d53427c23 */ /* 0x000fe20008010807 */
[----:B---3--:R-:W-:-:S06]  /*da30*/  FADD.FTZ R0, R72, R21 ;  /* 0x0000001548007221 */ /* 0x008fcc0000010000 */
[----:B------:R-:W3:Y:S01]  /*da40*/  MUFU.EX2 R77, R77 ;  /* 0x0000004d004d7308 */ /* 0x000ee20000000800 */
[----:B------:R-:W-:Y:S01]  /*da50*/  FFMA.FTZ R35, R86, UR45, -R7 ;  /* 0x0000002d56237c23 */ /* 0x000fe20008010807 */
[----:B------:R-:W-:-:S06]  /*da60*/  FADD.FTZ R5, R46, R5 ;  /* 0x000000052e057221 */ /* 0x000fcc0000010000 */
[----:B------:R-:W1:Y:S01]  /*da70*/  MUFU.EX2 R63, R63 ;  /* 0x0000003f003f7308 */ /* 0x000e620000000800 */
[----:B------:R-:W-:Y:S01]  /*da80*/  FFMA.FTZ R7, R87, UR45, -R7 ;  /* 0x0000002d57077c23 */ /* 0x000fe20008010807 */
[----:B-----5:R-:W-:-:S06]  /*da90*/  FADD.FTZ R21, R73, R0 ;  /* 0x0000000049157221 */ /* 0x020fcc0000010000 */
[----:B------:R-:W5:Y:S01]  /*daa0*/  MUFU.EX2 R80, R80 ;  /* 0x0000005000507308 */ /* 0x000f620000000800 */
[----:B------:R-:W-:Y:S01]  /*dab0*/  FADD.FTZ R6, R62, R5 ;  /* 0x000000053e067221 */ /* 0x000fe20000010000 */
[----:B------:R-:W-:-:S06]  /*dac0*/  FFMA.FTZ R84, R84, UR45, -R67 ;  /* 0x0000002d54547c23 */ /* 0x000fcc0008010843 */
[----:B------:R-:W5:Y:S01]  /*dad0*/  MUFU.EX2 R42, R42 ;  /* 0x0000002a002a7308 */ /* 0x000f620000000800 */
[----:B------:R-:W-:Y:S01]  /*dae0*/  FFMA.FTZ R67, R85, UR45, -R67 ;  /* 0x0000002d55437c23 */ /* 0x000fe20008010843 */
[----:B------:R-:W-:Y:S01]  /*daf0*/  F2FP.BF16.F32.PACK_AB R8, R49, R40 ;  /* 0x000000283108723e */ /* 0x000fe200000010ff */
[----:B------:R-:W-:Y:S01]  /*db00*/  @P4 IMAD.HI.U32 R25, R91, R20, RZ ;  /* 0x000000145b194227 */ /* 0x000fe200078e00ff */
[----:B------:R-:W-:-:S04]  /*db10*/  F2FP.BF16.F32.PACK_AB R9, R54, R51 ;  /* 0x000000333609723e */ /* 0x000fc800000010ff */
[----:B------:R-:W2:Y:S01]  /*db20*/  MUFU.EX2 R81, R81 ;  /* 0x0000005100517308 */ /* 0x000ea20000000800 */
[----:B------:R-:W-:Y:S01]  /*db30*/  F2FP.BF16.F32.PACK_AB R11, R55, R39 ;  /* 0x00000027370b723e */ /* 0x000fe200000010ff */
[----:B0-----:R-:W-:Y:S01]  /*db40*/  FADD.FTZ R20, R76, R21 ;  /* 0x000000154c147221 */ /* 0x001fe20000010000 */
[----:B----4-:R-:W-:-:S05]  /*db50*/  FADD.FTZ R6, R43, R6 ;  /* 0x000000062b067221 */ /* 0x010fca0000010000 */
[----:B------:R-:W0:Y:S01]  /*db60*/  MUFU.EX2 R66, R66 ;  /* 0x0000004200427308 */ /* 0x000e220000000800 */
[----:B------:R1:W-:Y:S01]  /*db70*/  STSM.16.M88.4 [R154+0x27800], R8 ;  /* 0x027800089a007844 */ /* 0x0003e20000000200 */
[----:B---3--:R-:W-:-:S06]  /*db80*/  FADD.FTZ R5, R77, R20 ;  /* 0x000000144d057221 */ /* 0x008fcc0000010000 */
[----:B------:R-:W-:Y:S08]  /*db90*/  MUFU.EX2 R35, R35 ;  /* 0x0000002300237308 */ /* 0x000ff00000000800 */
[----:B------:R2:W3:Y:S01]  /*dba0*/  MUFU.EX2 R0, R7 ;  /* 0x0000000700007308 */ /* 0x0004e20000000800 */
[----:B-1----:R-:W-:Y:S01]  /*dbb0*/  FADD.FTZ R11, R63, R6 ;  /* 0x000000063f0b7221 */ /* 0x002fe20000010000 */
[----:B-----5:R-:W-:Y:S01]  /*dbc0*/  FADD.FTZ R6, R80, R5 ;  /* 0x0000000550067221 */ /* 0x020fe20000010000 */
[----:B------:R-:W-:-:S05]  /*dbd0*/  IMAD.MOV.U32 R24, RZ, RZ, R91 ;  /* 0x000000ffff187224 */ /* 0x000fca00078e005b */
[----:B------:R-:W-:Y:S01]  /*dbe0*/  MUFU.EX2 R84, R84 ;  /* 0x0000005400547308 */ /* 0x000fe20000000800 */
[----:B------:R-:W-:Y:S01]  /*dbf0*/  FADD.FTZ R5, R42, R11 ;  /* 0x0000000b2a057221 */ /* 0x000fe20000010000 */
[----:B------:R-:W-:-:S06]  /*dc00*/  F2FP.BF16.F32.PACK_AB R12, R57, R48 ;  /* 0x00000030390c723e */ /* 0x000fcc00000010ff */
[----:B------:R-:W1:Y:S01]  /*dc10*/  MUFU.EX2 R67, R67 ;  /* 0x0000004300437308 */ /* 0x000e620000000800 */
[----:B------:R-:W-:Y:S02]  /*dc20*/  F2FP.BF16.F32.PACK_AB R13, R58, R50 ;  /* 0x000000323a0d723e */ /* 0x000fe400000010ff */
[----:B------:R-:W-:Y:S02]  /*dc30*/  F2FP.BF16.F32.PACK_AB R15, R59, R47 ;  /* 0x0000002f3b0f723e */ /* 0x000fe400000010ff */
[----:B------:R-:W-:Y:S01]  /*dc40*/  @P4 SHF.R.U32.HI R24, RZ, R26, R25 ;  /* 0x0000001aff184219 */ /* 0x000fe20000011619 */
[----:B--2---:R-:W-:Y:S01]  /*dc50*/  FADD.FTZ R7, R81, R6 ;  /* 0x0000000651077221 */ /* 0x004fe20000010000 */
[----:B0-----:R-:W-:Y:S01]  /*dc60*/  FADD.FTZ R6, R66, R5 ;  /* 0x0000000542067221 */ /* 0x001fe20000010000 */
[----:B------:R3:W-:Y:S01]  /*dc70*/  STSM.16.M88.4 [R52], R12 ;  /* 0x0000000c34007844 */ /* 0x0007e20000000200 */
[----:B------:R-:W-:Y:S02]  /*dc80*/  IADD3 R5, R24, R89, -R90 ;  /* 0x0000005918057210 */ /* 0x000fe40007ffe85a */
[----:B------:R-:W-:-:S02]  /*dc90*/  F2FP.BF16.F32.PACK_AB R8, R73, R72 ;  /* 0x000000484908723e */ /* 0x000fc400000010ff */
[----:B------:R-:W-:Y:S02]  /*dca0*/  F2FP.BF16.F32.PACK_AB R9, R62, R46 ;  /* 0x0000002e3e09723e */ /* 0x000fe400000010ff */
[----:B------:R-:W-:Y:S02]  /*dcb0*/  F2FP.BF16.F32.PACK_AB R10, R77, R76 ;  /* 0x0000004c4d0a723e */ /* 0x000fe400000010ff */
[----:B------:R-:W-:Y:S02]  /*dcc0*/  F2FP.BF16.F32.PACK_AB R11, R63, R43 ;  /* 0x0000002b3f0b723e */ /* 0x000fe400000010ff */
[----:B---3--:R-:W-:Y:S01]  /*dcd0*/  F2FP.BF16.F32.PACK_AB R15, R0, R35 ;  /* 0x00000023000f723e */ /* 0x008fe200000010ff */
[----:B------:R-:W-:Y:S01]  /*dce0*/  FADD.FTZ R35, R35, R6 ;  /* 0x0000000623237221 */ /* 0x000fe20000010000 */
[----:B------:R-:W-:Y:S02]  /*dcf0*/  SHF.R.S32.HI R6, RZ, 0x1f, R5 ;  /* 0x0000001fff067819 */ /* 0x000fe40000011405 */
[----:B------:R-:W-:-:S02]  /*dd00*/  F2FP.BF16.F32.PACK_AB R12, R81, R80 ;  /* 0x00000050510c723e */ /* 0x000fc400000010ff */
[----:B------:R-:W-:Y:S02]  /*dd10*/  F2FP.BF16.F32.PACK_AB R13, R66, R42 ;  /* 0x0000002a420d723e */ /* 0x000fe400000010ff */
[----:B-1----:R-:W-:Y:S02]  /*dd20*/  F2FP.BF16.F32.PACK_AB R14, R67, R84 ;  /* 0x00000054430e723e */ /* 0x002fe400000010ff */
[----:B------:R-:W-:Y:S01]  /*dd30*/  LEA.HI R5, R6, R5, RZ, 0x7 ;  /* 0x0000000506057211 */ /* 0x000fe200078f38ff */
[----:B------:R0:W-:Y:S03]  /*dd40*/  STSM.16.M88.4 [R156+0x6000], R8 ;  /* 0x006000089c007844 */ /* 0x0001e60000000200 */
[----:B------:R-:W-:Y:S01]  /*dd50*/  SHF.R.S32.HI R5, RZ, 0x7, R5 ;  /* 0x00000007ff057819 */ /* 0x000fe20000011405 */
[----:B------:R0:W-:Y:S01]  /*dd60*/  STSM.16.M88.4 [R155+0x6000], R12 ;  /* 0x0060000c9b007844 */ /* 0x0001e20000000200 */
[----:B------:R1:W-:Y:S06]  /*dd70*/  MEMBAR.ALL.CTA ;  /* 0x0000000000007992 */ /* 0x0003ec0000008000 */
[----:B-1----:R-:W1:Y:S01]  /*dd80*/  FENCE.VIEW.ASYNC.S ;  /* 0x00000000000073c6 */ /* 0x002e620000000000 */
[----:B------:R-:W-:Y:S01]  /*dd90*/  VIMNMX R20, RZ, R5, !PT ;  /* 0x00000005ff147248 */ /* 0x000fe20007fe0100 */
[----:B------:R-:W-:-:S04]  /*dda0*/  VIADD R6, R88, 0xfffffffe ;  /* 0xfffffffe58067836 */ /* 0x000fc80000000000 */
[----:B------:R0:W-:Y:S01]  /*ddb0*/  STL [R1+0x30], R20 ;  /* 0x0000301401007387 */ /* 0x0001e20000100800 */
[----:B------:R-:W-:Y:S01]  /*ddc0*/  ISETP.GE.AND P1, PT, R6, R20, PT ;  /* 0x000000140600720c */ /* 0x000fe20003f26270 */
[----:B------:R-:W-:Y:S01]  /*ddd0*/  FADD.FTZ R84, R84, R7 ;  /* 0x0000000754547221 */ /* 0x000fe20000010000 */
[----:B------:R-:W-:Y:S01]  /*dde0*/  @P4 LOP3.LUT R23, R23, 0x8, RZ, 0xfc, !PT ;  /* 0x0000000817174812 */ /* 0x000fe200078efcff */
[----:B------:R-:W-:Y:S01]  /*ddf0*/  FADD.FTZ R0, R0, R35 ;  /* 0x0000002300007221 */ /* 0x000fe20000010000 */
[----:B------:R-:W-:Y:S01]  /*de00*/  CS2R R134, SRZ ;  /* 0x0000000000867805 */ /* 0x000fe2000001ff00 */
[----:B------:R-:W-:Y:S01]  /*de10*/  FADD.FTZ R139, R67, R84 ;  /* 0x00000054438b7221 */ /* 0x000fe20000010000 */
        /* <DEDUP_REMOVED lines=23> */
[----:B-1----:R-:W-:Y:S01]  /*df90*/  NOP ;  /* 0x0000000000007918 */ /* 0x002fe20000000000 */
[----:B0-----:R-:W-:Y:S05]  /*dfa0*/  @!P1 BRA `(.L_x_2415) ;  /* 0x0000002c00a49947 */ /* 0x001fea0003800000 */
[----:B------:R-:W-:Y:S02]  /*dfb0*/  IMAD.MOV.U32 R8, RZ, RZ, R3 ;  /* 0x000000ffff087224 */ /* 0x000fe400078e0003 */
[----:B------:R-:W-:Y:S02]  /*dfc0*/  IMAD.MOV.U32 R5, RZ, RZ, R4 ;  /* 0x000000ffff057224 */ /* 0x000fe400078e0004 */
[----:B------:R-:W-:Y:S02]  /*dfd0*/  IMAD.MOV.U32 R9, RZ, RZ, R138 ;  /* 0x000000ffff097224 */ /* 0x000fe400078e008a */
[----:B------:R-:W-:Y:S02]  /*dfe0*/  IMAD.MOV.U32 R7, RZ, RZ, R19 ;  /* 0x000000ffff077224 */ /* 0x000fe400078e0013 */
[----:B------:R-:W-:-:S07]  /*dff0*/  IMAD.MOV.U32 R135, RZ, RZ, RZ ;  /* 0x000000ffff877224 */ /* 0x000fce00078e00ff */
.L_x_2427:
        /* <DEDUP_REMOVED lines=9> */
.L_x_2417:
[----:B------:R-:W-:Y:S01]  /*e090*/  VIADD R3, R7, 0x1 ;  /* 0x0000000107037836 */ /* 0x000fe20000000000 */
[----:B------:R-:W-:-:S04]  /*e0a0*/  SHF.L.U32 R4, R138, 0x1f, RZ ;  /* 0x0000001f8a047819 */ /* 0x000fc800000006ff */
[----:B------:R-:W-:-:S04]  /*e0b0*/  ISETP.NE.AND P2, PT, R3, 0x2, PT ;  /* 0x000000020300780c */ /* 0x000fc80003f45270 */
[----:B------:R-:W-:-:S05]  /*e0c0*/  SEL R3, R3, RZ, P2 ;  /* 0x000000ff03037207 */ /* 0x000fca0001000000 */
[----:B------:R-:W-:-:S04]  /*e0d0*/  IMAD R3, R3, 0x8, R2 ;  /* 0x0000000803037824 */ /* 0x000fc800078e0202 */
[----:B------:R0:W1:Y:S01]  /*e0e0*/  SYNCS.PHASECHK.TRANS64.TRYWAIT P2, [R3+URZ+0x2d830], R4 ;  /* 0x02d83004030075a7 */ /* 0x000062000804017f */
[----:B------:R-:W-:Y:S05]  /*e0f0*/  @!P0 BRA `(.L_x_2418) ;  /* 0x0000000000048947 */ /* 0x000fea0003800000 */
[----:B------:R-:W-:Y:S01]  /*e100*/  BPT.TRAP 0x1 ;  /* 0x000000040000795c */ /* 0x000fe20000300000 */
.L_x_2418:
[----:B------:R-:W-:Y:S04]  /*e110*/  BSSY B0, `(.L_x_2416) ;  /* 0x0000004000007945 */ /* 0x000fe80003800000 */
[----:B-1----:R-:W-:Y:S05]  /*e120*/  @P2 BRA `(.L_x_2419) ;  /* 0x0000000000082947 */ /* 0x002fea0003800000 */
[----:B------:R-:W1:Y:S02]  /*e130*/  SYNCS.PHASECHK.TRANS64.TRYWAIT P2, [R3+URZ+0x2d830], R4 ;  /* 0x02d83004030075a7 */ /* 0x000e64000804017f */
[----:B-1----:R-:W-:Y:S05]  /*e140*/  @!P2 BRA `(.L_x_2420) ;  /* 0x000000f40018a947 */ /* 0x002fea0003800000 */
.L_x_2419:
[----:B------:R-:W-:Y:S05]  /*e150*/  BSYNC B0 ;  /* 0x0000000000007941 */ /* 0x000fea0003800000 */
.L_x_2416:
        /* <DEDUP_REMOVED lines=64> */
.L_x_2422:
[----:B------:R-:W-:Y:S01]  /*e560*/  SHF.L.U32 R3, R9, 0x1f, RZ ;  /* 0x0000001f09037819 */ /* 0x000fe200000006ff */
[----:B------:R-:W-:-:S04]  /*e570*/  IMAD R4, R7, 0x8, R2 ;  /* 0x0000000807047824 */ /* 0x000fc800078e0202 */
[----:B------:R0:W1:Y:S01]  /*e580*/  SYNCS.PHASECHK.TRANS64.TRYWAIT P1, [R4+URZ+0x2d850], R3 ;  /* 0x02d85003040075a7 */ /* 0x000062000802017f */
[----:B------:R-:W-:Y:S05]  /*e590*/  @!P0 BRA `(.L_x_2423) ;  /* 0x0000000000048947 */ /* 0x000fea0003800000 */
[----:B------:R-:W-:Y:S01]  /*e5a0*/  BPT.TRAP 0x1 ;  /* 0x000000040000795c */ /* 0x000fe20000300000 */
.L_x_2423:
[----:B-1----:R-:W-:Y:S05]  /*e5b0*/  @P1 BRA `(.L_x_2421) ;  /* 0x0000000000081947 */ /* 0x002fea0003800000 */
[----:B------:R-:W1:Y:S02]  /*e5c0*/  SYNCS.PHASECHK.TRANS64.TRYWAIT P1, [R4+URZ+0x2d850], R3 ;  /* 0x02d85003040075a7 */ /* 0x000e64000802017f */
[----:B-1----:R-:W-:Y:S05]  /*e5d0*/  @!P1 BRA `(.L_x_2424) ;  /* 0x000000f000089947 */ /* 0x002fea0003800000 */
.L_x_2421:
        /* <DEDUP_REMOVED lines=8> */
[----:B------:R-:W-:Y:S02]  /*e660*/  R2UR UR7, R11 ;  /* 0x000000000b0772ca */ /* 0x000fe400000e0000 */
        /* <DEDUP_REMOVED lines=87> */
.L_x_2425:
[----:B------:R-:W2:Y:S01]  /*ebe0*/  LDL R13, [R1+0x54] ;  /* 0x00005400010d7983 */ /* 0x000ea20000100800 */
[----:B------:R-:W1:Y:S03]  /*ebf0*/  LDC R4, c[0x0][0x448] ;  /* 0x00011200ff047b82 */ /* 0x000e660000000800 */
[----:B0-----:R-:W2:Y:S04]  /*ec00*/  LDL R3, [R1+0x68] ;  /* 0x0000680001037983 */ /* 0x001ea80000100800 */
[----:B------:R-:W3:Y:S04]  /*ec10*/  LDL R12, [R1+0x64] ;  /* 0x00006400010c7983 */ /* 0x000ee80000100800 */
[----:B------:R-:W4:Y:S04]  /*ec20*/  LDL R11, [R1+0x58] ;  /* 0x00005800010b7983 */ /* 0x000f280000100800 */
[----:B------:R-:W4:Y:S01]  /*ec30*/  LDL R10, [R1+0x48] ;  /* 0x00004800010a7983 */ /* 0x000f220000100800 */
[----:B------:R-:W-:Y:S01]  /*ec40*/  LOP3.LUT R23, R23, 0xffffffdf, RZ, 0xc0, !PT ;  /* 0xffffffdf17177812 */ /* 0x000fe200078ec0ff */
[----:B------:R-:W-:Y:S01]  /*ec50*/  UMOV UR45, UR44 ;  /* 0x0000002c002d7c82 */ /* 0x000fe20008000000 */
[----:B------:R-:W-:-:S02]  /*ec60*/  IMAD R15, R19, 0x8, R2 ;  /* 0x00000008130f7824 */ /* 0x000fc400078e0202 */
[----:B------:R-:W-:Y:S01]  /*ec70*/  @P0 LOP3.LUT R23, R23, 0x20, RZ, 0xfc, !PT ;  /* 0x0000002017170812 */ /* 0x000fe200078efcff */
[----:B------:R-:W-:Y:S02]  /*ec80*/  IMAD.U32 R20, RZ, RZ, UR40 ;  /* 0x00000028ff147e24 */ /* 0x000fe4000f8e00ff */
[----:B------:R-:W-:Y:S01]  /*ec90*/  VIADD R15, R15, 0x2d840 ;  /* 0x0002d8400f0f7836 */ /* 0x000fe20000000000 */
[----:B-1----:R-:W-:Y:S02]  /*eca0*/  ISETP.NE.AND P1, PT, R4, 0x1, PT ;  /* 0x000000010400780c */ /* 0x002fe40003f25270 */
[----:B------:R-:W-:Y:S02]  /*ecb0*/  LOP3.LUT R23, R23, 0xffffffbf, RZ, 0xc0, !PT ;  /* 0xffffffbf17177812 */ /* 0x000fe400078ec0ff */
[----:B------:R-:W-:-:S04]  /*ecc0*/  PRMT R15, R20, 0x654, R15 ;  /* 0x00000654140f7816 */ /* 0x000fc8000000000f */
[----:B------:R0:W-:Y:S05]  /*ecd0*/  SYNCS.ARRIVE.TRANS64.RED.A1T0 RZ, [R15+URZ], RZ ;  /* 0x000000ff0fff79a7 */ /* 0x0001ea000810043f */
[----:B------:R-:W1:Y:S08]  /*ece0*/  @P1 LDC R9, c[0x0][0x44c] ;  /* 0x00011300ff091b82 */ /* 0x000e700000000800 */
[----:B------:R-:W5:Y:S01]  /*ecf0*/  @P1 LDC R4, c[0x0][0x450] ;  /* 0x00011400ff041b82 */ /* 0x000f620000000800 */
[----:B--2---:R-:W-:-:S04]  /*ed00*/  IMAD.IADD R3, R3, 0x1, R13 ;  /* 0x0000000103037824 */ /* 0x004fc800078e020d */
[----:B-1----:R-:W-:-:S05]  /*ed10*/  @P1 IMAD.HI.U32 R9, R3, R9, RZ ;  /* 0x0000000903091227 */ /* 0x002fca00078e00ff */
[----:B-----5:R-:W-:Y:S01]  /*ed20*/  @P1 SHF.R.U32.HI R3, RZ, R4, R9 ;  /* 0x00000004ff031219 */ /* 0x020fe20000011609 */
[----:B------:R-:W-:-:S04]  /*ed30*/  IMAD.MOV.U32 R9, RZ, RZ, -0x80 ;  /* 0xffffff80ff097424 */ /* 0x000fc800078e00ff */
[----:B------:R-:W1:Y:S01]  /*ed40*/  SHFL.IDX PT, R4, R3, RZ, 0x1c1f ;  /* 0x001c1fff03047589 */ /* 0x000e6200000e0000 */
[----:B------:R-:W-:-:S03]  /*ed50*/  IMAD R9, R6, R9, 0x1 ;  /* 0x0000000106097424 */ /* 0x000fc600078e0209 */
[----:B------:R-:W2:Y:S01]  /*ed60*/  SHFL.IDX PT, R3, R3, 0x1, 0x1c1f ;  /* 0x003c1f0003037f89 */ /* 0x000ea200000e0000 */
[----:B---3--:R-:W-:-:S05]  /*ed70*/  IMAD R9, R12, -0x2, R9 ;  /* 0xfffffffe0c097824 */ /* 0x008fca00078e0209 */
[----:B----4-:R-:W-:-:S05]  /*ed80*/  IADD3 R9, -R10, R9, R11 ;  /* 0x000000090a097210 */ /* 0x010fca0007ffe10b */
[C---:B-1----:R-:W-:Y:S02]  /*ed90*/  IMAD.IADD R4, R9.reuse, 0x1, R4 ;  /* 0x0000000109047824 */ /* 0x042fe400078e0204 */
[----:B--2---:R-:W-:-:S03]  /*eda0*/  IMAD.IADD R3, R9, 0x1, R3 ;  /* 0x0000000109037824 */ /* 0x004fc600078e0203 */
[C---:B------:R-:W-:Y:S02]  /*edb0*/  ISETP.GT.AND P4, PT, R4.reuse, RZ, PT ;  /* 0x000000ff0400720c */ /* 0x040fe40003f84270 */
[C---:B------:R-:W-:Y:S02]  /*edc0*/  ISETP.GT.AND P3, PT, R4.reuse, 0x1, PT ;  /* 0x000000010400780c */ /* 0x040fe40003f64270 */
[C---:B------:R-:W-:Y:S02]  /*edd0*/  ISETP.GT.AND P2, PT, R4.reuse, 0x8, PT ;  /* 0x000000080400780c */ /* 0x040fe40003f44270 */
[----:B------:R-:W-:Y:S02]  /*ede0*/  ISETP.GT.AND P1, PT, R4, 0x9, PT ;  /* 0x000000090400780c */ /* 0x000fe40003f24270 */
[----:B------:R-:W-:Y:S02]  /*edf0*/  FSEL R24, R24, -INF , P4 ;  /* 0xff80000018187808 */ /* 0x000fe40002000000 */
[----:B------:R-:W-:-:S02]  /*ee00*/  FSEL R25, R25, -INF , P3 ;  /* 0xff80000019197808 */ /* 0x000fc40001800000 */
[----:B------:R-:W-:Y:S02]  /*ee10*/  FSEL R28, R28, -INF , P2 ;  /* 0xff8000001c1c7808 */ /* 0x000fe40001000000 */
[----:B------:R-:W-:Y:S02]  /*ee20*/  FSEL R29, R29, -INF , P1 ;  /* 0xff8000001d1d7808 */ /* 0x000fe40000800000 */
[C---:B------:R-:W-:Y:S02]  /*ee30*/  ISETP.GT.AND P4, PT, R4.reuse, 0x10, PT ;  /* 0x000000100400780c */ /* 0x040fe40003f84270 */
[C---:B------:R-:W-:Y:S02]  /*ee40*/  ISETP.GT.AND P3, PT, R4.reuse, 0x11, PT ;  /* 0x000000110400780c */ /* 0x040fe40003f64270 */
[C---:B------:R-:W-:Y:S02]  /*ee50*/  ISETP.GT.AND P2, PT, R4.reuse, 0x18, PT ;  /* 0x000000180400780c */ /* 0x040fe40003f44270 */
        /* <DEDUP_REMOVED lines=8> */
[----:B------:R-:W-:Y:S02]  /*eee0*/  ISETP.GT.AND P1, PT, R4, 0x29, PT ;  /* 0x000000290400780c */ /* 0x000fe40003f24270 */
[----:B------:R-:W-:Y:S02]  /*eef0*/  FSEL R40, R40, -INF , P4 ;  /* 0xff80000028287808 */ /* 0x000fe40002000000 */
[----:B------:R-:W-:Y:S02]  /*ef00*/  FSEL R41, R41, -INF , P3 ;  /* 0xff80000029297808 */ /* 0x000fe40001800000 */
[----:B------:R-:W-:Y:S02]  /*ef10*/  FSEL R44, R44, -INF , P2 ;  /* 0xff8000002c2c7808 */ /* 0x000fe40001000000 */
[----:B------:R-:W-:-:S02]  /*ef20*/  FSEL R45, R45, -INF , P1 ;  /* 0xff8000002d2d7808 */ /* 0x000fc40000800000 */
[C---:B------:R-:W-:Y:S02]  /*ef30*/  ISETP.GT.AND P4, PT, R4.reuse, 0x30, PT ;  /* 0x000000300400780c */ /* 0x040fe40003f84270 */
        /* <DEDUP_REMOVED lines=35> */
[----:B------:R-:W-:Y:S02]  /*f170*/  FMNMX.FTZ R4, R24, R5, !PT ;  /* 0x0000000518047209 */ /* 0x000fe40007810000 */
        /* <DEDUP_REMOVED lines=8> */
[----:B------:R-:W-:Y:S02]  /*f200*/  ISETP.GT.AND P4, PT, R3, RZ, PT ;  /* 0x000000ff0300720c */ /* 0x000fe40003f84270 */
[----:B------:R-:W-:Y:S02]  /*f210*/  FMNMX.FTZ R4, R33, R4, !PT ;  /* 0x0000000421047209 */ /* 0x000fe40007810000 */
[----:B------:R-:W-:-:S02]  /*f220*/  ISETP.GT.AND P3, PT, R3, 0x1, PT ;  /* 0x000000010300780c */ /* 0x000fc40003f64270 */
[----:B------:R-:W-:Y:S02]  /*f230*/  FMNMX.FTZ R4, R36, R4, !PT ;  /* 0x0000000424047209 */ /* 0x000fe40007810000 */
[----:B------:R-:W-:Y:S02]  /*f240*/  ISETP.GT.AND P2, PT, R3, 0x8, PT ;  /* 0x000000080300780c */ /* 0x000fe40003f44270 */
[----:B------:R-:W-:Y:S02]  /*f250*/  FMNMX.FTZ R4, R37, R4, !PT ;  /* 0x0000000425047209 */ /* 0x000fe40007810000 */
[----:B------:R-:W-:Y:S02]  /*f260*/  ISETP.GT.AND P1, PT, R3, 0x9, PT ;  /* 0x000000090300780c */ /* 0x000fe40003f24270 */
[----:B------:R-:W-:Y:S02]  /*f270*/  FMNMX.FTZ R4, R40, R4, !PT ;  /* 0x0000000428047209 */ /* 0x000fe40007810000 */
[----:B------:R-:W-:-:S02]  /*f280*/  FSEL R26, R26, -INF , P4 ;  /* 0xff8000001a1a7808 */ /* 0x000fc40002000000 */
[----:B------:R-:W-:Y:S02]  /*f290*/  FMNMX.FTZ R4, R41, R4, !PT ;  /* 0x0000000429047209 */ /* 0x000fe40007810000 */
[----:B------:R-:W-:Y:S02]  /*f2a0*/  FSEL R27, R27, -INF , P3 ;  /* 0xff8000001b1b7808 */ /* 0x000fe40001800000 */
[----:B------:R-:W-:Y:S02]  /*f2b0*/  FMNMX.FTZ R4, R44, R4, !PT ;  /* 0x000000042c047209 */ /* 0x000fe40007810000 */
[----:B------:R-:W-:Y:S02]  /*f2c0*/  FSEL R30, R30, -INF , P2 ;  /* 0xff8000001e1e7808 */ /* 0x000fe40001000000 */
[----:B------:R-:W-:Y:S02]  /*f2d0*/  FMNMX.FTZ R4, R45, R4, !PT ;  /* 0x000000042d047209 */ /* 0x000fe40007810000 */
[----:B------:R-:W-:-:S02]  /*f2e0*/  FSEL R31, R31, -INF , P1 ;  /* 0xff8000001f1f7808 */ /* 0x000fc40000800000 */
[----:B------:R-:W-:Y:S02]  /*f2f0*/  FMNMX.FTZ R4, R48, R4, !PT ;  /* 0x0000000430047209 */ /* 0x000fe40007810000 */
[----:B------:R-:W-:Y:S02]  /*f300*/  ISETP.GT.AND P4, PT, R3, 0x10, PT ;  /* 0x000000100300780c */ /* 0x000fe40003f84270 */
[----:B------:R-:W-:Y:S02]  /*f310*/  FMNMX.FTZ R4, R49, R4, !PT ;  /* 0x0000000431047209 */ /* 0x000fe40007810000 */
[C---:B------:R-:W-:Y:S02]  /*f320*/  ISETP.GT.AND P3, PT, R3.reuse, 0x11, PT ;  /* 0x000000110300780c */ /* 0x040fe40003f64270 */
[----:B------:R-:W-:Y:S02]  /*f330*/  FMNMX.FTZ R4, R52, R4, !PT ;  /* 0x0000000434047209 */ /* 0x000fe40007810000 */
[----:B------:R-:W-:-:S02]  /*f340*/  ISETP.GT.AND P2, PT, R3, 0x18, PT ;  /* 0x000000180300780c */ /* 0x000fc40003f44270 */
[----:B------:R-:W-:Y:S02]  /*f350*/  FMNMX.FTZ R4, R53, R4, !PT ;  /* 0x0000000435047209 */ /* 0x000fe40007810000 */
[----:B------:R-:W-:Y:S02]  /*f360*/  ISETP.GT.AND P1, PT, R3, 0x19, PT ;  /* 0x000000190300780c */ /* 0x000fe40003f24270 */
        /* <DEDUP_REMOVED lines=9> */
[----:B------:R-:W-:-:S02]  /*f400*/  ISETP.GT.AND P4, PT, R3, 0x20, PT ;  /* 0x000000200300780c */ /* 0x000fc40003f84270 */
[----:B------:R-:W-:Y:S02]  /*f410*/  FMNMX.FTZ R4, R65, R4, !PT ;  /* 0x0000000441047209 */ /* 0x000fe40007810000 */
[C---:B------:R-:W-:Y:S02]  /*f420*/  ISETP.GT.AND P3, PT, R3.reuse, 0x21, PT ;  /* 0x000000210300780c */ /* 0x040fe40003f64270 */
[----:B------:R-:W-:Y:S02]  /*f430*/  FMNMX.FTZ R4, R68, R4, !PT ;  /* 0x0000000444047209 */ /* 0x000fe40007810000 */
[----:B------:R-:W-:Y:S02]  /*f440*/  ISETP.GT.AND P2, PT, R3, 0x28, PT ;  /* 0x000000280300780c */ /* 0x000fe40003f44270 */
[----:B------:R-:W-:Y:S02]  /*f450*/  FMNMX.FTZ R4, R69, R4, !PT ;  /* 0x0000000445047209 */ /* 0x000fe40007810000 */
        /* <DEDUP_REMOVED lines=10> */
[----:B------:R-:W-:Y:S02]  /*f500*/  ISETP.GT.AND P4, PT, R3, 0x30, PT ;  /* 0x000000300300780c */ /* 0x000fe40003f84270 */
[----:B------:R-:W-:Y:S02]  /*f510*/  FMNMX.FTZ R4, R81, R4, !PT ;  /* 0x0000000451047209 */ /* 0x000fe40007810000 */
[----:B------:R-:W-:-:S02]  /*f520*/  ISETP.GT.AND P3, PT, R3, 0x31, PT ;  /* 0x000000310300780c */ /* 0x000fc40003f64270 */
[----:B------:R-:W-:Y:S02]  /*f530*/  FMNMX.FTZ R4, R84, R4, !PT ;  /* 0x0000000454047209 */ /* 0x000fe40007810000 */
[----:B------:R-:W-:Y:S02]  /*f540*/  ISETP.GT.AND P2, PT, R3, 0x38, PT ;  /* 0x000000380300780c */ /* 0x000fe40003f44270 */
[----:B------:R-:W-:Y:S02]  /*f550*/  FMNMX.FTZ R4, R85, R4, !PT ;  /* 0x0000000455047209 */ /* 0x000fe40007810000 */
[C---:B------:R-:W-:Y:S02]  /*f560*/  ISETP.GT.AND P1, PT, R3.reuse, 0x39, PT ;  /* 0x000000390300780c */ /* 0x040fe40003f24270 */
[----:B------:R-:W-:Y:S01]  /*f570*/  ISETP.GT.AND P0, PT, R3, 0x61, PT ;  /* 0x000000610300780c */ /* 0x000fe20003f04270 */
[----:B------:R-:W1:Y:S01]  /*f580*/  SHFL.BFLY PT, R9, R4, 0x2, 0x1f ;  /* 0x0c401f0004097f89 */ /* 0x000e6200000e0000 */
[----:B------:R-:W-:-:S02]  /*f590*/  FSEL R50, R50, -INF , P4 ;  /* 0xff80000032327808 */ /* 0x000fc40002000000 */
[----:B------:R-:W-:Y:S02]  /*f5a0*/  FSEL R51, R51, -INF , P3 ;  /* 0xff80000033337808 */ /* 0x000fe40001800000 */
[----:B------:R-:W-:Y:S02]  /*f5b0*/  FSEL R54, R54, -INF , P2 ;  /* 0xff80000036367808 */ /* 0x000fe40001000000 */
[----:B------:R-:W-:Y:S02]  /*f5c0*/  FSEL R55, R55, -INF , P1 ;  /* 0xff80000037377808 */ /* 0x000fe40000800000 */
        /* <DEDUP_REMOVED lines=8> */
[----:B-1----:R-:W-:-:S02]  /*f650*/  FMNMX.FTZ R4, R4, R9, !PT ;  /* 0x0000000904047209 */ /* 0x002fc40007810000 */
[C---:B------:R-:W-:Y:S02]  /*f660*/  ISETP.GT.AND P4, PT, R3.reuse, 0x50, PT ;  /* 0x000000500300780c */ /* 0x040fe40003f84270 */
[C---:B------:R-:W-:Y:S01]  /*f670*/  ISETP.GT.AND P3, PT, R3.reuse, 0x51, PT ;  /* 0x000000510300780c */ /* 0x040fe20003f64270 */
[----:B------:R-:W1:Y:S01]  /*f680*/  SHFL.BFLY PT, R9, R4, 0x1, 0x1f ;  /* 0x0c201f0004097f89 */ /* 0x000e6200000e0000 */
[C---:B------:R-:W-:Y:S02]  /*f690*/  ISETP.GT.AND P2, PT, R3.reuse, 0x58, PT ;  /* 0x000000580300780c */ /* 0x040fe40003f44270 */
[----:B------:R-:W-:Y:S02]  /*f6a0*/  ISETP.GT.AND P1, PT, R3, 0x59, PT ;  /* 0x000000590300780c */ /* 0x000fe40003f24270 */
[----:B------:R-:W-:Y:S02]  /*f6b0*/  FSEL R66, R66, -INF , P4 ;  /* 0xff80000042427808 */ /* 0x000fe40002000000 */
[----:B------:R-:W-:-:S02]  /*f6c0*/  FSEL R67, R67, -INF , P3 ;  /* 0xff80000043437808 */ /* 0x000fc40001800000 */
[----:B------:R-:W-:Y:S02]  /*f6d0*/  @P0 LOP3.LUT R23, R23, 0x40, RZ, 0xfc, !PT ;  /* 0x0000004017170812 */ /* 0x000fe400078efcff */
[----:B------:R-:W-:Y:S02]  /*f6e0*/  FSEL R70, R70, -INF , P2 ;  /* 0xff80000046467808 */ /* 0x000fe40001000000 */
[----:B------:R-:W-:Y:S02]  /*f6f0*/  FSEL R71, R71, -INF , P1 ;  /* 0xff80000047477808 */ /* 0x000fe40000800000 */
[C---:B------:R-:W-:Y:S02]  /*f700*/  ISETP.GT.AND P1, PT, R3.reuse, 0x69, PT ;  /* 0x000000690300780c */ /* 0x040fe40003f24270 */
[C---:B------:R-:W-:Y:S02]  /*f710*/  ISETP.GT.AND P2, PT, R3.reuse, 0x70, PT ;  /* 0x000000700300780c */ /* 0x040fe40003f44270 */
[----:B------:R-:W-:-:S02]  /*f720*/  ISETP.GT.AND P3, PT, R3, 0x71, PT ;  /* 0x000000710300780c */ /* 0x000fc40003f64270 */
[C---:B------:R-:W-:Y:S02]  /*f730*/  ISETP.GT.AND P4, PT, R3.reuse, 0x78, PT ;  /* 0x000000780300780c */ /* 0x040fe40003f84270 */
[C---:B------:R-:W-:Y:S02]  /*f740*/  ISETP.GT.AND P5, PT, R3.reuse, 0x79, PT ;  /* 0x000000790300780c */ /* 0x040fe40003fa4270 */
[----:B-1----:R-:W-:Y:S02]  /*f750*/  FMNMX.FTZ R4, R4, R9, !PT ;  /* 0x0000000904047209 */ /* 0x002fe40007810000 */
[----:B------:R-:W-:Y:S02]  /*f760*/  ISETP.GT.AND P0, PT, R3, 0x60, PT ;  /* 0x000000600300780c */ /* 0x000fe40003f04270 */
[----:B------:R-:W-:Y:S02]  /*f770*/  FSETP.NEU.FTZ.AND P6, PT, R4, -INF , PT ;  /* 0xff8000000400780b */ /* 0x000fe40003fdd000 */
[----:B------:R-:W-:-:S02]  /*f780*/  FSEL R74, R74, -INF , P0 ;  /* 0xff8000004a4a7808 */ /* 0x000fc40000000000 */
[C---:B------:R-:W-:Y:S02]  /*f790*/  FSEL R9, R4.reuse, RZ, P6 ;  /* 0x000000ff04097208 */ /* 0x040fe40003000000 */
[----:B------:R-:W-:Y:S02]  /*f7a0*/  LOP3.LUT P0, RZ, R23, 0x40, RZ, 0xc0, !PT ;  /* 0x0000004017ff7812 */ /* 0x000fe4000780c0ff */
[----:B------:R-:W-:Y:S01]  /*f7b0*/  FSEL R79, R79, -INF , P1 ;  /* 0xff8000004f4f7808 */ /* 0x000fe20000800000 */
[----:B------:R-:W-:Y:S01]  /*f7c0*/  FADD.FTZ R5, -R9, R5 ;  /* 0x0000000509057221 */ /* 0x000fe20000010100 */
[----:B------:R-:W-:Y:S01]  /*f7d0*/  FMUL.FTZ R9, R4, UR45 ;  /* 0x0000002d04097c20 */ /* 0x000fe20008410000 */
[----:B------:R-:W-:Y:S02]  /*f7e0*/  FSEL R75, R75, -INF , P0 ;  /* 0xff8000004b4b7808 */ /* 0x000fe40000000000 */
[----:B------:R-:W-:Y:S01]  /*f7f0*/  FSEL R82, R82, -INF , P2 ;  /* 0xff80000052527808 */ /* 0x000fe20001000000 */
[----:B------:R-:W-:Y:S01]  /*f800*/  FMUL.FTZ R5, R5, UR45 ;  /* 0x0000002d05057c20 */ /* 0x000fe20008410000 */
[----:B------:R-:W-:-:S02]  /*f810*/  FSEL R9, R9, RZ, P6 ;  /* 0x000000ff09097208 */ /* 0x000fc40003000000 */
[----:B------:R-:W-:Y:S02]  /*f820*/  ISETP.GT.AND P6, PT, R3, 0x68, PT ;  /* 0x000000680300780c */ /* 0x000fe40003fc4270 */
[----:B------:R-:W-:Y:S01]  /*f830*/  FMNMX.FTZ R3, R26, R8, !PT ;  /* 0x000000081a037209 */ /* 0x000fe20007810000 */
[--C-:B------:R-:W-:Y:S01]  /*f840*/  FFMA.FTZ R24, R24, UR45, -R9.reuse ;  /* 0x0000002d18187c23 */ /* 0x100fe20008010809 */
[----:B------:R-:W-:Y:S01]  /*f850*/  FSEL R78, R78, -INF , P6 ;  /* 0xff8000004e4e7808 */ /* 0x000fe20003000000 */
[--C-:B------:R-:W-:Y:S01]  /*f860*/  FFMA.FTZ R25, R25, UR45, -R9.reuse ;  /* 0x0000002d19197c23 */ /* 0x100fe20008010809 */
[----:B------:R-:W-:Y:S01]  /*f870*/  FMNMX.FTZ R3, R27, R3, !PT ;  /* 0x000000031b037209 */ /* 0x000fe20007810000 */
[----:B------:R-:W-:Y:S01]  /*f880*/  MUFU.EX2 R5, R5 ;  /* 0x0000000500057308 */ /* 0x000fe20000000800 */
[----:B------:R-:W-:Y:S01]  /*f890*/  FSEL R83, R83, -INF , P3 ;  /* 0xff80000053537808 */ /* 0x000fe20001800000 */
[--C-:B------:R-:W-:Y:S01]  /*f8a0*/  FFMA.FTZ R28, R28, UR45, -R9.reuse ;  /* 0x0000002d1c1c7c23 */ /* 0x100fe20008010809 */
[----:B------:R-:W-:Y:S01]  /*f8b0*/  FMNMX.FTZ R3, R30, R3, !PT ;  /* 0x000000031e037209 */ /* 0x000fe20007810000 */
[--C-:B------:R-:W-:Y:S01]  /*f8c0*/  FFMA.FTZ R29, R29, UR45, -R9.reuse ;  /* 0x0000002d1d1d7c23 */ /* 0x100fe20008010809 */
[----:B------:R-:W-:Y:S01]  /*f8d0*/  FSEL R86, R86, -INF , P4 ;  /* 0xff80000056567808 */ /* 0x000fe20002000000 */
[--C-:B------:R-:W-:Y:S01]  /*f8e0*/  FFMA.FTZ R32, R32, UR45, -R9.reuse ;  /* 0x0000002d20207c23 */ /* 0x100fe20008010809 */
[----:B------:R-:W-:Y:S01]  /*f8f0*/  FMNMX.FTZ R3, R31, R3, !PT ;  /* 0x000000031f037209 */ /* 0x000fe20007810000 */
[----:B------:R-:W1:Y:S01]  /*f900*/  MUFU.EX2 R24, R24 ;  /* 0x0000001800187308 */ /* 0x000e620000000800 */
[----:B------:R-:W-:Y:S01]  /*f910*/  FSEL R87, R87, -INF , P5 ;  /* 0xff80000057577808 */ /* 0x000fe20002800000 */
[--C-:B------:R-:W-:Y:S01]  /*f920*/  FFMA.FTZ R33, R33, UR45, -R9.reuse ;  /* 0x0000002d21217c23 */ /* 0x100fe20008010809 */
[----:B------:R-:W-:Y:S01]  /*f930*/  FMNMX.FTZ R3, R34, R3, !PT ;  /* 0x0000000322037209 */ /* 0x000fe20007810000 */
[--C-:B------:R-:W-:Y:S01]  /*f940*/  FFMA.FTZ R36, R36, UR45, -R9.reuse ;  /* 0x0000002d24247c23 */ /* 0x100fe20008010809 */
[--C-:B------:R-:W-:Y:S01]  /*f950*/  FFMA.FTZ R37, R37, UR45, -R9.reuse ;  /* 0x0000002d25257c23 */ /* 0x100fe20008010809 */
[--C-:B------:R-:W-:Y:S01]  /*f960*/  FFMA.FTZ R40, R40, UR45, -R9.reuse ;  /* 0x0000002d28287c23 */ /* 0x100fe20008010809 */
[----:B------:R-:W-:Y:S01]  /*f970*/  FMNMX.FTZ R3, R35, R3, !PT ;  /* 0x0000000323037209 */ /* 0x000fe20007810000 */
[----:B------:R-:W2:Y:S01]  /*f980*/  MUFU.EX2 R25, R25 ;  /* 0x0000001900197308 */ /* 0x000ea20000000800 */
[--C-:B------:R-:W-:Y:S01]  /*f990*/  FFMA.FTZ R41, R41, UR45, -R9.reuse ;  /* 0x0000002d29297c23 */ /* 0x100fe20008010809 */
[--C-:B------:R-:W-:Y:S01]  /*f9a0*/  FFMA.FTZ R44, R44, UR45, -R9.reuse ;  /* 0x0000002d2c2c7c23 */ /* 0x100fe20008010809 */
[----:B------:R-:W-:Y:S01]  /*f9b0*/  FMNMX.FTZ R3, R38, R3, !PT ;  /* 0x0000000326037209 */ /* 0x000fe20007810000 */
[--C-:B------:R-:W-:Y:S01]  /*f9c0*/  FFMA.FTZ R45, R45, UR45, -R9.reuse ;  /* 0x0000002d2d2d7c23 */ /* 0x100fe20008010809 */
[--C-:B------:R-:W-:Y:S01]  /*f9d0*/  FFMA.FTZ R48, R48, UR45, -R9.reuse ;  /* 0x0000002d30307c23 */ /* 0x100fe20008010809 */
[--C-:B------:R-:W-:Y:S01]  /*f9e0*/  FFMA.FTZ R49, R49, UR45, -R9.reuse ;  /* 0x0000002d31317c23 */ /* 0x100fe20008010809 */
[----:B------:R-:W-:Y:S01]  /*f9f0*/  FMNMX.FTZ R3, R39, R3, !PT ;  /* 0x0000000327037209 */ /* 0x000fe20007810000 */
[----:B------:R-:W-:Y:S01]  /*fa00*/  MUFU.EX2 R28, R28 ;  /* 0x0000001c001c7308 */ /* 0x000fe20000000800 */
[----:B-1----:R-:W-:Y:S01]  /*fa10*/  FFMA.FTZ R139, R5, R139, R24 ;  /* 0x0000008b058b7223 */ /* 0x002fe20000010018 */
[--C-:B------:R-:W-:Y:S01]  /*fa20*/  FFMA.FTZ R52, R52, UR45, -R9.reuse ;  /* 0x0000002d34347c23 */ /* 0x100fe20008010809 */
[----:B------:R-:W-:Y:S01]  /*fa30*/  FMNMX.FTZ R3, R42, R3, !PT ;  /* 0x000000032a037209 */ /* 0x000fe20007810000 */
[--C-:B------:R-:W-:Y:S01]  /*fa40*/  FFMA.FTZ R53, R53, UR45, -R9.reuse ;  /* 0x0000002d35357c23 */ /* 0x100fe20008010809 */
[--C-:B------:R-:W-:Y:S01]  /*fa50*/  FFMA.FTZ R56, R56, UR45, -R9.reuse ;  /* 0x0000002d38387c23 */ /* 0x100fe20008010809 */
[----:B------:R-:W-:Y:S01]  /*fa60*/  FFMA.FTZ R57, R57, UR45, -R9 ;  /* 0x0000002d39397c23 */ /* 0x000fe20008010809 */
[----:B------:R-:W-:Y:S01]  /*fa70*/  FMNMX.FTZ R3, R43, R3, !PT ;  /* 0x000000032b037209 */ /* 0x000fe20007810000 */
[----:B------:R-:W-:Y:S01]  /*fa80*/  MUFU.EX2 R29, R29 ;  /* 0x0000001d001d7308 */ /* 0x000fe20000000800 */
[----:B--2---:R-:W-:Y:S01]  /*fa90*/  FADD.FTZ R139, R25, R139 ;  /* 0x0000008b198b7221 */ /* 0x004fe20000010000 */
        /* <DEDUP_REMOVED lines=20> */
[----:B------:R-:W-:Y:S01]  /*fbe0*/  FFMA.FTZ R9, R85, UR45, -R9 ;  /* 0x0000002d55097c23 */ /* 0x000fe20008010809 */
[----:B------:R-:W-:Y:S01]  /*fbf0*/  FMNMX.FTZ R3, R55, R3, !PT ;  /* 0x0000000337037209 */ /* 0x000fe20007810000 */
[----:B------:R-:W-:Y:S01]  /*fc00*/  MUFU.EX2 R36, R36 ;  /* 0x0000002400247308 */ /* 0x000fe20000000800 */
[----:B------:R-:W-:-:S02]  /*fc10*/  LOP3.LUT P0, RZ, R23, 0x20, RZ, 0xc0, !PT ;  /* 0x0000002017ff7812 */ /* 0x000fc4000780c0ff */
        /* <DEDUP_REMOVED lines=24> */
[----:B------:R-:W1:Y:S04]  /*fda0*/  SHFL.BFLY PT, R10, R3, 0x2, 0x1f ;  /* 0x0c401f00030a7f89 */ /* 0x000e6800000e0000 */
[----:B------:R-:W-:Y:S08]  /*fdb0*/  MUFU.EX2 R53, R53 ;  /* 0x0000003500357308 */ /* 0x000ff00000000800 */
[----:B------:R-:W-:Y:S08]  /*fdc0*/  MUFU.EX2 R56, R56 ;  /* 0x0000003800387308 */ /* 0x000ff00000000800 */
[----:B------:R-:W-:Y:S01]  /*fdd0*/  MUFU.EX2 R57, R57 ;  /* 0x0000003900397308 */ /* 0x000fe20000000800 */
[----:B-1----:R-:W-:-:S07]  /*fde0*/  FMNMX.FTZ R3, R3, R10, !PT ;  /* 0x0000000a03037209 */ /* 0x002fce0007810000 */
[----:B------:R-:W-:Y:S01]  /*fdf0*/  MUFU.EX2 R60, R60 ;  /* 0x0000003c003c7308 */ /* 0x000fe20000000800 */
[----:B------:R-:W1:Y:S07]  /*fe00*/  SHFL.BFLY PT, R10, R3, 0x1, 0x1f ;  /* 0x0c201f00030a7f89 */ /* 0x000e6e00000e0000 */
[----:B------:R-:W-:Y:S08]  /*fe10*/  MUFU.EX2 R61, R61 ;  /* 0x0000003d003d7308 */ /* 0x000ff00000000800 */
[----:B------:R-:W-:Y:S08]  /*fe20*/  MUFU.EX2 R64, R64 ;  /* 0x0000004000407308 */ /* 0x000ff00000000800 */
[----:B------:R-:W-:Y:S01]  /*fe30*/  MUFU.EX2 R65, R65 ;  /* 0x0000004100417308 */ /* 0x000fe20000000800 */
[----:B-1----:R-:W-:-:S04]  /*fe40*/  FMNMX.FTZ R3, R3, R10, !PT ;  /* 0x0000000a03037209 */ /* 0x002fc80007810000 */
[----:B------:R-:W-:-:S03]  /*fe50*/  FSETP.NEU.FTZ.AND P1, PT, R3, -INF , PT ;  /* 0xff8000000300780b */ /* 0x000fc60003f3d000 */
[----:B------:R-:W-:Y:S01]  /*fe60*/  MUFU.EX2 R68, R68 ;  /* 0x0000004400447308 */ /* 0x000fe20000000800 */
[----:B------:R-:W-:-:S05]  /*fe70*/  FSEL R10, R3, RZ, P1 ;  /* 0x000000ff030a7208 */ /* 0x000fca0000800000 */
[----:B------:R-:W-:Y:S01]  /*fe80*/  FADD.FTZ R8, -R10, R8 ;  /* 0x000000080a087221 */ /* 0x000fe20000010100 */
[----:B------:R-:W-:Y:S01]  /*fe90*/  FMUL.FTZ R10, R3, UR45 ;  /* 0x0000002d030a7c20 */ /* 0x000fe20008410000 */
[----:B------:R-:W-:Y:S02]  /*fea0*/  MUFU.EX2 R69, R69 ;  /* 0x0000004500457308 */ /* 0x000fe40000000800 */
[----:B------:R-:W-:Y:S02]  /*feb0*/  FMUL.FTZ R8, R8, UR45 ;  /* 0x0000002d08087c20 */ /* 0x000fe40008410000 */
[----:B------:R-:W-:-:S04]  /*fec0*/  FSEL R10, R10, RZ, P1 ;  /* 0x000000ff0a0a7208 */ /* 0x000fc80000800000 */
        /* <DEDUP_REMOVED lines=34> */
[----:B------:R-:W-:Y:S01]  /*100f0*/  FADD.FTZ R0, R28, R139 ;  /* 0x0000008b1c007221 */ /* 0x000fe20000010000 */
[--C-:B------:R-:W-:Y:S01]  /*10100*/  FFMA.FTZ R79, R79, UR45, -R10.reuse ;  /* 0x0000002d4f4f7c23 */ /* 0x100fe2000801080a */
[--C-:B------:R-:W-:Y:S01]  /*10110*/  FFMA.FTZ R82, R82, UR45, -R10.reuse ;  /* 0x0000002d52527c23 */ /* 0x100fe2000801080a */
[----:B------:R-:W-:Y:S01]  /*10120*/  FFMA.FTZ R83, R83, UR45, -R10 ;  /* 0x0000002d53537c23 */ /* 0x000fe2000801080a */
[----:B------:R-:W-:Y:S01]  /*10130*/  FADD.FTZ R0, R29, R0 ;  /* 0x000000001d007221 */ /* 0x000fe20000010000 */
[----:B------:R-:W-:Y:S01]  /*10140*/  FFMA.FTZ R86, R86, UR45, -R10 ;  /* 0x0000002d56567c23 */ /* 0x000fe2000801080a */
        /* <DEDUP_REMOVED lines=97> */
.L_x_2426:
        /* <DEDUP_REMOVED lines=110> */
.L_x_2415:
[----:B------:R-:W-:-:S13]  /*10e40*/  ISETP.GE.AND P1, PT, R6, RZ, PT ;  /* 0x000000ff0600720c */ /* 0x000fda0003f26270 */
[----:B------:R-:W-:Y:S05]  /*10e50*/  @!P1 BRA `(.L_x_2428) ;  /* 0x00000024001c9947 */ /* 0x000fea0003800000 */
[----:B------:R-:W-:Y:S02]  /*10e60*/  IMAD.MOV.U32 R9, RZ, RZ, R3 ;  /* 0x000000ffff097224 */ /* 0x000fe400078e0003 */
[----:B------:R-:W-:Y:S02]  /*10e70*/  IMAD.MOV.U32 R8, RZ, RZ, R4 ;  /* 0x000000ffff087224 */ /* 0x000fe400078e0004 */
[----:B------:R-:W-:Y:S02]  /*10e80*/  IMAD.MOV.U32 R7, RZ, RZ, R138 ;  /* 0x000000ffff077224 */ /* 0x000fe400078e008a */
[----:B------:R-:W-:-:S07]  /*10e90*/  IMAD.MOV.U32 R5, RZ, RZ, R19 ;  /* 0x000000ffff057224 */ /* 0x000fce00078e0013 */
.L_x_2440:
[----:B------:R-:W2:Y:S01]  /*10ea0*/  LDL R3, [R1+0x24] ;  /* 0x0000240001037983 */ /* 0x000ea20000100800 */
[----:B------:R-:W-:Y:S01]  /*10eb0*/  ISETP.NE.AND P1, PT, R5, 0x1, PT ;  /* 0x000000010500780c */ /* 0x000fe20003f25270 */
[----:B------:R-:W-:Y:S05]  /*10ec0*/  YIELD ;  /* 0x0000000000007946 */ /* 0x000fea0003800000 */
[----:B------:R-:W-:-:S04]  /*10ed0*/  SEL R138, RZ, 0x1, P1 ;  /* 0x00000001ff8a7807 */ /* 0x000fc80000800000 */
[----:B------:R-:W-:Y:S02]  /*10ee0*/  LOP3.LUT R138, R7, R138, RZ, 0x3c, !PT ;  /* 0x0000008a078a7212 */ /* 0x000fe400078e3cff */
[----:B--2---:R-:W-:-:S13]  /*10ef0*/  ISETP.NE.AND P1, PT, R3, RZ, PT ;  /* 0x000000ff0300720c */ /* 0x004fda0003f25270 */
[----:B-1----:R-:W-:Y:S05]  /*10f00*/  @P1 BRA `(.L_x_2429) ;  /* 0x00000000003c1947 */ /* 0x002fea0003800000 */
[----:B------:R-:W-:Y:S05]  /*10f10*/  @!P0 BRA `(.L_x_2430) ;  /* 0x0000000000048947 */ /* 0x000fea0003800000 */
[----:B------:R-:W-:Y:S01]  /*10f20*/  BPT.TRAP 0x1 ;  /* 0x000000040000795c */ /* 0x000fe20000300000 */
.L_x_2430:
        /* <DEDUP_REMOVED lines=8> */
.L_x_2431:
[----:B------:R-:W-:Y:S04]  /*10fb0*/  BSSY B0, `(.L_x_2429) ;  /* 0x0000004000007945 */ /* 0x000fe80003800000 */
[----:B-1----:R-:W-:Y:S05]  /*10fc0*/  @P2 BRA `(.L_x_2432) ;  /* 0x0000000000082947 */ /* 0x002fea0003800000 */
[----:B------:R-:W1:Y:S02]  /*10fd0*/  SYNCS.PHASECHK.TRANS64.TRYWAIT P2, [R3+URZ+0x2d830], R4 ;  /* 0x02d83004030075a7 */ /* 0x000e64000804017f */
[----:B-1----:R-:W-:Y:S05]  /*10fe0*/  @!P2 BRA `(.L_x_2433) ;  /* 0x000000c40098a947 */ /* 0x002fea0003800000 */
.L_x_2432:
[----:B------:R-:W-:Y:S05]  /*10ff0*/  BSYNC B0 ;  /* 0x0000000000007941 */ /* 0x000fea0003800000 */
.L_x_2429:
        /* <DEDUP_REMOVED lines=64> */
.L_x_2435:
[----:B------:R-:W-:Y:S01]  /*11400*/  SHF.L.U32 R3, R7, 0x1f, RZ ;  /* 0x0000001f07037819 */ /* 0x000fe200000006ff */
[----:B------:R-:W-:-:S04]  /*11410*/  IMAD R4, R5, 0x8, R2 ;  /* 0x0000000805047824 */ /* 0x000fc800078e0202 */
[----:B------:R0:W1:Y:S01]  /*11420*/  SYNCS.PHASECHK.TRANS64.TRYWAIT P1, [R4+URZ+0x2d850], R3 ;  /* 0x02d85003040075a7 */ /* 0x000062000802017f */
[----:B------:R-:W-:Y:S05]  /*11430*/  @!P0 BRA `(.L_x_2436) ;  /* 0x0000000000048947 */ /* 0x000fea0003800000 */
[----:B------:R-:W-:Y:S01]  /*11440*/  BPT.TRAP 0x1 ;  /* 0x000000040000795c */ /* 0x000fe20000300000 */
.L_x_2436:
[----:B-1----:R-:W-:Y:S05]  /*11450*/  @P1 BRA `(.L_x_2434) ;  /* 0x0000000000081947 */ /* 0x002fea0003800000 */
[----:B------:R-:W1:Y:S02]  /*11460*/  SYNCS.PHASECHK.TRANS64.TRYWAIT P1, [R4+URZ+0x2d850], R3 ;  /* 0x02d85003040075a7 */ /* 0x000e64000802017f */
[----:B-1----:R-:W-:Y:S05]  /*11470*/  @!P1 BRA `(.L_x_2437) ;  /* 0x000000c000889947 */ /* 0x002fea0003800000 */
.L_x_2434:
        /* <DEDUP_REMOVED lines=96> */
.L_x_2438:
        /* <DEDUP_REMOVED lines=44> */
[----:B------:R-:W-:-:S03]  /*11d40*/  FMNMX.FTZ R3, R27, R3, !PT ;  /* 0x000000031b037209 */ /* 0x000fc60007810000 */
[----:B------:R-:W-:Y:S01]  /*11d50*/  FMUL.FTZ R8, R8, UR45 ;  /* 0x0000002d08087c20 */ /* 0x000fe20008410000 */
[----:B------:R-:W-:-:S04]  /*11d60*/  FMNMX.FTZ R3, R30, R3, !PT ;  /* 0x000000031e037209 */ /* 0x000fc80007810000 */
[----:B------:R-:W-:Y:S01]  /*11d70*/  FMNMX.FTZ R3, R31, R3, !PT ;  /* 0x000000031f037209 */ /* 0x000fe20007810000 */
[----:B------:R-:W-:Y:S03]  /*11d80*/  MUFU.EX2 R8, R8 ;  /* 0x0000000800087308 */ /* 0x000fe60000000800 */
        /* <DEDUP_REMOVED lines=95> */
[----:B------:R-:W-:Y:S01]  /*12380*/  FFMA.FTZ R72, R72, UR45, -R7 ;  /* 0x0000002d48487c23 */ /* 0x000fe20008010807 */
[--C-:B------:R-:W-:Y:S01]  /*12390*/  FFMA.FTZ R74, R74, UR45, -R10.reuse ;  /* 0x0000002d4a4a7c23 */ /* 0x100fe2000801080a */
        /* <DEDUP_REMOVED lines=18> */
[----:B------:R-:W-:Y:S01]  /*124c0*/  FFMA.FTZ R7, R85, UR45, -R7 ;  /* 0x0000002d55077c23 */ /* 0x000fe20008010807 */
[----:B------:R-:W-:-:S05]  /*124d0*/  FFMA.FTZ R10, R87, UR45, -R10 ;  /* 0x0000002d570a7c23 */ /* 0x000fca000801080a */
        /* <DEDUP_REMOVED lines=114> */
.L_x_2439:
[----:B------:R-:W2:Y:S04]  /*12c00*/  LDL R46, [R1+0x4c] ;  /* 0x00004c00012e7983 */ /* 0x000ea80000100800 */
[----:B------:R-:W3:Y:S01]  /*12c10*/  LDL R38, [R1+0x50] ;  /* 0x0000500001267983 */ /* 0x000ee20000100800 */
[----:B------:R-:W-:Y:S01]  /*12c20*/  IMAD R5, R5, 0x8, R2 ;  /* 0x0000000805057824 */ /* 0x000fe200078e0202 */
[----:B------:R-:W-:Y:S01]  /*12c30*/  F2FP.BF16.F32.PACK_AB R24, R25, R24 ;  /* 0x000000181918723e */ /* 0x000fe200000010ff */
[----:B------:R-:W-:Y:S01]  /*12c40*/  IMAD.U32 R30, RZ, RZ, UR40 ;  /* 0x00000028ff1e7e24 */ /* 0x000fe2000f8e00ff */
[----:B------:R-:W-:Y:S01]  /*12c50*/  F2FP.BF16.F32.PACK_AB R25, R21, R26 ;  /* 0x0000001a1519723e */ /* 0x000fe200000010ff */
[----:B------:R-:W-:Y:S01]  /*12c60*/  VIADD R5, R5, 0x2d860 ;  /* 0x0002d86005057836 */ /* 0x000fe20000000000 */
[----:B------:R-:W-:Y:S01]  /*12c70*/  F2FP.BF16.F32.PACK_AB R32, R33, R32 ;  /* 0x000000202120723e */ /* 0x000fe200000010ff */
[----:B------:R-:W-:Y:S01]  /*12c80*/  FMUL.FTZ R88, R88, R8 ;  /* 0x0000000858587220 */ /* 0x000fe20000410000 */
[----:B------:R-:W-:Y:S01]  /*12c90*/  F2FP.BF16.F32.PACK_AB R26, R29, R28 ;  /* 0x0000001c1d1a723e */ /* 0x000fe200000010ff */
[-C--:B------:R-:W-:Y:S01]  /*12ca0*/  FMUL.FTZ R89, R89, R8.reuse ;  /* 0x0000000859597220 */ /* 0x080fe20000410000 */
[----:B------:R-:W-:Y:S01]  /*12cb0*/  PRMT R5, R30, 0x654, R5 ;  /* 0x000006541e057816 */ /* 0x000fe20000000005 */
[-C--:B------:R-:W-:Y:S01]  /*12cc0*/  FMUL.FTZ R92, R92, R8.reuse ;  /* 0x000000085c5c7220 */ /* 0x080fe20000410000 */
[----:B------:R-:W-:Y:S01]  /*12cd0*/  F2FP.BF16.F32.PACK_AB R27, R31, R27 ;  /* 0x0000001b1f1b723e */ /* 0x000fe200000010ff */
[----:B------:R-:W-:Y:S01]  /*12ce0*/  FMUL.FTZ R93, R93, R8 ;  /* 0x000000085d5d7220 */ /* 0x000fe20000410000 */
[----:B------:R-:W-:Y:S01]  /*12cf0*/  F2FP.BF16.F32.PACK_AB R33, R20, R34 ;  /* 0x000000221421723e */ /* 0x000fe200000010ff */
[----:B------:R0:W-:Y:S01]  /*12d00*/  SYNCS.ARRIVE.TRANS64.RED.A1T0 RZ, [R5+URZ], RZ ;  /* 0x000000ff05ff79a7 */ /* 0x0001e2000810043f */
[----:B------:R-:W-:Y:S01]  /*12d10*/  F2FP.BF16.F32.PACK_AB R40, R41, R40 ;  /* 0x000000282928723e */ /* 0x000fe200000010ff */
[----:B------:R1:W-:Y:S01]  /*12d20*/  STSM.16.M88.4 [R154+0x21800], R24 ;  /* 0x021800189a007844 */ /* 0x0003e20000000200 */
        /* <DEDUP_REMOVED lines=87> */
[----:B0-----:R-:W0:Y:S02]  /*132a0*/  FENCE.VIEW.ASYNC.S ;  /* 0x00000000000073c6 */ /* 0x001e240000000000 */
[----:B0-----:R-:W-:Y:S01]  /*132b0*/  NOP ;  /* 0x0000000000007918 */ /* 0x001fe20000000000 */
[----:B------:R-:W-:Y:S05]  /*132c0*/  @P1 BRA `(.L_x_2440) ;  /* 0xffffffd800f41947 */ /* 0x000fea000383ffff */
.L_x_2428:
[----:B------:R-:W-:Y:S05]  /*132d0*/  WARPSYNC.ALL ;  /* 0x0000000000007948 */ /* 0x000fea0003800000 */
[----:B------:R-:W-:Y:S06]  /*132e0*/  BAR.ARV 0x8, 0x200 ;  /* 0x0208000000007b1d */ /* 0x000fec0000002000 */
[----:B------:R-:W-:Y:S05]  /*132f0*/  @!P0 BRA `(.L_x_2441) ;  /* 0x0000000000048947 */ /* 0x000fea0003800000 */
[----:B------:R-:W-:Y:S01]  /*13300*/  BPT.TRAP 0x1 ;  /* 0x000000040000795c */ /* 0x000fe20000300000 */
.L_x_2441:
[----:B------:R-:W-:Y:S01]  /*13310*/  IMAD R5, R19, 0x8, R2 ;  /* 0x0000000813057824 */ /* 0x000fe200078e0202 */
[----:B------:R-:W-:-:S04]  /*13320*/  SHF.L.U32 R8, R138, 0x1f, RZ ;  /* 0x0000001f8a087819 */ /* 0x000fc800000006ff */
[----:B------:R0:W2:Y:S01]  /*13330*/  SYNCS.PHASECHK.TRANS64.TRYWAIT P1, [R5+URZ+0x2d850], R8 ;  /* 0x02d85008050075a7 */ /* 0x0000a2000802017f */
[----:B------:R-:W-:Y:S05]  /*13340*/  @!P0 BRA `(.L_x_2442) ;  /* 0x0000000000048947 */ /* 0x000fea0003800000 */
[----:B------:R-:W-:Y:S01]  /*13350*/  BPT.TRAP 0x1 ;  /* 0x000000040000795c */ /* 0x000fe20000300000 */
.L_x_2442:
        /* <DEDUP_REMOVED lines=10> */
.L_x_2443:
[----:B0-2---:R-:W-:Y:S01]  /*13400*/  IMAD R8, R19, 0x600, R2 ;  /* 0x0000060013087824 */ /* 0x005fe200078e0202 */
        /* <DEDUP_REMOVED lines=14> */
[----:B------:R-:W-:Y:S02]  /*134f0*/  IMAD.U32 R15, RZ, RZ, UR45 ;  /* 0x0000002dff0f7e24 */ /* 0x000fe4000f8e00ff */
[----:B-1----:R-:W-:Y:S02]  /*13500*/  IMAD.MOV.U32 R40, RZ, RZ, -0x800000 ;  /* 0xff800000ff287424 */ /* 0x002fe400078e00ff */
        /* <DEDUP_REMOVED lines=9> */
[----:B------:R-:W-:-:S02]  /*135a0*/  WARPGROUP.DEPBAR.LE gsb0, 0x0 ;  /* 0x00008000000079c5 */ /* 0x000fc40000010000 */
        /* <DEDUP_REMOVED lines=55> */
[----:B------:R-:W-:Y:S01]  /*13920*/  R2UR UR4, R6 ;  /* 0x00000000060472ca */ /* 0x000fe200000e0000 */
[----:B0-----:R-:W-:Y:S01]  /*13930*/  FADD.FTZ R6, R2, R139 ;  /* 0x0000008b02067221 */ /* 0x001fe20000010000 */
[----:B------:R-:W-:Y:S01]  /*13940*/  R2UR UR5, R7 ;  /* 0x00000000070572ca */ /* 0x000fe200000e0000 */
[----:B------:R-:W-:Y:S01]  /*13950*/  IMAD.MOV.U32 R2, RZ, RZ, RZ ;  /* 0x000000ffff027224 */ /* 0x000fe200078e00ff */
[----:B------:R-:W-:Y:S01]  /*13960*/  R2UR UR6, R8 ;  /* 0x00000000080672ca */ /* 0x000fe200000e0000 */
[----:B------:R-:W0:Y:S01]  /*13970*/  SHFL.BFLY PT, R7, R0, 0x2, 0x1f ;  /* 0x0c401f0000077f89 */ /* 0x000e2200000e0000 */
[----:B------:R-:W-:Y:S01]  /*13980*/  R2UR UR7, R9 ;  /* 0x00000000090772ca */ /* 0x000fe200000e0000 */
[----:B0-----:R-:W-:Y:S01]  /*13990*/  FADD.FTZ R8, R7, R0 ;  /* 0x0000000007087221 */ /* 0x001fe20000010000 */
        /* <DEDUP_REMOVED lines=17> */
[----:B-1----:R-:W-:Y:S01]  /*13ab0*/  @P2 FMUL.FTZ R6, R11, 0.69314718246459960938 ;  /* 0x3f3172180b062820 */ /* 0x002fe20000410000 */
[----:B------:R-:W-:Y:S02]  /*13ac0*/  WARPGROUP.DEPBAR.LE gsb0, 0x0 ;  /* 0x00008000000079c5 */ /* 0x000fe40000010000 */
[----:B------:R-:W-:Y:S01]  /*13ad0*/  WARPGROUP.ARRIVE ;  /* 0x00000000000079c5 */ /* 0x000fe20000000000 */
[----:B------:R-:W-:-:S05]  /*13ae0*/  @P2 FFMA.FTZ R0, R15, R3, R6 ;  /* 0x000000030f002223 */ /* 0x000fca0000010006 */
[----:B------:R-:W-:Y:S03]  /*13af0*/  HGMMA.64x96x16.F32.BF16 R88, gdesc[UR4].tnspB, R88, gsb0 ;  /* 0x41600000045879f0 */ /* 0x000fe60008001858 */
[----:B------:R-:W-:Y:S02]  /*13b00*/  WARPGROUP.DEPBAR.LE gsb0, 0x0 ;  /* 0x00008000000079c5 */ /* 0x000fe40000010000 */
[----:B------:R-:W-:Y:S05]  /*13b10*/  @!P0 BRA `(.L_x_2445) ;  /* 0x0000000000048947 */ /* 0x000fea0003800000 */
[----:B------:R-:W-:Y:S01]  /*13b20*/  BPT.TRAP 0x1 ;  /* 0x000000040000795c */ /* 0x000fe20000300000 */
.L_x_2445:
[----:B------:R-:W-:Y:S02]  /*13b30*/  VIADD R5, R5, 0x2d860 ;  /* 0x0002d86005057836 */ /* 0x000fe40000000000 */
[-C--:B---3--:R-:W-:Y:S01]  /*13b40*/  FMUL.FTZ R3, R88, R7.reuse ;  /* 0x0000000758037220 */ /* 0x088fe20000410000 */
        /* <DEDUP_REMOVED lines=11> */
[-C--:B------:R-:W-:Y:S01]  /*13c00*/  FMUL.FTZ R101, R101, R7.reuse ;  /* 0x0000000765657220 */ /* 0x080fe20000410000 */
[-C--:B------:R-:W-:Y:S01]  /*13c10*/  FMUL.FTZ R104, R104, R7.reuse ;  /* 0x0000000768687220 */ /* 0x080fe20000410000 */
[-C--:B------:R-:W-:Y:S01]  /*13c20*/  FMUL.FTZ R105, R105, R7.reuse ;  /* 0x0000000769697220 */ /* 0x080fe20000410000 */
[-C--:B------:R-:W-:Y:S01]  /*13c30*/  FMUL.FTZ R26, R108, R7.reuse ;  /* 0x000000076c1a7220 */ /* 0x080fe20000410000 */
[-C--:B------:R-:W-:Y:S01]  /*13c40*/  FMUL.FTZ R109, R109, R7.reuse ;  /* 0x000000076d6d7220 */ /* 0x080fe20000410000 */
[-C--:B------:R-:W-:Y:S01]  /*13c50*/  FMUL.FTZ R112, R112, R7.reuse ;  /* 0x0000000770707220 */ /* 0x080fe20000410000 */
[----:B-1----:R-:W-:Y:S01]  /*13c60*/  SEL R5, RZ, 0x1, P0 ;  /* 0x00000001ff057807 */ /* 0x002fe20000000000 */
        /* <DEDUP_REMOVED lines=11> */
[-C--:B0-----:R-:W-:Y:S01]  /*13d20*/  FMUL.FTZ R90, R90, R2.reuse ;  /* 0x000000025a5a7220 */ /* 0x081fe20000410000 */
        /* <DEDUP_REMOVED lines=26> */
[----:B------:R-:W-:-:S11]  /*13ed0*/  SEL R19, R19, RZ, P0 ;  /* 0x000000ff13137207 */ /* 0x000fd60000000000 */
.L_x_2373:
[----:B------:R-:W3:Y:S01]  /*13ee0*/  LDL R52, [R1+0x6c] ;  /* 0x00006c0001347983 */ /* 0x000ee20000100800 */
[----:B------:R-:W-:Y:S05]  /*13ef0*/  WARPSYNC.ALL ;  /* 0x0000000000007948 */ /* 0x000fea0003800000 */
[----:B---3--:R-:W-:Y:S01]  /*13f00*/  SHF.R.S32.HI R29, RZ, 0x1f, R52 ;  /* 0x0000001fff1d7819 */ /* 0x008fe20000011434 */
        /* <DEDUP_REMOVED lines=9> */
[----:B------:R-:W3:Y:S01]  /*13fa0*/  LDL R4, [R1+0x84] ;  /* 0x0000840001047983 */ /* 0x000ee20000100800 */
[----:B------:R-:W4:Y:S01]  /*13fb0*/  S2R R5, SR_SWINHI ;  /* 0x0000000000057919 */ /* 0x000f220000002f00 */
[----:B------:R-:W-:Y:S05]  /*13fc0*/  WARPSYNC.ALL ;  /* 0x0000000000007948 */ /* 0x000fea0003800000 */
[----:B------:R-:W-:Y:S01]  /*13fd0*/  F2FP.BF16.F32.PACK_AB R6, R93, R6 ;  /* 0x000000065d06723e */ /* 0x000fe200000010ff */
[----:B------:R-:W-:Y:S01]  /*13fe0*/  ULDC.64 UR4, c[0x0][0xc00] ;  /* 0x0003000000047ab9 */ /* 0x000fe20000000a00 */
[----:B------:R-:W2:Y:S01]  /*13ff0*/  LDL R55, [R1+0x70] ;  /* 0x0000700001377983 */ /* 0x000ea20000100800 */
[----:B------:R-:W-:-:S02]  /*14000*/  MOV R20, R2 ;  /* 0x0000000200147202 */ /* 0x000fc40000000f00 */
[----:B----4-:R-:W-:Y:S02]  /*14010*/  MOV R21, R5 ;  /* 0x0000000500157202 */ /* 0x010fe40000000f00 */
[----:B------:R-:W-:Y:S02]  /*14020*/  F2FP.BF16.F32.PACK_AB R7, R30, R7 ;  /* 0x000000071e07723e */ /* 0x000fe400000010ff */
[----:B------:R-:W-:Y:S01]  /*14030*/  F2FP.BF16.F32.PACK_AB R26, R109, R26 ;  /* 0x0000001a6d1a723e */ /* 0x000fe200000010ff */
[----:B------:R-:W-:Y:S01]  /*14040*/  IMAD.MOV.U32 R42, RZ, RZ, RZ ;  /* 0x000000ffff2a7224 */ /* 0x000fe200078e00ff */
[----:B------:R-:W-:Y:S01]  /*14050*/  BAR.SYNC.DEFER_BLOCKING 0x1, 0x180 ;  /* 0x0046000000007b1d */ /* 0x000fe20000010000 */
[----:B---3--:R-:W-:-:S03]  /*14060*/  IMAD.WIDE R4, R4, 0x2, R20 ;  /* 0x0000000204047825 */ /* 0x008fc600078e0214 */
[----:B------:R-:W-:-:S04]  /*14070*/  IADD3 R31, P4, R4, 0x20, RZ ;  /* 0x00000020041f7810 */ /* 0x000fc80007f9e0ff */
[----:B------:R-:W-:Y:S02]  /*14080*/  LOP3.LUT R8, R31, 0x180, RZ, 0xc0, !PT ;  /* 0x000001801f087812 */ /* 0x000fe400078ec0ff */
[----:B------:R-:W-:Y:S02]  /*14090*/  IADD3 R37, P3, R4, 0x3000, RZ ;  /* 0x0000300004257810 */ /* 0x000fe40007f7e0ff */
[----:B------:R-:W-:Y:S02]  /*140a0*/  SHF.R.U64 R8, R8, 0x3, RZ ;  /* 0x0000000308087819 */ /* 0x000fe400000012ff */
[C---:B------:R-:W-:Y:S02]  /*140b0*/  IADD3 R39, P2, R4.reuse, 0x3020, RZ ;  /* 0x0000302004277810 */ /* 0x040fe40007f5e0ff */
[C---:B--2---:R-:W-:Y:S02]  /*140c0*/  IADD3 R41, P0, R4.reuse, 0x6020, RZ ;  /* 0x0000602004297810 */ /* 0x044fe40007f1e0ff */
[----:B------:R-:W-:-:S02]  /*140d0*/  LOP3.LUT R9, R4, 0x180, RZ, 0xc0, !PT ;  /* 0x0000018004097812 */ /* 0x000fc400078ec0ff */
[----:B-1----:R-:W-:Y:S02]  /*140e0*/  IADD3 R32, P1, R4, 0x6000, RZ ;  /* 0x0000600004207810 */ /* 0x002fe40007f3e0ff */
[----:B------:R-:W-:Y:S02]  /*140f0*/  LOP3.LUT R12, R8, R31, RZ, 0x3c, !PT ;  /* 0x0000001f080c7212 */ /* 0x000fe400078e3cff */
[----:B------:R-:W-:Y:S02]  /*14100*/  LOP3.LUT R8, R37, 0x180, RZ, 0xc0, !PT ;  /* 0x0000018025087812 */ /* 0x000fe400078ec0ff */
[----:B------:R-:W-:Y:S02]  /*14110*/  LOP3.LUT R10, R39, 0x180, RZ, 0xc0, !PT ;  /* 0x00000180270a7812 */ /* 0x000fe400078ec0ff */
[----:B------:R-:W-:Y:S02]  /*14120*/  LOP3.LUT R36, R41, 0x180, RZ, 0xc0, !PT ;  /* 0x0000018029247812 */ /* 0x000fe400078ec0ff */
[----:B------:R-:W-:-:S02]  /*14130*/  SHF.R.U64 R9, R9, 0x3, RZ ;  /* 0x0000000309097819 */ /* 0x000fc400000012ff */
[----:B------:R-:W-:Y:S02]  /*14140*/  LOP3.LUT R31, R32, 0x180, RZ, 0xc0, !PT ;  /* 0x00000180201f7812 */ /* 0x000fe400078ec0ff */
[----:B------:R-:W-:Y:S02]  /*14150*/  SHF.R.U64 R8, R8, 0x3, RZ ;  /* 0x0000000308087819 */ /* 0x000fe400000012ff */
[----:B------:R-:W-:Y:S01]  /*14160*/  SHF.R.U64 R10, R10, 0x3, RZ ;  /* 0x000000030a0a7819 */ /* 0x000fe200000012ff */
[--C-:B------:R-:W-:Y:S01]  /*14170*/  IMAD.X R13, RZ, RZ, R5.reuse, P4 ;  /* 0x000000ffff0d7224 */ /* 0x100fe200020e0605 */
[----:B------:R-:W-:Y:S01]  /*14180*/  SHF.R.U64 R36, R36, 0x3, RZ ;  /* 0x0000000324247819 */ /* 0x000fe200000012ff */
[--C-:B------:R-:W-:Y:S01]  /*14190*/  IMAD.X R15, RZ, RZ, R5.reuse, P3 ;  /* 0x000000ffff0f7224 */ /* 0x100fe200018e0605 */
[----:B------:R-:W-:Y:S01]  /*141a0*/  LOP3.LUT R4, R9, R4, RZ, 0x3c, !PT ;  /* 0x0000000409047212 */ /* 0x000fe200078e3cff */
[----:B------:R-:W-:Y:S01]  /*141b0*/  IMAD.X R25, RZ, RZ, R5, P2 ;  /* 0x000000ffff197224 */ /* 0x000fe200010e0605 */
[----:B------:R-:W-:-:S02]  /*141c0*/  SHF.R.U64 R31, R31, 0x3, RZ ;  /* 0x000000031f1f7819 */ /* 0x000fc400000012ff */
[----:B------:R-:W-:Y:S02]  /*141d0*/  LOP3.LUT R14, R8, R37, RZ, 0x3c, !PT ;  /* 0x00000025080e7212 */ /* 0x000fe400078e3cff */
[----:B------:R-:W-:Y:S01]  /*141e0*/  LOP3.LUT R24, R10, R39, RZ, 0x3c, !PT ;  /* 0x000000270a187212 */ /* 0x000fe200078e3cff */
[--C-:B------:R-:W-:Y:S01]  /*141f0*/  IMAD.X R9, RZ, RZ, R5.reuse, P1 ;  /* 0x000000ffff097224 */ /* 0x100fe200008e0605 */
[----:B------:R-:W-:Y:S01]  /*14200*/  LOP3.LUT R10, R36, R41, RZ, 0x3c, !PT ;  /* 0x00000029240a7212 */ /* 0x000fe200078e3cff */
[----:B------:R-:W-:Y:S01]  /*14210*/  IMAD.X R11, RZ, RZ, R5, P0 ;  /* 0x000000ffff0b7224 */ /* 0x000fe200000e0605 */
[----:B------:R-:W-:Y:S02]  /*14220*/  LOP3.LUT R8, R31, R32, RZ, 0x3c, !PT ;  /* 0x000000201f087212 */ /* 0x000fe400078e3cff */
[----:B------:R-:W-:Y:S02]  /*14230*/  MOV R36, R4 ;  /* 0x0000000400247202 */ /* 0x000fe40000000f00 */
[----:B------:R-:W-:-:S02]  /*14240*/  F2FP.BF16.F32.PACK_AB R4, R28, R3 ;  /* 0x000000031c04723e */ /* 0x000fc400000010ff */
[----:B------:R-:W-:Y:S02]  /*14250*/  F2FP.BF16.F32.PACK_AB R5, R91, R90 ;  /* 0x0000005a5b05723e */ /* 0x000fe400000010ff */
[----:B------:R-:W-:Y:S02]  /*14260*/  MOV R32, R12 ;  /* 0x0000000c00207202 */ /* 0x000fe40000000f00 */
[----:B------:R-:W-:Y:S02]  /*14270*/  MOV R31, R14 ;  /* 0x0000000e001f7202 */ /* 0x000fe40000000f00 */
[----:B------:R-:W-:Y:S02]  /*14280*/  MOV R30, R24 ;  /* 0x00000018001e7202 */ /* 0x000fe40000000f00 */
[----:B------:R-:W-:Y:S02]  /*14290*/  F2FP.BF16.F32.PACK_AB R12, R27, R96 ;  /* 0x000000601b0c723e */ /* 0x000fe400000010ff */
[----:B------:R-:W-:-:S02]  /*142a0*/  F2FP.BF16.F32.PACK_AB R13, R99, R98 ;  /* 0x00000062630d723e */ /* 0x000fc400000010ff */
[----:B------:R-:W-:Y:S02]  /*142b0*/  F2FP.BF16.F32.PACK_AB R14, R101, R100 ;  /* 0x00000064650e723e */ /* 0x000fe400000010ff */
[----:B------:R-:W-:Y:S02]  /*142c0*/  F2FP.BF16.F32.PACK_AB R15, R103, R102 ;  /* 0x00000066670f723e */ /* 0x000fe400000010ff */
[----:B------:R-:W-:Y:S02]  /*142d0*/  F2FP.BF16.F32.PACK_AB R24, R105, R104 ;  /* 0x000000686918723e */ /* 0x000fe400000010ff */
[----:B------:R-:W-:Y:S02]  /*142e0*/  F2FP.BF16.F32.PACK_AB R25, R107, R106 ;  /* 0x0000006a6b19723e */ /* 0x000fe400000010ff */
[----:B------:R-:W-:Y:S01]  /*142f0*/  F2FP.BF16.F32.PACK_AB R27, R111, R110 ;  /* 0x0000006e6f1b723e */ /* 0x000fe200000010ff */
[----:B------:R1:W-:Y:S04]  /*14300*/  STSM.16.M88.4 [R36], R4 ;  /* 0x0000000424007844 */ /* 0x0003e80000000200 */
[----:B------:R2:W-:Y:S04]  /*14310*/  STSM.16.M88.4 [R32], R12 ;  /* 0x0000000c20007844 */ /* 0x0005e80000000200 */
[----:B------:R3:W-:Y:S01]  /*14320*/  STSM.16.M88.4 [R31], R24 ;  /* 0x000000181f007844 */ /* 0x0007e20000000200 */
[----:B------:R-:W-:-:S02]  /*14330*/  ISETP.NE.U32.AND P0, PT, RZ, UR4, PT ;  /* 0x00000004ff007c0c */ /* 0x000fc4000bf05070 */
[----:B------:R-:W-:Y:S02]  /*14340*/  MOV R28, R8 ;  /* 0x00000008001c7202 */ /* 0x000fe40000000f00 */
[----:B------:R-:W-:Y:S02]  /*14350*/  MOV R3, R10 ;  /* 0x0000000a00037202 */ /* 0x000fe40000000f00 */
[----:B------:R-:W-:Y:S02]  /*14360*/  F2FP.BF16.F32.PACK_AB R8, R121, R120 ;  /* 0x000000787908723e */ /* 0x000fe400000010ff */
[----:B-1----:R-:W-:Y:S02]  /*14370*/  F2FP.BF16.F32.PACK_AB R4, R113, R112 ;  /* 0x000000707104723e */ /* 0x002fe400000010ff */
[----:B------:R-:W-:Y:S01]  /*14380*/  F2FP.BF16.F32.PACK_AB R5, R115, R114 ;  /* 0x000000727305723e */ /* 0x000fe200000010ff */
[----:B--2---:R-:W1:Y:S01]  /*14390*/  LDC R32, c[0x0][0xbe8] ;  /* 0x0002fa00ff207b82 */ /* 0x004e620000000800 */
[C---:B---3--:R-:W-:Y:S01]  /*143a0*/  IMAD.SHL.U32 R26, R52.reuse, 0x4, RZ ;  /* 0x00000004341a7824 */ /* 0x048fe200078e00ff */
[----:B------:R-:W-:-:S02]  /*143b0*/  SHF.L.U64.HI R31, R52, 0x2, R29 ;  /* 0x00000002341f7819 */ /* 0x000fc4000001021d */
[----:B------:R-:W-:Y:S02]  /*143c0*/  F2FP.BF16.F32.PACK_AB R6, R117, R116 ;  /* 0x000000747506723e */ /* 0x000fe400000010ff */
[----:B------:R-:W-:Y:S02]  /*143d0*/  IADD3 R24, P1, R26, UR4, RZ ;  /* 0x000000041a187c10 */ /* 0x000fe4000ff3e0ff */
        /* <DEDUP_REMOVED lines=8> */
[----:B------:R-:W-:Y:S02]  /*14460*/  ISETP.NE.AND.EX P0, PT, RZ, UR5, PT, P0 ;  /* 0x00000005ff007c0c */ /* 0x000fe4000bf05300 */
[----:B------:R-:W-:Y:S01]  /*14470*/  IADD3.X R25, R31, UR5, RZ, P1, !PT ;  /* 0x000000051f197c10 */ /* 0x000fe20008ffe4ff */
[----:B------:R-:W-:Y:S01]  /*14480*/  ULDC.64 UR4, c[0x0][0xc08] ;  /* 0x0003020000047ab9 */ /* 0x000fe20000000a00 */
[----:B------:R2:W-:Y:S01]  /*14490*/  STSM.16.M88.4 [R30], R4 ;  /* 0x000000041e007844 */ /* 0x0005e20000000200 */
[----:B------:R-:W-:-:S03]  /*144a0*/  ISETP.NE.U32.AND P2, PT, RZ, UR4, PT ;  /* 0x00000004ff007c0c */ /* 0x000fc6000bf45070 */
[----:B------:R3:W-:Y:S01]  /*144b0*/  STSM.16.M88.4 [R28], R8 ;  /* 0x000000081c007844 */ /* 0x0007e20000000200 */
[----:B------:R-:W-:-:S03]  /*144c0*/  ISETP.NE.AND.EX P2, PT, RZ, UR5, PT, P2 ;  /* 0x00000005ff007c0c */ /* 0x000fc6000bf45320 */
[----:B------:R3:W-:Y:S01]  /*144d0*/  STSM.16.M88.4 [R3], R12 ;  /* 0x0000000c03007844 */ /* 0x0007e20000000200 */
[----:B------:R-:W-:Y:S09]  /*144e0*/  BAR.SYNC.DEFER_BLOCKING 0x1, 0x180 ;  /* 0x0046000000007b1d */ /* 0x000ff20000010000 */
[----:B--2---:R-:W-:Y:S01]  /*144f0*/  @P2 IADD3 R4, P3, R26, UR4, RZ ;  /* 0x000000041a042c10 */ /* 0x004fe2000ff7e0ff */
[----:B------:R-:W-:-:S02]  /*14500*/  ULDC UR4, c[0x0][0xa88] ;  /* 0x0002a20000047ab9 */ /* 0x000fc40000000800 */
[----:B------:R-:W-:Y:S01]  /*14510*/  IMAD.U32 R7, RZ, RZ, UR4 ;  /* 0x00000004ff077e24 */ /* 0x000fe2000f8e00ff */
[----:B------:R-:W-:Y:S01]  /*14520*/  @P2 IADD3.X R5, R31, UR5, RZ, P3, !PT ;  /* 0x000000051f052c10 */ /* 0x000fe20009ffe4ff */
[----:B------:R3:W5:Y:S04]  /*14530*/  @P0 LDG.E R42, desc[UR38][R24.64] ;  /* 0x00000026182a0981 */ /* 0x000768000c1e1900 */
[----:B------:R3:W5:Y:S01]  /*14540*/  @P2 LDG.E R7, desc[UR38][R4.64] ;  /* 0x0000002604072981 */ /* 0x000762000c1e1900 */
[----:B-1----:R-:W-:-:S13]  /*14550*/  ISETP.NE.AND P1, PT, R32, 0x1, PT ;  /* 0x000000012000780c */ /* 0x002fda0003f25270 */
[----:B------:R-:W1:Y:S08]  /*14560*/  @P1 LDC R6, c[0x0][0xbec] ;  /* 0x0002fb00ff061b82 */ /* 0x000e700000000800 */
[----:B------:R-:W2:Y:S01]  /*14570*/  @P1 LDC R27, c[0x0][0xbf0] ;  /* 0x0002fc00ff1b1b82 */ /* 0x000ea20000000800 */
[----:B------:R-:W-:Y:S01]  /*14580*/  SHF.R.S32.HI R41, RZ, 0x1f, R55 ;  /* 0x0000001fff297819 */ /* 0x000fe20000011437 */
[----:B---3--:R-:W-:Y:S06]  /*14590*/  @P2 BRA `(.L_x_2448) ;  /* 0x0000000000102947 */ /* 0x008fec0003800000 */
[----:B------:R-:W-:Y:S05]  /*145a0*/  @!P0 BRA `(.L_x_2448) ;  /* 0x00000000000c8947 */ /* 0x000fea0003800000 */
[----:B------:R-:W3:Y:S04]  /*145b0*/  LDG.E R4, desc[UR38][R24.64] ;  /* 0x0000002618047981 */ /* 0x000ee8000c1e1900 */
[----:B-----5:R-:W3:Y:S02]  /*145c0*/  LDG.E R7, desc[UR38][R24.64+0x4] ;  /* 0x0000042618077981 */ /* 0x020ee4000c1e1900 */
[----:B---3--:R-:W-:-:S07]  /*145d0*/  IMAD.IADD R7, R7, 0x1, -R4 ;  /* 0x0000000107077824 */ /* 0x008fce00078e0a04 */
.L_x_2448:
[----:B------:R-:W3:Y:S01]  /*145e0*/  LDL R5, [R1+0x68] ;  /* 0x0000680001057983 */ /* 0x000ee20000100800 */
[----:B------:R-:W-:Y:S01]  /*145f0*/  ULDC.64 UR4, c[0x0][0xb90] ;  /* 0x0002e40000047ab9 */ /* 0x000fe20000000a00 */
[----:B------:R-:W4:Y:S01]  /*14600*/  S2R R4, SR_TID.X ;  /* 0x0000000000047919 */ /* 0x000f220000002100 */
[----:B-----5:R-:W-:Y:S02]  /*14610*/  SHF.R.S32.HI R43, RZ, 0x1f, R42 ;  /* 0x0000001fff2b7819 */ /* 0x020fe4000001142a */
[----:B------:R-:W-:Y:S01]  /*14620*/  SEL R48, R29, RZ, !P0 ;  /* 0x000000ff1d307207 */ /* 0x000fe20004000000 */
[----:B------:R-:W3:Y:S01]  /*14630*/  LDL.LU R54, [R1+0x54] ;  /* 0x0000540001367983 */ /* 0x000ee20000300800 */
[----:B------:R-:W-:Y:S01]  /*14640*/  IMAD R3, R41, UR4, RZ ;  /* 0x0000000429037c24 */ /* 0x000fe2000f8e02ff */
[----:B------:R-:W-:Y:S01]  /*14650*/  SEL R49, R52, RZ, !P0 ;  /* 0x000000ff34317207 */ /* 0x000fe20004000000 */
[----:B------:R-:W-:Y:S01]  /*14660*/  IMAD R50, R7, R32, RZ ;  /* 0x0000002007327224 */ /* 0x000fe200078e02ff */
[----:B------:R-:W2:Y:S01]  /*14670*/  LDL R10, [R1+0x80] ;  /* 0x00008000010a7983 */ /* 0x000ea20000100800 */
[----:B------:R-:W-:Y:S01]  /*14680*/  IMAD R13, R55, UR5, R3 ;  /* 0x00000005370d7c24 */ /* 0x000fe2000f8e0203 */
[----:B------:R-:W0:Y:S01]  /*14690*/  @P1 LDC R51, c[0x0][0xbec] ;  /* 0x0002fb00ff331b82 */ /* 0x000e220000000800 */
[----:B----4-:R-:W-:-:S05]  /*146a0*/  VIADD R24, R4, 0xffffff80 ;  /* 0xffffff8004187836 */ /* 0x010fca0000000000 */
        /* <DEDUP_REMOVED lines=8> */
[----:B------:R-:W-:-:S04]  /*14730*/  IMAD R11, R53, 0x20, R3 ;  /* 0x00000020350b7824 */ /* 0x000fc800078e0203 */
[----:B------:R-:W-:Y:S01]  /*14740*/  IMAD.WIDE R20, R11, 0x2, R20 ;  /* 0x000000020b147825 */ /* 0x000fe200078e0214 */
[----:B------:R-:W-:-:S04]  /*14750*/  SHF.R.S32.HI R14, RZ, 0x1f, R24 ;  /* 0x0000001fff0e7819 */ /* 0x000fc80000011418 */
[----:B------:R-:W-:-:S04]  /*14760*/  LEA.HI R14, R14, R24, RZ, 0x7 ;  /* 0x000000180e0e7211 */ /* 0x000fc800078f38ff */
[----:B------:R-:W-:-:S05]  /*14770*/  LOP3.LUT R14, R14, 0xffffff80, RZ, 0xc0, !PT ;  /* 0xffffff800e0e7812 */ /* 0x000fca00078ec0ff */
[----:B------:R-:W-:Y:S01]  /*14780*/  IMAD.IADD R14, R24, 0x1, -R14 ;  /* 0x00000001180e7824 */ /* 0x000fe200078e0a0e */
[C---:B------:R-:W-:Y:S02]  /*14790*/  IADD3 R25, P5, R20.reuse, 0x4800, RZ ;  /* 0x0000480014197810 */ /* 0x040fe40007fbe0ff */
[----:B------:R-:W-:Y:S02]  /*147a0*/  IADD3 R29, P4, R20, 0x6000, RZ ;  /* 0x00006000141d7810 */ /* 0x000fe40007f9e0ff */
[----:B------:R-:W-:Y:S02]  /*147b0*/  LOP3.LUT R24, R25, 0x180, RZ, 0xc0, !PT ;  /* 0x0000018019187812 */ /* 0x000fe400078ec0ff */
[----:B------:R-:W-:Y:S02]  /*147c0*/  LOP3.LUT R28, R29, 0x180, RZ, 0xc0, !PT ;  /* 0x000001801d1c7812 */ /* 0x000fe400078ec0ff */
[----:B------:R-:W-:Y:S02]  /*147d0*/  SHF.R.U64 R24, R24, 0x3, RZ ;  /* 0x0000000318187819 */ /* 0x000fe400000012ff */
[----:B------:R-:W-:-:S02]  /*147e0*/  SHF.R.U64 R28, R28, 0x3, RZ ;  /* 0x000000031c1c7819 */ /* 0x000fc400000012ff */
[----:B------:R-:W-:Y:S01]  /*147f0*/  LOP3.LUT R24, R24, R25, RZ, 0x3c, !PT ;  /* 0x0000001918187212 */ /* 0x000fe200078e3cff */
[--C-:B------:R-:W-:Y:S01]  /*14800*/  IMAD.X R25, RZ, RZ, R21.reuse, P5 ;  /* 0x000000ffff197224 */ /* 0x100fe200028e0615 */
[----:B------:R-:W-:Y:S01]  /*14810*/  LOP3.LUT R28, R28, R29, RZ, 0x3c, !PT ;  /* 0x0000001d1c1c7212 */ /* 0x000fe200078e3cff */
[----:B------:R-:W-:Y:S01]  /*14820*/  IMAD.X R29, RZ, RZ, R21, P4 ;  /* 0x000000ffff1d7224 */ /* 0x000fe200020e0615 */
[----:B------:R-:W-:Y:S01]  /*14830*/  BSSY B1, `(.L_x_2449) ;  /* 0x0000081000017945 */ /* 0x000fe20003800000 */
[----:B---3--:R-:W-:Y:S02]  /*14840*/  IMAD.IADD R15, R5, 0x1, R54 ;  /* 0x00000001050f7824 */ /* 0x008fe400078e0236 */
[----:B------:R-:W-:Y:S01]  /*14850*/  IMAD.WIDE.U32 R4, R55, UR4, R42 ;  /* 0x0000000437047c25 */ /* 0x000fe2000f8e002a */
[----:B------:R-:W-:-:S03]  /*14860*/  ULDC.64 UR4, c[0x0][0xb98] ;  /* 0x0002e60000047ab9 */ /* 0x000fc60000000a00 */
[----:B-1----:R-:W-:-:S04]  /*14870*/  @P1 IMAD.HI.U32 R6, R15, R6, RZ ;  /* 0x000000060f061227 */ /* 0x002fc800078e00ff */
[----:B------:R-:W-:Y:S01]  /*14880*/  IMAD.MOV.U32 R9, RZ, RZ, R15 ;  /* 0x000000ffff097224 */ /* 0x000fe200078e000f */
[----:B--2---:R-:W-:Y:S01]  /*14890*/  @P1 SHF.R.U32.HI R9, RZ, R27, R6 ;  /* 0x0000001bff091219 */ /* 0x004fe20000011606 */
[----:B------:R-:W-:-:S04]  /*148a0*/  IMAD.IADD R5, R5, 0x1, R13 ;  /* 0x0000000105057824 */ /* 0x000fc800078e020d */
[----:B------:R-:W-:Y:S02]  /*148b0*/  IMAD.MOV R13, RZ, RZ, -R9 ;  /* 0x000000ffff0d7224 */ /* 0x000fe400078e0a09 */
[----:B------:R-:W-:Y:S02]  /*148c0*/  IMAD R6, R48, UR4, RZ ;  /* 0x0000000430067c24 */ /* 0x000fe4000f8e02ff */
[----:B------:R-:W-:-:S04]  /*148d0*/  IMAD.WIDE.U32 R4, R49, UR4, R4 ;  /* 0x0000000431047c25 */ /* 0x000fc8000f8e0004 */
[----:B------:R-:W-:Y:S01]  /*148e0*/  IMAD R11, R32, R13, R15 ;  /* 0x0000000d200b7224 */ /* 0x000fe200078e020f */
[----:B------:R-:W-:Y:S01]  /*148f0*/  SHF.R.S32.HI R13, RZ, 0x1f, R9 ;  /* 0x0000001fff0d7819 */ /* 0x000fe20000011409 */
[----:B------:R-:W-:Y:S01]  /*14900*/  IMAD R8, R49, UR5, R6 ;  /* 0x0000000531087c24 */ /* 0x000fe2000f8e0206 */
[----:B------:R-:W-:Y:S01]  /*14910*/  IADD3 R4, P0, R9, R4, RZ ;  /* 0x0000000409047210 */ /* 0x000fe20007f1e0ff */
[----:B------:R-:W-:Y:S01]  /*14920*/  ULDC.64 UR4, c[0x0][0xb88] ;  /* 0x0002e20000047ab9 */ /* 0x000fe20000000a00 */
[----:B------:R-:W-:Y:S02]  /*14930*/  SHF.R.S32.HI R6, RZ, 0x1f, R11 ;  /* 0x0000001fff067819 */ /* 0x000fe4000001140b */
[----:B------:R-:W-:-:S03]  /*14940*/  IADD3.X R5, R13, R5, R8, P0, !PT ;  /* 0x000000050d057210 */ /* 0x000fc600007fe408 */
[----:B------:R-:W-:Y:S02]  /*14950*/  IMAD R6, R6, UR4, RZ ;  /* 0x0000000406067c24 */ /* 0x000fe4000f8e02ff */
[----:B------:R-:W-:-:S04]  /*14960*/  IMAD.WIDE.U32 R4, R11, UR4, R4 ;  /* 0x000000040b047c25 */ /* 0x000fc8000f8e0004 */
[----:B------:R-:W-:Y:S01]  /*14970*/  IMAD R15, R11, UR5, R6 ;  /* 0x000000050b0f7c24 */ /* 0x000fe2000f8e0206 */
[----:B------:R-:W-:Y:S01]  /*14980*/  ULDC.64 UR4, c[0x0][0xb50] ;  /* 0x0002d40000047ab9 */ /* 0x000fe20000000a00 */
[----:B------:R-:W-:Y:S02]  /*14990*/  IADD3 R9, P2, R20, 0x1800, RZ ;  /* 0x0000180014097810 */ /* 0x000fe40007f5e0ff */
[----:B------:R-:W-:Y:S01]  /*149a0*/  IMAD.IADD R5, R5, 0x1, R15 ;  /* 0x0000000105057824 */ /* 0x000fe200078e020f */
[C---:B------:R-:W-:Y:S02]  /*149b0*/  LEA R6, P0, R4.reuse, UR4, 0x2 ;  /* 0x0000000404067c11 */ /* 0x040fe4000f8010ff */
[----:B------:R-:W-:Y:S02]  /*149c0*/  LOP3.LUT R8, R9, 0x180, RZ, 0xc0, !PT ;  /* 0x0000018009087812 */ /* 0x000fe400078ec0ff */
[----:B------:R-:W-:Y:S01]  /*149d0*/  LEA.HI.X R4, R4, UR5, R5, 0x2, P0 ;  /* 0x0000000504047c11 */ /* 0x000fe200080f1405 */
[----:B------:R-:W-:Y:S01]  /*149e0*/  SHFL.IDX PT, R44, R6, RZ, 0x1c1f ;  /* 0x001c1fff062c7589 */ /* 0x000fe200000e0000 */
[----:B------:R-:W-:Y:S01]  /*149f0*/  SHF.R.U64 R8, R8, 0x3, RZ ;  /* 0x0000000308087819 */ /* 0x000fe200000012ff */
[----:B------:R-:W-:Y:S01]  /*14a00*/  IMAD.IADD R5, R10, 0x1, R54 ;  /* 0x000000010a057824 */ /* 0x000fe200078e0236 */
[----:B------:R-:W-:Y:S01]  /*14a10*/  IADD3 R13, P3, R20, 0x3000, RZ ;  /* 0x00003000140d7810 */ /* 0x000fe20007f7e0ff */
[----:B------:R-:W1:Y:S01]  /*14a20*/  SHFL.IDX PT, R45, R4, RZ, 0x1c1f ;  /* 0x001c1fff042d7589 */ /* 0x000e6200000e0000 */
[----:B------:R-:W-:Y:S01]  /*14a30*/  LOP3.LUT P0, RZ, R14, 0x3, RZ, 0xc0, !PT ;  /* 0x000000030eff7812 */ /* 0x000fe2000780c0ff */
[----:B------:R-:W-:-:S02]  /*14a40*/  ULDC.64 UR4, c[0x0][0xaa0] ;  /* 0x0002a80000047ab9 */ /* 0x000fc40000000a00 */
[----:B------:R-:W-:Y:S01]  /*14a50*/  SHFL.IDX PT, R46, R6, 0x1, 0x1c1f ;  /* 0x003c1f00062e7f89 */ /* 0x000fe200000e0000 */
[----:B------:R-:W-:-:S03]  /*14a60*/  LOP3.LUT R8, R8, R9, RZ, 0x3c, !PT ;  /* 0x0000000908087212 */ /* 0x000fc600078e3cff */
[----:B------:R-:W2:Y:S01]  /*14a70*/  SHFL.IDX PT, R47, R4, 0x1, 0x1c1f ;  /* 0x003c1f00042f7f89 */ /* 0x000ea200000e0000 */
[----:B------:R-:W-:Y:S01]  /*14a80*/  IMAD.X R9, RZ, RZ, R21, P2 ;  /* 0x000000ffff097224 */ /* 0x000fe200010e0615 */
[C---:B------:R-:W-:Y:S01]  /*14a90*/  ISETP.GE.OR P2, PT, R5.reuse, R50, P0 ;  /* 0x000000320500720c */ /* 0x040fe20000746670 */
[----:B------:R-:W-:Y:S01]  /*14aa0*/  VIADD R5, R5, 0x8 ;  /* 0x0000000805057836 */ /* 0x000fe20000000000 */
[----:B------:R-:W-:-:S04]  /*14ab0*/  LOP3.LUT R12, R13, 0x180, RZ, 0xc0, !PT ;  /* 0x000001800d0c7812 */ /* 0x000fc800078ec0ff */
[----:B------:R-:W-:Y:S02]  /*14ac0*/  ISETP.GE.OR P0, PT, R5, R50, P0 ;  /* 0x000000320500720c */ /* 0x000fe40000706670 */
[----:B------:R-:W-:-:S04]  /*14ad0*/  SHF.R.U64 R12, R12, 0x3, RZ ;  /* 0x000000030c0c7819 */ /* 0x000fc800000012ff */
[----:B------:R-:W-:Y:S01]  /*14ae0*/  LOP3.LUT R12, R12, R13, RZ, 0x3c, !PT ;  /* 0x0000000d0c0c7212 */ /* 0x000fe200078e3cff */
[--C-:B------:R-:W-:Y:S01]  /*14af0*/  IMAD.X R13, RZ, RZ, R21.reuse, P3 ;  /* 0x000000ffff0d7224 */ /* 0x100fe200018e0615 */
[----:B-1----:R-:W-:Y:S01]  /*14b00*/  @!P2 ST.E desc[UR38][R44.64], R40 ;  /* 0x000000282c00a985 */ /* 0x002fe2000c101926 */
[C---:B------:R-:W-:Y:S02]  /*14b10*/  IADD3 R7, P3, R20.reuse, 0x7800, RZ ;  /* 0x0000780014077810 */ /* 0x040fe40007f7e0ff */
[----:B------:R-:W-:Y:S02]  /*14b20*/  LOP3.LUT R11, R20, 0x180, RZ, 0xc0, !PT ;  /* 0x00000180140b7812 */ /* 0x000fe400078ec0ff */
[----:B--2---:R1:W-:Y:S01]  /*14b30*/  @!P0 ST.E desc[UR38][R46.64], R0 ;  /* 0x000000002e008985 */ /* 0x0043e2000c101926 */
[----:B------:R-:W-:Y:S01]  /*14b40*/  LOP3.LUT R4, R7, 0x180, RZ, 0xc0, !PT ;  /* 0x0000018007047812 */ /* 0x000fe200078ec0ff */
[----:B------:R-:W-:Y:S01]  /*14b50*/  IMAD R43, R43, UR4, RZ ;  /* 0x000000042b2b7c24 */ /* 0x000fe2000f8e02ff */
[----:B------:R-:W-:Y:S01]  /*14b60*/  SHF.R.U64 R11, R11, 0x3, RZ ;  /* 0x000000030b0b7819 */ /* 0x000fe200000012ff */
[----:B------:R-:W-:Y:S01]  /*14b70*/  IMAD.X R37, RZ, RZ, R21, P3 ;  /* 0x000000ffff257224 */ /* 0x000fe200018e0615 */
[----:B------:R-:W-:Y:S01]  /*14b80*/  SHF.R.U64 R4, R4, 0x3, RZ ;  /* 0x0000000304047819 */ /* 0x000fe200000012ff */
[----:B-1----:R-:W1:Y:S01]  /*14b90*/  @P1 LDC R47, c[0x0][0xbf0] ;  /* 0x0002fc00ff2f1b82 */ /* 0x002e620000000800 */
[----:B------:R-:W-:Y:S01]  /*14ba0*/  LOP3.LUT R20, R11, R20, RZ, 0x3c, !PT ;  /* 0x000000140b147212 */ /* 0x000fe200078e3cff */
[----:B------:R-:W-:Y:S01]  /*14bb0*/  IMAD R45, R42, UR5, R43 ;  /* 0x000000052a2d7c24 */ /* 0x000fe2000f8e022b */
[----:B------:R-:W-:Y:S01]  /*14bc0*/  LOP3.LUT R36, R4, R7, RZ, 0x3c, !PT ;  /* 0x0000000704247212 */ /* 0x000fe200078e3cff */
[----:B------:R-:W-:Y:S01]  /*14bd0*/  IMAD.WIDE.U32 R42, R42, UR4, RZ ;  /* 0x000000042a2a7c25 */ /* 0x000fe2000f8e00ff */
[----:B------:R-:W-:Y:S01]  /*14be0*/  ULDC.64 UR4, c[0x0][0xae8] ;  /* 0x0002ba0000047ab9 */ /* 0x000fe20000000a00 */
[----:B------:R2:W5:Y:S02]  /*14bf0*/  LD.E.128 R4, desc[UR38][R20.64] ;  /* 0x0000002614047980 */ /* 0x000564000c101d00 */
[----:B------:R-:W-:-:S02]  /*14c00*/  IMAD R0, R56, 0x60, R53 ;  /* 0x0000006038007824 */ /* 0x000fc400078e0235 */
[----:B------:R-:W-:Y:S01]  /*14c10*/  IMAD R41, R41, UR4, RZ ;  /* 0x0000000429297c24 */ /* 0x000fe2000f8e02ff */
[----:B------:R-:W5:Y:S01]  /*14c20*/  LD.E.128 R8, desc[UR38][R8.64] ;  /* 0x0000002608087980 */ /* 0x000f62000c101d00 */
[----:B------:R-:W-:-:S03]  /*14c30*/  IMAD.IADD R40, R54, 0x1, R0 ;  /* 0x0000000136287824 */ /* 0x000fc600078e0200 */
[----:B------:R-:W5:Y:S01]  /*14c40*/  LD.E.128 R12, desc[UR38][R12.64] ;  /* 0x000000260c0c7980 */ /* 0x000f62000c101d00 */
[----:B--2---:R-:W-:Y:S02]  /*14c50*/  IMAD.IADD R21, R43, 0x1, R45 ;  /* 0x000000012b157824 */ /* 0x004fe400078e022d */
[----:B------:R-:W-:Y:S01]  /*14c60*/  IMAD.MOV.U32 R20, RZ, RZ, R42 ;  /* 0x000000ffff147224 */ /* 0x000fe200078e002a */
[----:B------:R-:W5:Y:S01]  /*14c70*/  LD.E.128 R24, desc[UR38][R24.64] ;  /* 0x0000002618187980 */ /* 0x000f62000c101d00 */
[C---:B------:R-:W-:Y:S02]  /*14c80*/  IMAD R41, R55.reuse, UR5, R41 ;  /* 0x0000000537297c24 */ /* 0x040fe4000f8e0229 */
[----:B------:R-:W-:Y:S01]  /*14c90*/  IMAD.WIDE.U32 R20, R55, UR4, R20 ;  /* 0x0000000437147c25 */ /* 0x000fe2000f8e0014 */
[----:B------:R-:W-:Y:S01]  /*14ca0*/  ULDC.64 UR4, c[0x0][0xaf0] ;  /* 0x0002bc0000047ab9 */ /* 0x000fe20000000a00 */
[----:B------:R-:W5:Y:S02]  /*14cb0*/  LD.E.128 R28, desc[UR38][R28.64] ;  /* 0x000000261c1c7980 */ /* 0x000f64000c101d00 */
[----:B0-----:R-:W-:-:S02]  /*14cc0*/  @P1 IMAD.HI.U32 R0, R40, R51, RZ ;  /* 0x0000003328001227 */ /* 0x001fc400078e00ff */
[----:B------:R-:W5:Y:S02]  /*14cd0*/  LD.E.128 R36, desc[UR38][R36.64] ;  /* 0x0000002624247980 */ /* 0x000f64000c101d00 */
        /* <DEDUP_REMOVED lines=16> */
[----:B------:R-:W-:Y:S02]  /*14de0*/  IMAD R0, R0, UR4, RZ ;  /* 0x0000000400007c24 */ /* 0x000fe4000f8e02ff */
[----:B------:R-:W-:Y:S02]  /*14df0*/  IMAD R43, R32, R45, R40 ;  /* 0x0000002d202b7224 */ /* 0x000fe400078e0228 */
[----:B------:R-:W-:-:S02]  /*14e00*/  IMAD R45, R41, UR5, R0 ;  /* 0x00000005292d7c24 */ /* 0x000fc4000f8e0200 */
[----:B------:R-:W-:Y:S01]  /*14e10*/  IMAD.WIDE.U32 R20, R41, UR4, R20 ;  /* 0x0000000429147c25 */ /* 0x000fe2000f8e0014 */
[----:B------:R-:W-:Y:S01]  /*14e20*/  SHF.R.S32.HI R0, RZ, 0x1f, R43 ;  /* 0x0000001fff007819 */ /* 0x000fe2000001142b */
[----:B------:R-:W-:Y:S02]  /*14e30*/  ULDC.64 UR4, c[0x0][0xad8] ;  /* 0x0002b60000047ab9 */ /* 0x000fe40000000a00 */
[----:B------:R-:W-:Y:S02]  /*14e40*/  IMAD.IADD R21, R21, 0x1, R45 ;  /* 0x0000000115157824 */ /* 0x000fe400078e022d */
[----:B------:R-:W-:Y:S02]  /*14e50*/  IMAD R0, R0, UR4, RZ ;  /* 0x0000000400007c24 */ /* 0x000fe4000f8e02ff */
[----:B------:R-:W-:-:S04]  /*14e60*/  IMAD.WIDE.U32 R20, R43, UR4, R20 ;  /* 0x000000042b147c25 */ /* 0x000fc8000f8e0014 */
[----:B------:R-:W-:Y:S01]  /*14e70*/  IMAD R41, R43, UR5, R0 ;  /* 0x000000052b297c24 */ /* 0x000fe2000f8e0200 */
[----:B------:R-:W-:Y:S01]  /*14e80*/  ULDC.64 UR4, c[0x0][0xa80] ;  /* 0x0002a00000047ab9 */ /* 0x000fe20000000a00 */
[----:B------:R-:W-:Y:S01]  /*14e90*/  IMAD.IADD R47, R53, 0x1, R54 ;  /* 0x00000001352f7824 */ /* 0x000fe200078e0236 */
        /* <DEDUP_REMOVED lines=8> */
[----:B0-----:R0:W1:Y:S02]  /*14f20*/  SHFL.IDX PT, R40, R32, RZ, 0x1c1f ;  /* 0x001c1fff20287589 */ /* 0x00106400000e0000 */
[----:B------:R2:W-:Y:S02]  /*14f30*/  SYNCS.ARRIVE.TRANS64.RED.A1T0 RZ, [R0+URZ], RZ ;  /* 0x000000ff00ff79a7 */ /* 0x0005e4000810043f */
[----:B------:R0:W3:Y:S01]  /*14f40*/  SHFL.IDX PT, R41, R46, RZ, 0x1c1f ;  /* 0x001c1fff2e297589 */ /* 0x0000e200000e0000 */
[----:B------:R-:W-:Y:S02]  /*14f50*/  SHF.R.S32.HI R48, RZ, 0x1f, R51 ;  /* 0x0000001fff307819 */ /* 0x000fe40000011433 */
[----:B--2---:R-:W-:Y:S01]  /*14f60*/  SHF.R.S32.HI R0, RZ, 0x1f, R49 ;  /* 0x0000001fff007819 */ /* 0x004fe20000011431 */
[----:B------:R-:W-:Y:S06]  /*14f70*/  @P0 BRA `(.L_x_2450) ;  /* 0x0000000000300947 */ /* 0x000fec0003800000 */
[----:B------:R-:W-:Y:S02]  /*14f80*/  ULDC UR4, c[0x0][0xac8] ;  /* 0x0002b20000047ab9 */ /* 0x000fe40000000800 */
[----:B------:R-:W-:Y:S02]  /*14f90*/  ISETP.GE.AND P1, PT, R51, UR4, PT ;  /* 0x0000000433007c0c */ /* 0x000fe4000bf26270 */
[----:B------:R-:W-:Y:S02]  /*14fa0*/  ISETP.GE.AND P2, PT, R49, UR4, PT ;  /* 0x0000000431007c0c */ /* 0x000fe4000bf46270 */
[----:B------:R-:W-:-:S09]  /*14fb0*/  ISETP.GE.AND P0, PT, R3, UR4, PT ;  /* 0x0000000403007c0c */ /* 0x000fd2000bf06270 */
[-C--:B-1----:R-:W-:Y:S02]  /*14fc0*/  @!P1 LEA R42, P3, R51, R40.reuse, 0x1 ;  /* 0x00000028332a9211 */ /* 0x082fe400078608ff */
[----:B------:R-:W-:Y:S02]  /*14fd0*/  @!P2 LEA R44, P4, R49, R40, 0x1 ;  /* 0x00000028312ca211 */ /* 0x000fe400078808ff */
[----:B---3--:R-:W-:Y:S01]  /*14fe0*/  @!P0 IMAD.WIDE R20, R3, 0x2, R40 ;  /* 0x0000000203148825 */ /* 0x008fe200078e0228 */
[-C--:B------:R-:W-:Y:S02]  /*14ff0*/  @!P1 LEA.HI.X R43, R51, R41.reuse, R48, 0x1, P3 ;  /* 0x00000029332b9211 */ /* 0x080fe400018f0c30 */
[----:B------:R-:W-:Y:S02]  /*15000*/  @!P2 LEA.HI.X R45, R49, R41, R0, 0x1, P4 ;  /* 0x00000029312da211 */ /* 0x000fe400020f0c00 */
[----:B-----5:R2:W-:Y:S04]  /*15010*/  @!P0 ST.E.128 desc[UR38][R20.64], R4 ;  /* 0x0000000414008985 */ /* 0x0205e8000c101d26 */
[----:B------:R2:W-:Y:S04]  /*15020*/  @!P1 ST.E.128 desc[UR38][R42.64], R12 ;  /* 0x0000000c2a009985 */ /* 0x0005e8000c101d26 */
[----:B------:R2:W-:Y:S02]  /*15030*/  @!P2 ST.E.128 desc[UR38][R44.64], R28 ;  /* 0x0000001c2c00a985 */ /* 0x0005e4000c101d26 */
.L_x_2450:
[----:B------:R-:W-:Y:S05]  /*15040*/  BSYNC B1 ;  /* 0x0000000000017941 */ /* 0x000fea0003800000 */
.L_x_2449:
[----:B--2--5:R-:W-:Y:S01]  /*15050*/  VIADD R5, R47, 0x60 ;  /* 0x000000602f057836 */ /* 0x024fe20000000000 */
[----:B------:R2:W4:Y:S04]  /*15060*/  SHFL.IDX PT, R7, R46, 0x1, 0x1c1f ;  /* 0x003c1f002e077f89 */ /* 0x00052800000e0000 */
[----:B------:R-:W-:Y:S01]  /*15070*/  ISETP.GE.AND P0, PT, R5, R50, PT ;  /* 0x000000320500720c */ /* 0x000fe20003f06270 */
[----:B------:R2:W0:-:S12]  /*15080*/  SHFL.IDX PT, R6, R32, 0x1, 0x1c1f ;  /* 0x003c1f0020067f89 */ /* 0x00041800000e0000 */
[----:B--2---:R-:W-:Y:S05]  /*15090*/  @P0 BRA `(.L_x_2451) ;  /* 0x0000000800d80947 */ /* 0x004fea0003800000 */
        /* <DEDUP_REMOVED lines=10> */
[----:B--2---:R-:W-:-:S04]  /*15140*/  LEA R4, P0, R49, R6, 0x1 ;  /* 0x0000000631047211 */ /* 0x004fc800078008ff */
[----:B------:R-:W-:-:S05]  /*15150*/  LEA.HI.X R5, R49, R7, R0, 0x1, P0 ;  /* 0x0000000731057211 */ /* 0x000fca00000f0c00 */
[----:B------:R0:W-:Y:S01]  /*15160*/  ST.E.128 desc[UR38][R4.64], R36 ;  /* 0x0000002404007985 */ /* 0x0001e2000c101d26 */
[----:B------:R-:W-:Y:S05]  /*15170*/  BRA `(.L_x_2451) ;  /* 0x0000000800a07947 */ /* 0x000fea0003800000 */
.L_x_2447:
[C---:B------:R-:W-:Y:S01]  /*15180*/  IMAD.SHL.U32 R6, R52.reuse, 0x4, RZ ;  /* 0x0000000434067824 */ /* 0x040fe200078e00ff */
[----:B------:R-:W-:Y:S01]  /*15190*/  ULDC.64 UR4, c[0x0][0xc00] ;  /* 0x0003000000047ab9 */ /* 0x000fe20000000a00 */
[----:B------:R-:W-:Y:S01]  /*151a0*/  SHF.L.U64.HI R3, R52, 0x2, R29 ;  /* 0x0000000234037819 */ /* 0x000fe2000001021d */
[----:B------:R-:W-:Y:S01]  /*151b0*/  IMAD.MOV.U32 R0, RZ, RZ, RZ ;  /* 0x000000ffff007224 */ /* 0x000fe200078e00ff */
[----:B------:R-:W-:Y:S01]  /*151c0*/  ISETP.NE.U32.AND P0, PT, RZ, UR4, PT ;  /* 0x00000004ff007c0c */ /* 0x000fe2000bf05070 */
[----:B------:R-:W3:Y:S01]  /*151d0*/  LDC R25, c[0x0][0xbe8] ;  /* 0x0002fa00ff197b82 */ /* 0x000ee20000000800 */
[----:B------:R-:W-:Y:S02]  /*151e0*/  IADD3 R4, P1, R6, UR4, RZ ;  /* 0x0000000406047c10 */ /* 0x000fe4000ff3e0ff */
[----:B------:R-:W-:Y:S02]  /*151f0*/  ISETP.NE.AND.EX P0, PT, RZ, UR5, PT, P0 ;  /* 0x00000005ff007c0c */ /* 0x000fe4000bf05300 */
[----:B------:R-:W-:Y:S01]  /*15200*/  IADD3.X R5, R3, UR5, RZ, P1, !PT ;  /* 0x0000000503057c10 */ /* 0x000fe20008ffe4ff */
[----:B------:R-:W-:-:S02]  /*15210*/  ULDC.64 UR4, c[0x0][0xc08] ;  /* 0x0003020000047ab9 */ /* 0x000fc40000000a00 */
[----:B------:R-:W-:-:S04]  /*15220*/  ISETP.NE.U32.AND P1, PT, RZ, UR4, PT ;  /* 0x00000004ff007c0c */ /* 0x000fc8000bf25070 */
[----:B------:R-:W-:-:S04]  /*15230*/  ISETP.NE.AND.EX P1, PT, RZ, UR5, PT, P1 ;  /* 0x00000005ff007c0c */ /* 0x000fc8000bf25310 */
[----:B------:R4:W5:Y:S01]  /*15240*/  @P0 LDG.E R0, desc[UR38][R4.64] ;  /* 0x0000002604000981 */ /* 0x000962000c1e1900 */
[----:B------:R-:W2:Y:S08]  /*15250*/  S2R R10, SR_TID.X ;  /* 0x00000000000a7919 */ /* 0x000eb00000002100 */
[----:B------:R-:W-:Y:S01]  /*15260*/  @P1 IADD3 R6, P2, R6, UR4, RZ ;  /* 0x0000000406061c10 */ /* 0x000fe2000ff5e0ff */
[----:B------:R-:W-:-:S02]  /*15270*/  ULDC UR4, c[0x0][0xa88] ;  /* 0x0002a20000047ab9 */ /* 0x000fc40000000800 */
[----:B------:R-:W-:Y:S01]  /*15280*/  IMAD.U32 R8, RZ, RZ, UR4 ;  /* 0x00000004ff087e24 */ /* 0x000fe2000f8e00ff */
[----:B------:R-:W-:-:S05]  /*15290*/  @P1 IADD3.X R7, R3, UR5, RZ, P2, !PT ;  /* 0x0000000503071c10 */ /* 0x000fca00097fe4ff */
[----:B------:R4:W5:Y:S01]  /*152a0*/  @P1 LDG.E R8, desc[UR38][R6.64] ;  /* 0x0000002606081981 */ /* 0x000962000c1e1900 */
[----:B---3--:R-:W-:-:S13]  /*152b0*/  ISETP.NE.AND P2, PT, R25, 0x1, PT ;  /* 0x000000011900780c */ /* 0x008fda0003f45270 */
[----:B------:R-:W3:Y:S01]  /*152c0*/  @P2 LDC R14, c[0x0][0xbec] ;  /* 0x0002fb00ff0e2b82 */ /* 0x000ee20000000800 */
[----:B--2---:R-:W-:-:S07]  /*152d0*/  VIADD R24, R10, 0xffffff80 ;  /* 0xffffff800a187836 */ /* 0x004fce0000000000 */
[----:B------:R-:W2:Y:S01]  /*152e0*/  @P2 LDC R27, c[0x0][0xbf0] ;  /* 0x0002fc00ff1b2b82 */ /* 0x000ea20000000800 */
[----:B------:R-:W-:Y:S01]  /*152f0*/  ISETP.GE.AND P3, PT, R24, 0xc0, PT ;  /* 0x000000c01800780c */ /* 0x000fe20003f66270 */
[----:B----4-:R-:W-:-:S12]  /*15300*/  @P1 BRA `(.L_x_2452) ;  /* 0x0000000000101947 */ /* 0x010fd80003800000 */
[----:B------:R-:W-:Y:S05]  /*15310*/  @!P0 BRA `(.L_x_2452) ;  /* 0x00000000000c8947 */ /* 0x000fea0003800000 */
[----:B------:R-:W4:Y:S04]  /*15320*/  LDG.E R3, desc[UR38][R4.64] ;  /* 0x0000002604037981 */ /* 0x000f28000c1e1900 */
[----:B-----5:R-:W4:Y:S02]  /*15330*/  LDG.E R8, desc[UR38][R4.64+0x4] ;  /* 0x0000042604087981 */ /* 0x020f24000c1e1900 */
[----:B----4-:R-:W-:-:S07]  /*15340*/  IMAD.IADD R8, R8, 0x1, -R3 ;  /* 0x0000000108087824 */ /* 0x010fce00078e0a03 */
.L_x_2452:
[----:B------:R-:W4:Y:S04]  /*15350*/  LDL R20, [R1+0x70] ;  /* 0x0000700001147983 */ /* 0x000f280000100800 */
[----:B------:R0:W5:Y:S01]  /*15360*/  LDL R26, [R1+0x54] ;  /* 0x00005400011a7983 */ /* 0x0001620000100800 */
[----:B------:R-:W-:Y:S01]  /*15370*/  BSSY B1, `(.L_x_2453) ;  /* 0x000002c000017945 */ /* 0x000fe20003800000 */
[----:B------:R-:W-:Y:S02]  /*15380*/  SEL R13, R52, RZ, !P0 ;  /* 0x000000ff340d7207 */ /* 0x000fe40004000000 */
[----:B------:R-:W-:Y:S02]  /*15390*/  SEL R29, R29, RZ, !P0 ;  /* 0x000000ff1d1d7207 */ /* 0x000fe40004000000 */
[----:B-----5:R-:W-:-:S02]  /*153a0*/  SHF.R.S32.HI R11, RZ, 0x1f, R0 ;  /* 0x0000001fff0b7819 */ /* 0x020fc40000011400 */
[----:B----4-:R-:W-:Y:S01]  /*153b0*/  SHF.R.S32.HI R12, RZ, 0x1f, R20 ;  /* 0x0000001fff0c7819 */ /* 0x010fe20000011414 */
[----:B0-----:R-:W-:Y:S06]  /*153c0*/  @P3 BRA `(.L_x_2454) ;  /* 0x0000000000983947 */ /* 0x001fec0003800000 */
[----:B------:R-:W0:Y:S01]  /*153d0*/  LDC R9, c[0x0][0xbe8] ;  /* 0x0002fa00ff097b82 */ /* 0x000e220000000800 */
[----:B------:R-:W-:Y:S01]  /*153e0*/  IADD3 R10, R26, -0x80, R10 ;  /* 0xffffff801a0a7810 */ /* 0x000fe20007ffe00a */
        /* <DEDUP_REMOVED lines=14> */
[----:B------:R-:W4:Y:S01]  /*154d0*/  @P0 LDC R21, c[0x0][0xbf0] ;  /* 0x0002fc00ff150b82 */ /* 0x000f220000000800 */
[----:B------:R-:W-:-:S04]  /*154e0*/  IMAD.WIDE.U32 R4, R13, UR4, R4 ;  /* 0x000000040d047c25 */ /* 0x000fc8000f8e0004 */
[----:B0-----:R-:W-:-:S05]  /*154f0*/  @P0 IMAD.HI.U32 R6, R10, R15, RZ ;  /* 0x0000000f0a060227 */ /* 0x001fca00078e00ff */
[----:B----4-:R-:W-:Y:S01]  /*15500*/  @P0 SHF.R.U32.HI R3, RZ, R21, R6 ;  /* 0x00000015ff030219 */ /* 0x010fe20000011606 */
[----:B------:R-:W-:-:S03]  /*15510*/  IMAD R6, R29, UR4, RZ ;  /* 0x000000041d067c24 */ /* 0x000fc6000f8e02ff */
[----:B------:R-:W-:Y:S01]  /*15520*/  IADD3 R4, P0, R3, R4, RZ ;  /* 0x0000000403047210 */ /* 0x000fe20007f1e0ff */
[--C-:B------:R-:W-:Y:S02]  /*15530*/  IMAD.MOV R7, RZ, RZ, -R3.reuse ;  /* 0x000000ffff077224 */ /* 0x100fe400078e0a03 */
        /* <DEDUP_REMOVED lines=15> */
.L_x_2454:
[----:B------:R-:W-:Y:S05]  /*15630*/  BSYNC B1 ;  /* 0x0000000000017941 */ /* 0x000fea0003800000 */
.L_x_2453:
        /* <DEDUP_REMOVED lines=15> */
[----:B------:R-:W-:Y:S02]  /*15730*/  IMAD.IADD R9, R26, 0x1, R0 ;  /* 0x000000011a097824 */ /* 0x000fe400078e0200 */
[----:B------:R-:W-:-:S02]  /*15740*/  IMAD R7, R20, UR5, R6 ;  /* 0x0000000514077c24 */ /* 0x000fc4000f8e0206 */
[----:B---3--:R-:W-:-:S04]  /*15750*/  @P2 IMAD.HI.U32 R0, R9, R14, RZ ;  /* 0x0000000e09002227 */ /* 0x008fc800078e00ff */
[----:B------:R-:W-:Y:S01]  /*15760*/  IMAD.WIDE.U32 R4, R20, UR4, R4 ;  /* 0x0000000414047c25 */ /* 0x000fe2000f8e0004 */
[----:B------:R-:W-:-:S03]  /*15770*/  ULDC.64 UR4, c[0x0][0xaf0] ;  /* 0x0002bc0000047ab9 */ /* 0x000fc60000000a00 */
[----:B------:R-:W-:Y:S01]  /*15780*/  IMAD.MOV.U32 R3, RZ, RZ, R9 ;  /* 0x000000ffff037224 */ /* 0x000fe200078e0009 */
[----:B--2---:R-:W-:Y:S01]  /*15790*/  @P2 SHF.R.U32.HI R3, RZ, R27, R0 ;  /* 0x0000001bff032219 */ /* 0x004fe20000011600 */
        /* <DEDUP_REMOVED lines=31> */
.L_x_2617:
        /* <DEDUP_REMOVED lines=10> */
[CC--:B---3--:R-:W-:Y:S02]  /*15a30*/  @!P3 LEA R26, P0, R10.reuse, R14.reuse, 0x1 ;  /* 0x0000000e0a1ab211 */ /* 0x0c8fe400078008ff */
[----:B------:R-:W-:Y:S01]  /*15a40*/  @!P4 LEA R28, P1, R7, R14, 0x1 ;  /* 0x0000000e071cc211 */ /* 0x000fe200078208ff */
[----:B------:R-:W-:Y:S01]  /*15a50*/  @!P2 IMAD.WIDE R12, R9, 0x2, R14 ;  /* 0x00000002090ca825 */ /* 0x000fe200078e020e */
[-C--:B------:R-:W-:Y:S02]  /*15a60*/  @!P3 LEA.HI.X R27, R10, R3.reuse, R20, 0x1, P0 ;  /* 0x000000030a1bb211 */ /* 0x080fe400000f0c14 */
[----:B------:R-:W-:Y:S02]  /*15a70*/  @!P4 LEA.HI.X R29, R7, R3, R24, 0x1, P1 ;  /* 0x00000003071dc211 */ /* 0x000fe400008f0c18 */
[----:B------:R4:W-:Y:S04]  /*15a80*/  @!P2 ST.E.128 desc[UR38][R12.64], RZ ;  /* 0x000000ff0c00a985 */ /* 0x0009e8000c101d26 */
[----:B------:R4:W-:Y:S04]  /*15a90*/  @!P3 ST.E.128 desc[UR38][R26.64], RZ ;  /* 0x000000ff1a00b985 */ /* 0x0009e8000c101d26 */
[----:B------:R4:W-:Y:S02]  /*15aa0*/  @!P4 ST.E.128 desc[UR38][R28.64], RZ ;  /* 0x000000ff1c00c985 */ /* 0x0009e4000c101d26 */
.L_x_2457:
[----:B------:R-:W-:Y:S05]  /*15ab0*/  BSYNC B1 ;  /* 0x0000000000017941 */ /* 0x000fea0003800000 */
.L_x_2456:
[----:B------:R-:W-:-:S03]  /*15ac0*/  UMOV UR4, 0xffffffff ;  /* 0xffffffff00047882 */ /* 0x000fc60000000000 */
[----:B------:R-:W-:Y:S05]  /*15ad0*/  BRA.DIV UR4, `(.L_x_2458) ;  /* 0x0000007e044c7947 */ /* 0x000fea000b800000 */
[----:B--2---:R2:W0:Y:S04]  /*15ae0*/  SHFL.IDX PT, R3, R4, 0x1, 0x1c1f ;  /* 0x003c1f0004037f89 */ /* 0x00442800000e0000 */
[----:B---3--:R2:W3:Y:S02]  /*15af0*/  SHFL.IDX PT, R14, R0, 0x1, 0x1c1f ;  /* 0x003c1f00000e7f89 */ /* 0x0084e400000e0000 */
.L_x_2621:
        /* <DEDUP_REMOVED lines=16> */
.L_x_2451:
[----:B------:R-:W-:Y:S05]  /*15c00*/  BSYNC B0 ;  /* 0x0000000000007941 */ /* 0x000fea0003800000 */
.L_x_2446:
[----:B------:R-:W-:Y:S02]  /*15c10*/  ULDC UR4, c[0x0][0xc3c] ;  /* 0x00030f0000047ab9 */ /* 0x000fe40000000800 */
[----:B-1----:R-:W-:-:S13]  /*15c20*/  ISETP.GE.AND P0, PT, R35, UR4, PT ;  /* 0x0000000423007c0c */ /* 0x002fda000bf06270 */
[----:B------:R-:W-:Y:S05]  /*15c30*/  @!P0 BRA `(.L_x_2459) ;  /* 0xfffffeb800108947 */ /* 0x000fea000383ffff */
[----:B------:R-:W-:Y:S05]  /*15c40*/  BRA `(.L_x_2304) ;  /* 0x0000006c00c47947 */ /* 0x000fea0003800000 */
.L_x_2302:
        /* <DEDUP_REMOVED lines=16> */
.L_x_2460:
        /* <DEDUP_REMOVED lines=42> */
.L_x_2466:
        /* <DEDUP_REMOVED lines=12> */
.L_x_2465:
[----:B------:R-:W-:Y:S05]  /*160b0*/  BSYNC B0 ;  /* 0x0000000000007941 */ /* 0x000fea0003800000 */
.L_x_2464:
        /* <DEDUP_REMOVED lines=21> */
.L_x_2462:
        /* <DEDUP_REMOVED lines=21> */
.L_x_2467:
        /* <DEDUP_REMOVED lines=58> */
.L_x_2463:
[----:B------:R-:W-:Y:S02]  /*16700*/  IMAD.MOV.U32 R17, RZ, RZ, RZ ;  /* 0x000000ffff117224 */ /* 0x000fe400078e00ff */
[----:B------:R-:W-:Y:S02]  /*16710*/  IMAD.U32 R16, RZ, RZ, UR6 ;  /* 0x00000006ff107e24 */ /* 0x000fe4000f8e00ff */
[----:B------:R-:W-:-:S07]  /*16720*/  IMAD.MOV.U32 R18, RZ, RZ, RZ ;  /* 0x000000ffff127224 */ /* 0x000fce00078e00ff */
.L_x_2468:
[----:B------:R-:W-:-:S13]  /*16730*/  ISETP.NE.AND P0, PT, R5, RZ, PT ;  /* 0x000000ff0500720c */ /* 0x000fda0003f05270 */
[----:B------:R-:W0:Y:S01]  /*16740*/  @!P0 S2R R3, SR_CgaCtaId ;  /* 0x0000000000038919 */ /* 0x000e220000008800 */
[----:B------:R-:W-:-:S04]  /*16750*/  @!P0 MOV R0, 0x400 ;  /* 0x0000040000008802 */ /* 0x000fc80000000f00 */
[----:B0-----:R-:W-:-:S05]  /*16760*/  @!P0 LEA R0, R3, R0, 0x18 ;  /* 0x0000000003008211 */ /* 0x001fca00078ec0ff */
[----:B------:R0:W-:Y:S01]  /*16770*/  @!P0 STS.128 [R0+0x2d8d0], R16 ;  /* 0x02d8d01000008388 */ /* 0x0001e20000000c00 */
[----:B------:R-:W-:Y:S06]  /*16780*/  BAR.ARV 0x5, 0x200 ;  /* 0x0148000000007b1d */ /* 0x000fec0000002000 */
.L_x_2461:
        /* <DEDUP_REMOVED lines=33> */
[----:B------:R0:W-:Y:S04]  /*169a0*/  STL [R1], R4 ;  /* 0x0000000401007387 */ /* 0x0001e80000100800 */
[----:B------:R1:W-:Y:S04]  /*169b0*/  STL [R1+0x48], RZ ;  /* 0x000048ff01007387 */ /* 0x0003e80000100800 */
[----:B------:R1:W-:Y:S01]  /*169c0*/  STL [R1+0x4], R6 ;  /* 0x0000040601007387 */ /* 0x0003e20000100800 */
[----:B0-----:R-:W-:Y:S02]  /*169d0*/  LOP3.LUT R4, R3, R2, RZ, 0xfc, !PT ;  /* 0x0000000203047212 */ /* 0x001fe400078efcff */
[----:B------:R-:W-:-:S02]  /*169e0*/  LOP3.LUT R3, R0, 0x20, RZ, 0xfc, !PT ;  /* 0x0000002000037812 */ /* 0x000fc400078efcff */
[----:B------:R-:W-:Y:S01]  /*169f0*/  LOP3.LUT R2, R0, 0x40, RZ, 0xfc, !PT ;  /* 0x0000004000027812 */ /* 0x000fe200078efcff */
[----:B------:R-:W-:-:S05]  /*16a00*/  IMAD R0, R5, 0x2, R22 ;  /* 0x0000000205007824 */ /* 0x000fca00078e0216 */
[----:B------:R1:W-:Y:S02]  /*16a10*/  STL [R1+0x30], R0 ;  /* 0x0000300001007387 */ /* 0x0003e40000100800 */
.L_x_2570:
[----:B0-----:R-:W0:Y:S02]  /*16a20*/  LDC.64 R2, c[0x0][0xc88] ;  /* 0x00032200ff027b82 */ /* 0x001e240000000a00 */
[----:B0-----:R-:W-:-:S05]  /*16a30*/  IMAD.WIDE R2, R19, 0x4, R2 ;  /* 0x0000000413027825 */ /* 0x001fca00078e0202 */
[----:B--2---:R-:W2:Y:S01]  /*16a40*/  LDG.E R29, desc[UR38][R2.64] ;  /* 0x00000026021d7981 */ /* 0x004ea2000c1e1900 */
[----:B------:R-:W-:Y:S05]  /*16a50*/  YIELD ;  /* 0x0000000000007946 */ /* 0x000fea0003800000 */
[----:B------:R-:W-:Y:S01]  /*16a60*/  ULDC.64 UR4, c[0x0][0xa28] ;  /* 0x00028a0000047ab9 */ /* 0x000fe20000000a00 */
[----:B------:R-:W-:Y:S01]  /*16a70*/  IMAD.MOV.U32 R10, RZ, RZ, RZ ;  /* 0x000000ffff0a7224 */ /* 0x000fe200078e00ff */
[----:B------:R-:W-:Y:S01]  /*16a80*/  ISETP.NE.U32.AND P0, PT, RZ, UR4, PT ;  /* 0x00000004ff007c0c */ /* 0x000fe2000bf05070 */
[----:B-1----:R-:W-:Y:S01]  /*16a90*/  IMAD.MOV.U32 R6, RZ, RZ, RZ ;  /* 0x000000ffff067224 */ /* 0x002fe200078e00ff */
[----:B------:R-:W-:Y:S01]  /*16aa0*/  ULDC.64 UR8, c[0x0][0xa18] ;  /* 0x0002860000087ab9 */ /* 0x000fe20000000a00 */
[----:B------:R-:W-:Y:S01]  /*16ab0*/  ULDC.64 UR6, c[0x0][0xa10] ;  /* 0x0002840000067ab9 */ /* 0x000fe20000000a00 */
[----:B------:R-:W-:-:S02]  /*16ac0*/  ISETP.NE.AND.EX P0, PT, RZ, UR5, PT, P0 ;  /* 0x00000005ff007c0c */ /* 0x000fc4000bf05300 */
[----:B--2---:R-:W-:-:S11]  /*16ad0*/  SHF.R.S32.HI R0, RZ, 0x1f, R29 ;  /* 0x0000001fff007819 */ /* 0x004fd6000001141d */
        /* <DEDUP_REMOVED lines=17> */
[----:B---3--:R-:W3:Y:S01]  /*16bf0*/  @P0 LDG.E R6, desc[UR38][R2.64] ;  /* 0x0000002602060981 */ /* 0x008ee2000c1e1900 */
        /* <DEDUP_REMOVED lines=10> */
[----:B------:R-:W-:Y:S01]  /*16ca0*/  ULDC UR4, c[0x0][0x424] ;  /* 0x0001090000047ab9 */ /* 0x000fe20000000800 */
[----:B------:R-:W-:-:S03]  /*16cb0*/  UISETP.NE.AND.EX UP0, UPT, UR5, URZ, UPT, UP0 ;  /* 0x0000003f0500728c */ /* 0x000fc6000bf05300 */
[----:B------:R-:W-:Y:S01]  /*16cc0*/  ULDC UR5, c[0x0][0x2f0] ;  /* 0x0000bc0000057ab9 */ /* 0x000fe20000000800 */
[----:B------:R-:W-:-:S04]  /*16cd0*/  USEL UR4, UR4, 0x1, UP0 ;  /* 0x0000000104047887 */ /* 0x000fc80008000000 */
[----:B------:R-:W-:-:S03]  /*16ce0*/  UIMAD UR4, UR4, UR5, URZ ;  /* 0x00000005040472a4 */ /* 0x000fc6000f8e023f */
[----:B------:R-:W-:Y:S02]  /*16cf0*/  ULDC UR5, c[0x0][0x348] ;  /* 0x0000d20000057ab9 */ /* 0x000fe40000000800 */
[----:B0-----:R-:W-:Y:S02]  /*16d00*/  IMAD.U32 R6, RZ, RZ, UR5 ;  /* 0x00000005ff067e24 */ /* 0x001fe4000f8e00ff */
[----:B------:R-:W-:Y:S01]  /*16d10*/  IMAD.U32 R7, RZ, RZ, UR4 ;  /* 0x00000004ff077e24 */ /* 0x000fe2000f8e00ff */
[----:B---3--:R0:W-:Y:S04]  /*16d20*/  STL [R1+0x40], R8 ;  /* 0x0000400801007387 */ /* 0x0081e80000100800 */
[----:B--2---:R0:W-:Y:S01]  /*16d30*/  STL [R1+0x28], R10 ;  /* 0x0000280a01007387 */ /* 0x0041e20000100800 */
[----:B------:R-:W-:Y:S01]  /*16d40*/  IMAD.MOV.U32 R9, RZ, RZ, R8 ;  /* 0x000000ffff097224 */ /* 0x000fe200078e0008 */
[----:B------:R-:W-:Y:S06]  /*16d50*/  @P2 BRA `(.L_x_2470) ;  /* 0x0000000000142947 */ /* 0x000fec0003800000 */
[----:B------:R-:W-:Y:S05]  /*16d60*/  @!P0 BRA `(.L_x_2470) ;  /* 0x0000000000108947 */ /* 0x000fea0003800000 */
[----:B0-----:R-:W2:Y:S04]  /*16d70*/  LDG.E R8, desc[UR38][R2.64] ;  /* 0x0000002602087981 */ /* 0x001ea8000c1e1900 */
[----:B------:R-:W2:Y:S02]  /*16d80*/  LDG.E R2, desc[UR38][R2.64+0x4] ;  /* 0x0000042602027981 */ /* 0x000ea4000c1e1900 */
[----:B--2---:R-:W-:-:S05]  /*16d90*/  IMAD.IADD R9, R2, 0x1, -R8 ;  /* 0x0000000102097824 */ /* 0x004fca00078e0a08 */
[----:B------:R1:W-:Y:S02]  /*16da0*/  STL [R1+0x40], R9 ;  /* 0x0000400901007387 */ /* 0x0003e40000100800 */
.L_x_2470:
[----:B0-----:R-:W-:Y:S01]  /*16db0*/  IMAD.MOV.U32 R8, RZ, RZ, R29 ;  /* 0x000000ffff087224 */ /* 0x001fe200078e001d */
[----:B------:R-:W-:Y:S02]  /*16dc0*/  ULDC.64 UR4, c[0x0][0xa20] ;  /* 0x0002880000047ab9 */ /* 0x000fe40000000a00 */
[----:B------:R-:W-:Y:S02]  /*16dd0*/  ISETP.NE.U32.AND P0, PT, RZ, UR4, PT ;  /* 0x00000004ff007c0c */ /* 0x000fe4000bf05070 */
[----:B------:R0:W-:Y:S02]  /*16de0*/  STL [R1+0x10], R8 ;  /* 0x0000100801007387 */ /* 0x0001e40000100800 */
[----:B------:R-:W-:-:S13]  /*16df0*/  ISETP.NE.AND.EX P0, PT, RZ, UR5, PT, P0 ;  /* 0x00000005ff007c0c */ /* 0x000fda000bf05300 */
[----:B0-----:R-:W-:Y:S05]  /*16e00*/  @!P0 BRA `(.L_x_2471) ;  /* 0x0000000000108947 */ /* 0x001fea0003800000 */
[----:B------:R-:W-:-:S04]  /*16e10*/  IADD3 R2, P0, R24, UR4, RZ ;  /* 0x0000000418027c10 */ /* 0x000fc8000ff1e0ff */
[----:B------:R-:W-:-:S05]  /*16e20*/  IADD3.X R3, R25, UR5, RZ, P0, !PT ;  /* 0x0000000519037c10 */ /* 0x000fca00087fe4ff */
[----:B------:R0:W5:Y:S01]  /*16e30*/  LDG.E R7, desc[UR38][R2.64] ;  /* 0x0000002602077981 */ /* 0x000162000c1e1900 */
[----:B------:R-:W-:Y:S05]  /*16e40*/  BRA `(.L_x_2472) ;  /* 0x0000000000247947 */ /* 0x000fea0003800000 */
.L_x_2471:
[----:B------:R-:W-:Y:S02]  /*16e50*/  ULDC.64 UR4, c[0x0][0xa08] ;  /* 0x0002820000047ab9 */ /* 0x000fe40000000a00 */
[----:B------:R-:W-:-:S04]  /*16e60*/  ISETP.NE.U32.AND P0, PT, RZ, UR4, PT ;  /* 0x00000004ff007c0c */ /* 0x000fc8000bf05070 */
[----:B------:R-:W-:-:S13]  /*16e70*/  ISETP.NE.AND.EX P0, PT, RZ, UR5, PT, P0 ;  /* 0x00000005ff007c0c */ /* 0x000fda000bf05300 */
[----:B------:R-:W-:Y:S05]  /*16e80*/  @!P0 BRA `(.L_x_2472) ;  /* 0x0000000000148947 */ /* 0x000fea0003800000 */
[----:B------:R-:W0:Y:S02]  /*16e90*/  LDC.64 R2, c[0x0][0xa08] ;  /* 0x00028200ff027b82 */ /* 0x000e240000000a00 */
[----:B0-----:R-:W-:-:S05]  /*16ea0*/  IMAD.WIDE R2, R8, 0x4, R2 ;  /* 0x0000000408027825 */ /* 0x001fca00078e0202 */
[----:B------:R-:W2:Y:S04]  /*16eb0*/  LDG.E R7, desc[UR38][R2.64] ;  /* 0x0000002602077981 */ /* 0x000ea8000c1e1900 */
[----:B------:R-:W2:Y:S02]  /*16ec0*/  LDG.E R2, desc[UR38][R2.64+0x4] ;  /* 0x0000042602027981 */ /* 0x000ea4000c1e1900 */
[----:B--2---:R-:W-:-:S07]  /*16ed0*/  IMAD.IADD R7, R2, 0x1, -R7 ;  /* 0x0000000102077824 */ /* 0x004fce00078e0a07 */
.L_x_2472:
[----:B0-----:R-:W2:Y:S01]  /*16ee0*/  @P1 LDG.E R2, desc[UR38][R4.64] ;  /* 0x0000002604021981 */ /* 0x001ea2000c1e1900 */
[----:B------:R-:W0:Y:S03]  /*16ef0*/  LDC R3, c[0x0][0x448] ;  /* 0x00011200ff037b82 */ /* 0x000e260000000800 */
[----:B------:R3:W2:Y:S01]  /*16f00*/  @P1 LDG.E R4, desc[UR38][R4.64+0x4] ;  /* 0x0000042604041981 */ /* 0x0006a2000c1e1900 */
[----:B-----5:R-:W-:Y:S01]  /*16f10*/  IMAD.IADD R7, R7, 0x1, -R10 ;  /* 0x0000000107077824 */ /* 0x020fe200078e0a0a */
[----:B------:R-:W-:Y:S01]  /*16f20*/  BSSY B0, `(.L_x_2473) ;  /* 0x0000169000007945 */ /* 0x000fe20003800000 */
[----:B0-----:R-:W-:-:S13]  /*16f30*/  ISETP.NE.AND P0, PT, R3, 0x1, PT ;  /* 0x000000010300780c */ /* 0x001fda0003f05270 */
[----:B------:R-:W0:Y:S08]  /*16f40*/  @P0 LDC R3, c[0x0][0x44c] ;  /* 0x00011300ff030b82 */ /* 0x000e300000000800 */
[----:B---3--:R-:W3:Y:S01]  /*16f50*/  @P0 LDC R5, c[0x0][0x450] ;  /* 0x00011400ff050b82 */ /* 0x008ee20000000800 */
[----:B--2---:R-:W-:Y:S02]  /*16f60*/  @P1 IMAD.IADD R6, R4, 0x1, -R2 ;  /* 0x0000000104061824 */ /* 0x004fe400078e0a02 */
[----:B------:R-:W-:-:S02]  /*16f70*/  IMAD R2, R17, 0xc0, RZ ;  /* 0x000000c011027824 */ /* 0x000fc400078e02ff */
[----:B------:R-:W-:Y:S02]  /*16f80*/  IMAD.IADD R4, R7, 0x1, R6 ;  /* 0x0000000107047824 */ /* 0x000fe400078e0206 */
[----:B------:R-:W-:Y:S02]  /*16f90*/  VIADD R2, R2, 0xbf ;  /* 0x000000bf02027836 */ /* 0x000fe40000000000 */
[C---:B------:R-:W-:Y:S01]  /*16fa0*/  VIADD R21, R4.reuse, 0x7f ;  /* 0x0000007f04157836 */ /* 0x040fe20000000000 */
[----:B------:R-:W-:Y:S01]  /*16fb0*/  IADD3 R20, R4, 0x80, -R9 ;  /* 0x0000008004147810 */ /* 0x000fe20007ffe809 */
[----:B0-----:R-:W-:Y:S01]  /*16fc0*/  @P0 IMAD.HI.U32 R3, R2, R3, RZ ;  /* 0x0000000302030227 */ /* 0x001fe200078e00ff */
[----:B------:R0:W-:Y:S04]  /*16fd0*/  STL [R1+0x24], R4 ;  /* 0x0000240401007387 */ /* 0x0001e80000100800 */
[----:B---3--:R-:W-:-:S02]  /*16fe0*/  @P0 SHF.R.U32.HI R2, RZ, R5, R3 ;  /* 0x00000005ff020219 */ /* 0x008fc40000011603 */
[----:B------:R-:W-:-:S03]  /*16ff0*/  SHF.R.S32.HI R3, RZ, 0x1f, R21 ;  /* 0x0000001fff037819 */ /* 0x000fc60000011415 */
[----:B------:R-:W-:Y:S01]  /*17000*/  IMAD.IADD R2, R20, 0x1, R2 ;  /* 0x0000000114027824 */ /* 0x000fe200078e0202 */
[----:B------:R-:W-:-:S04]  /*17010*/  LEA.HI R21, R3, R21, RZ, 0x7 ;  /* 0x0000001503157211 */ /* 0x000fc800078f38ff */
[----:B------:R-:W-:Y:S02]  /*17020*/  SHF.R.S32.HI R3, RZ, 0x1f, R2 ;  /* 0x0000001fff037819 */ /* 0x000fe40000011402 */
[----:B------:R-:W-:Y:S02]  /*17030*/  SHF.R.S32.HI R21, RZ, 0x7, R21 ;  /* 0x00000007ff157819 */ /* 0x000fe40000011415 */
[----:B------:R-:W-:-:S04]  /*17040*/  LEA.HI R3, R3, R2, RZ, 0x7 ;  /* 0x0000000203037211 */ /* 0x000fc800078f38ff */
[----:B------:R-:W-:-:S04]  /*17050*/  SHF.R.S32.HI R3, RZ, 0x7, R3 ;  /* 0x00000007ff037819 */ /* 0x000fc80000011403 */
[----:B------:R-:W-:-:S05]  /*17060*/  VIMNMX R3, R21, R3, PT ;  /* 0x0000000315037248 */ /* 0x000fca0003fe0100 */
[--C-:B------:R-:W-:Y:S02]  /*17070*/  IMAD R3, R3, 0x80, -R7.reuse ;  /* 0x0000008003037824 */ /* 0x100fe400078e0a07 */
[----:B------:R-:W-:-:S03]  /*17080*/  IMAD.MOV R7, RZ, RZ, -R7 ;  /* 0x000000ffff077224 */ /* 0x000fc600078e0a07 */
[----:B------:R-:W-:Y:S02]  /*17090*/  VIMNMX R2, R3, R6, PT ;  /* 0x0000000603027248 */ /* 0x000fe40003fe0100 */
[----:B------:R-:W-:-:S04]  /*170a0*/  VIMNMX R3, RZ, R7, !PT ;  /* 0x00000007ff037248 */ /* 0x000fc80007fe0100 */
        /* <DEDUP_REMOVED lines=16> */
[----:B------:R0:W2:Y:S02]  /*171b0*/  SHFL.IDX PT, R14, R5, RZ, 0x1f ;  /* 0x00001fff050e7589 */ /* 0x0000a400000e0000 */
.L_x_2624:
[----:B--2---:R-:W-:Y:S02]  /*171c0*/  ISETP.NE.AND P0, PT, R14, RZ, PT ;  /* 0x000000ff0e00720c */ /* 0x004fe40003f05270 */
[----:B------:R-:W-:-:S11]  /*171d0*/  PLOP3.LUT P6, PT, PT, PT, PT, 0x8, 0x0 ;  /* 0x000000000000781c */ /* 0x000fd60003fce170 */
[----:B------:R-:W-:Y:S05]  /*171e0*/  @P0 BRA `(.L_x_2476) ;  /* 0x00000000000c0947 */ /* 0x000fea0003800000 */
[----:B------:R-:W-:-:S03]  /*171f0*/  UMOV UR4, 0xffffffff ;  /* 0xffffffff00047882 */ /* 0x000fc60000000000 */
[----:B------:R-:W-:Y:S05]  /*17200*/  BRA.DIV UR4, `(.L_x_2477) ;  /* 0x0000006604fc7947 */ /* 0x000fea000b800000 */
[----:B------:R-:W-:-:S13]  /*17210*/  ELECT P6, URZ, PT ;  /* 0x00000000003f782f */ /* 0x000fda00038c0000 */
.L_x_2476:
        /* <DEDUP_REMOVED lines=9> */
.L_x_2627:
[----:B------:R-:W-:Y:S05]  /*172b0*/  BSYNC B1 ;  /* 0x0000000000017941 */ /* 0x000fea0003800000 */
.L_x_2478:
[----:B------:R-:W-:Y:S04]  /*172c0*/  BSSY B1, `(.L_x_2480) ;  /* 0x000008c000017945 */ /* 0x000fe80003800000 */
[----:B------:R-:W-:Y:S05]  /*172d0*/  @!P6 BRA `(.L_x_2481) ;  /* 0x000000080028e947 */ /* 0x000fea0003800000 */
[----:B------:R-:W2:Y:S01]  /*172e0*/  LDL R7, [R1+0x4] ;  /* 0x0000040001077983 */ /* 0x000ea20000100800 */
[----:B------:R-:W-:Y:S01]  /*172f0*/  IMAD R8, R28, 0x8, R22 ;  /* 0x000000081c087824 */ /* 0x000fe200078e0216 */
[----:B------:R-:W3:Y:S01]  /*17300*/  S2R R6, SR_TID.X ;  /* 0x0000000000067919 */ /* 0x000ee20000002100 */
[----:B------:R-:W-:Y:S01]  /*17310*/  BSSY B2, `(.L_x_2482) ;  /* 0x0000006000027945 */ /* 0x000fe20003800000 */
[----:B---3--:R-:W-:-:S04]  /*17320*/  LOP3.LUT R6, R6, 0x7f, RZ, 0xc0, !PT ;  /* 0x0000007f06067812 */ /* 0x008fc800078ec0ff */
[----:B------:R-:W-:Y:S02]  /*17330*/  ISETP.NE.AND P1, PT, R6, RZ, PT ;  /* 0x000000ff0600720c */ /* 0x000fe40003f25270 */
[----:B--2---:R-:W-:-:S04]  /*17340*/  SHF.L.U32 R10, R7, 0x1f, RZ ;  /* 0x0000001f070a7819 */ /* 0x004fc800000006ff */
[----:B------:R-:W2:Y:S02]  /*17350*/  SYNCS.PHASECHK.TRANS64.TRYWAIT P0, [R8+URZ+0x2d8a0], R10 ;  /* 0x02d8a00a080075a7 */ /* 0x000ea4000800017f */
[----:B--2---:R-:W-:Y:S05]  /*17360*/  @!P0 BRA `(.L_x_2483) ;  /* 0x0000006400d88947 */ /* 0x004fea0003800000 */
.L_x_2628:
[----:B------:R-:W-:Y:S05]  /*17370*/  BSYNC B2 ;  /* 0x0000000000027941 */ /* 0x000fea0003800000 */
.L_x_2482:
[----:B------:R-:W-:Y:S04]  /*17380*/  BSSY B2, `(.L_x_2484) ;  /* 0x0000009000027945 */ /* 0x000fe80003800000 */
[----:B------:R-:W-:Y:S05]  /*17390*/  @P1 BRA `(.L_x_2485) ;  /* 0x00000000001c1947 */ /* 0x000fea0003800000 */
[----:B0-----:R-:W0:Y:S02]  /*173a0*/  S2R R5, SR_TID.X ;  /* 0x0000000000057919 */ /* 0x001e240000002100 */
[----:B0-----:R-:W-:Y:S01]  /*173b0*/  LOP3.LUT R6, R5, 0x1f, RZ, 0xc0, !PT ;  /* 0x0000001f05067812 */ /* 0x001fe200078ec0ff */
[----:B------:R-:W-:-:S03]  /*173c0*/  IMAD.MOV.U32 R5, RZ, RZ, 0x6000 ;  /* 0x00006000ff057424 */ /* 0x000fc600078e00ff */
[----:B------:R-:W-:Y:S01]  /*173d0*/  ISETP.NE.AND P0, PT, R6, RZ, PT ;  /* 0x000000ff0600720c */ /* 0x000fe20003f05270 */
[----:B------:R3:W-:-:S12]  /*173e0*/  SYNCS.ARRIVE.TRANS64 RZ, [R8+URZ+0x2d890], R5 ;  /* 0x02d8900508ff79a7 */ /* 0x0007d8000800003f */
[----:B---3--:R-:W-:Y:S05]  /*173f0*/  @!P0 BRA `(.L_x_2485) ;  /* 0x0000000000048947 */ /* 0x008fea0003800000 */
[----:B------:R-:W-:Y:S01]  /*17400*/  BPT.TRAP 0x1 ;  /* 0x000000040000795c */ /* 0x000fe20000300000 */
.L_x_2485:
[----:B------:R-:W-:Y:S05]  /*17410*/  BSYNC B2 ;  /* 0x0000000000027941 */ /* 0x000fea0003800000 */
.L_x_2484:
        /* <DEDUP_REMOVED lines=10> */
[----:B-1----:R-:W-:Y:S01]  /*174c0*/  VIADD R9, R7, 0x15400 ;  /* 0x0001540007097836 */ /* 0x002fe20000000000 */
[----:B------:R-:W-:-:S09]  /*174d0*/  UMOV UR7, 0x12f00000 ;  /* 0x12f0000000077882 */ /* 0x000fd20000000000 */
.L_x_2486:
        /* <DEDUP_REMOVED lines=16> */
.L_x_2487:
        /* <DEDUP_REMOVED lines=16> */
.L_x_2488:
        /* <DEDUP_REMOVED lines=13> */
.L_x_2629:
[----:B------:R-:W-:Y:S05]  /*177b0*/  BSYNC B2 ;  /* 0x0000000000027941 */ /* 0x000fea0003800000 */
.L_x_2489:
[----:B------:R-:W-:Y:S01]  /*177c0*/  BSSY B2, `(.L_x_2491) ;  /* 0x000000b000027945 */ /* 0x000fe20003800000 */
[----:B0-2---:R-:W-:Y:S02]  /*177d0*/  IMAD.MOV.U32 R10, RZ, RZ, 0x0 ;  /* 0x00000000ff0a7424 */ /* 0x005fe400078e00ff */
        /* <DEDUP_REMOVED lines=9> */
.L_x_2492:
[----:B------:R-:W-:Y:S05]  /*17870*/  BSYNC B2 ;  /* 0x0000000000027941 */ /* 0x000fea0003800000 */
.L_x_2491:
        /* <DEDUP_REMOVED lines=8> */
.L_x_2493:
        /* <DEDUP_REMOVED lines=15> */
.L_x_2494:
        /* <DEDUP_REMOVED lines=15> */
.L_x_2495:
        /* <DEDUP_REMOVED lines=9> */
[----:B--2---:R-:W-:Y:S05]  /*17b70*/  @P0 BRA.U.ANY `(.L_x_2495) ;  /* 0xfffffffd00d80947 */ /* 0x004fea000393ffff */
.L_x_2481:
[----:B------:R-:W-:Y:S05]  /*17b80*/  BSYNC B1 ;  /* 0x0000000000017941 */ /* 0x000fea0003800000 */
.L_x_2480:
[----:B0-----:R-:W2:Y:S01]  /*17b90*/  LDL.LU R5, [R1+0x4] ;  /* 0x0000040001057983 */ /* 0x001ea20000300800 */
[----:B------:R-:W-:Y:S01]  /*17ba0*/  VIADD R28, R28, 0x1 ;  /* 0x000000011c1c7836 */ /* 0x000fe20000000000 */
[----:B------:R-:W-:Y:S01]  /*17bb0*/  PLOP3.LUT P0, PT, PT, PT, PT, 0x8, 0x0 ;  /* 0x000000000000781c */ /* 0x000fe20003f0e170 */
[----:B-1----:R-:W-:-:S03]  /*17bc0*/  VIADD R9, R4, 0xfffffffe ;  /* 0xfffffffe04097836 */ /* 0x002fc60000000000 */
[C---:B------:R-:W-:Y:S02]  /*17bd0*/  ISETP.NE.AND P1, PT, R28.reuse, 0x2, PT ;  /* 0x000000021c00780c */ /* 0x040fe40003f25270 */
[----:B------:R-:W-:Y:S02]  /*17be0*/  ISETP.GE.AND P2, PT, R9, R3, PT ;  /* 0x000000030900720c */ /* 0x000fe40003f46270 */
[----:B------:R-:W-:Y:S02]  /*17bf0*/  SEL R4, RZ, 0x1, P1 ;  /* 0x00000001ff047807 */ /* 0x000fe40000800000 */
[----:B------:R-:W-:Y:S02]  /*17c00*/  SEL R28, R28, RZ, P1 ;  /* 0x000000ff1c1c7207 */ /* 0x000fe40000800000 */
[----:B--2---:R-:W-:-:S05]  /*17c10*/  LOP3.LUT R5, R5, R4, RZ, 0x3c, !PT ;  /* 0x0000000405057212 */ /* 0x004fca00078e3cff */
[----:B------:R0:W-:Y:S02]  /*17c20*/  STL [R1+0x4], R5 ;  /* 0x0000040501007387 */ /* 0x0001e40000100800 */
[----:B------:R-:W-:Y:S05]  /*17c30*/  @!P2 BRA `(.L_x_2474) ;  /* 0x00000008005ca947 */ /* 0x000fea0003800000 */
.L_x_2512:
[----:B------:R-:W-:Y:S05]  /*17c40*/  YIELD ;  /* 0x0000000000007946 */ /* 0x000fea0003800000 */
[----:B------:R-:W-:Y:S04]  /*17c50*/  BSSY B1, `(.L_x_2496) ;  /* 0x000008b000017945 */ /* 0x000fe80003800000 */
[----:B--2---:R-:W-:Y:S05]  /*17c60*/  @!P6 BRA `(.L_x_2497) ;  /* 0x000000080024e947 */ /* 0x004fea0003800000 */
        /* <DEDUP_REMOVED lines=9> */
.L_x_2630:
[----:B------:R-:W-:Y:S05]  /*17d00*/  BSYNC B2 ;  /* 0x0000000000027941 */ /* 0x000fea0003800000 */
.L_x_2498:
        /* <DEDUP_REMOVED lines=9> */
.L_x_2501:
[----:B------:R-:W-:Y:S05]  /*17da0*/  BSYNC B2 ;  /* 0x0000000000027941 */ /* 0x000fea0003800000 */
.L_x_2500:
        /* <DEDUP_REMOVED lines=11> */
.L_x_2502:
        /* <DEDUP_REMOVED lines=16> */
.L_x_2503:
        /* <DEDUP_REMOVED lines=16> */
.L_x_2504:
        /* <DEDUP_REMOVED lines=13> */
.L_x_2631:
[----:B------:R-:W-:Y:S05]  /*18130*/  BSYNC B2 ;  /* 0x0000000000027941 */ /* 0x000fea0003800000 */
.L_x_2505:
        /* <DEDUP_REMOVED lines=11> */
.L_x_2508:
[----:B------:R-:W-:Y:S05]  /*181f0*/  BSYNC B2 ;  /* 0x0000000000027941 */ /* 0x000fea0003800000 */
.L_x_2507:
        /* <DEDUP_REMOVED lines=8> */
.L_x_2509:
        /* <DEDUP_REMOVED lines=15> */
.L_x_2510:
        /* <DEDUP_REMOVED lines=15> */
.L_x_2511:
        /* <DEDUP_REMOVED lines=10> */
.L_x_2497:
[----:B------:R-:W-:Y:S05]  /*18500*/  BSYNC B1 ;  /* 0x0000000000017941 */ /* 0x000fea0003800000 */
.L_x_2496:
        /* <DEDUP_REMOVED lines=10> */
.L_x_2474:
[----:B------:R-:W-:Y:S05]  /*185b0*/  BSYNC B0 ;  /* 0x0000000000007941 */ /* 0x000fea0003800000 */
.L_x_2473:
[----:B------:R-:W3:Y:S01]  /*185c0*/  LDC R0, c[0x0][0x448] ;  /* 0x00011200ff007b82 */ /* 0x000ee20000000800 */
[----:B------:R-:W-:Y:S01]  /*185d0*/  IMAD.MOV.U32 R2, RZ, RZ, 0xc0 ;  /* 0x000000c0ff027424 */ /* 0x000fe200078e00ff */
[----:B------:R-:W-:Y:S05]  /*185e0*/  @!P0 WARPSYNC.ALL ;  /* 0x0000000000008948 */ /* 0x000fea0003800000 */
[----:B------:R-:W-:Y:S01]  /*185f0*/  IMAD R2, R17, R2, 0xbf ;  /* 0x000000bf11027424 */ /* 0x000fe200078e0202 */
[----:B------:R-:W-:Y:S01]  /*18600*/  BSSY B7, `(.L_x_2513) ;  /* 0x000035a000077945 */ /* 0x000fe20003800000 */
[----:B------:R-:W-:Y:S01]  /*18610*/  @!P0 BAR.SYNC.DEFER_BLOCKING 0xc, 0x200 ;  /* 0x0308000000008b1d */ /* 0x000fe20000010000 */
[----:B---3--:R-:W-:-:S13]  /*18620*/  ISETP.NE.AND P1, PT, R0, 0x1, PT ;  /* 0x000000010000780c */ /* 0x008fda0003f25270 */
[----:B------:R-:W3:Y:S08]  /*18630*/  @P1 LDC R0, c[0x0][0x44c] ;  /* 0x00011300ff001b82 */ /* 0x000ef00000000800 */
[----:B------:R-:W4:Y:S01]  /*18640*/  @P1 LDC R3, c[0x0][0x450] ;  /* 0x00011400ff031b82 */ /* 0x000f220000000800 */
[----:B---3--:R-:W-:-:S05]  /*18650*/  @P1 IMAD.HI.U32 R0, R2, R0, RZ ;  /* 0x0000000002001227 */ /* 0x008fca00078e00ff */
[----:B----4-:R-:W-:-:S05]  /*18660*/  @P1 SHF.R.U32.HI R2, RZ, R3, R0 ;  /* 0x00000003ff021219 */ /* 0x010fca0000011600 */
[----:B------:R-:W-:-:S05]  /*18670*/  IMAD.IADD R2, R20, 0x1, R2 ;  /* 0x0000000114027824 */ /* 0x000fca00078e0202 */
[----:B------:R-:W-:-:S04]  /*18680*/  SHF.R.S32.HI R0, RZ, 0x1f, R2 ;  /* 0x0000001fff007819 */ /* 0x000fc80000011402 */
[----:B------:R-:W-:-:S04]  /*18690*/  LEA.HI R0, R0, R2, RZ, 0x7 ;  /* 0x0000000200007211 */ /* 0x000fc800078f38ff */
[----:B------:R-:W-:-:S04]  /*186a0*/  SHF.R.S32.HI R0, RZ, 0x7, R0 ;  /* 0x00000007ff007819 */ /* 0x000fc80000011400 */
[----:B------:R-:W-:-:S04]  /*186b0*/  VIMNMX R4, R21, R0, PT ;  /* 0x0000000015047248 */ /* 0x000fc80003fe0100 */
[----:B------:R-:W-:Y:S01]  /*186c0*/  ISETP.GT.AND P0, PT, R4, RZ, PT ;  /* 0x000000ff0400720c */ /* 0x000fe20003f04270 */
[----:B------:R3:W-:-:S12]  /*186d0*/  STL [R1+0x34], R4 ;  /* 0x0000340401007387 */ /* 0x0007d80000100800 */
[----:B---3--:R-:W-:Y:S05]  /*186e0*/  @P0 BRA `(.L_x_2514) ;  /* 0x0000000000440947 */ /* 0x008fea0003800000 */
[----:B------:R-:W3:Y:S02]  /*186f0*/  S2R R4, SR_TID.X ;  /* 0x0000000000047919 */ /* 0x000ee40000002100 */
[----:B---3--:R-:W-:-:S04]  /*18700*/  LOP3.LUT R4, R4, 0x7f, RZ, 0xc0, !PT ;  /* 0x0000007f04047812 */ /* 0x008fc800078ec0ff */
[----:B------:R-:W-:-:S13]  /*18710*/  ISETP.NE.AND P0, PT, R4, RZ, PT ;  /* 0x000000ff0400720c */ /* 0x000fda0003f05270 */
[----:B------:R-:W-:Y:S05]  /*18720*/  @P0 BRA `(.L_x_2515) ;  /* 0x00000034001c0947 */ /* 0x000fea0003800000 */
[----:B0-----:R-:W0:Y:S01]  /*18730*/  S2R R5, SR_LANEID ;  /* 0x0000000000057919 */ /* 0x001e220000000000 */
[----:B------:R-:W-:Y:S01]  /*18740*/  VOTEU.ANY UR4, UPT, PT ;  /* 0x0000000000047886 */ /* 0x000fe200038e0100 */
[----:B------:R-:W3:Y:S01]  /*18750*/  LDC.64 R2, c[0x0][0xc60] ;  /* 0x00031800ff027b82 */ /* 0x000ee20000000a00 */
[----:B------:R-:W0:Y:S02]  /*18760*/  FLO.U32 R0, UR4 ;  /* 0x0000000400007d00 */ /* 0x000e2400080e0000 */
[----:B0-----:R-:W-:-:S06]  /*18770*/  ISETP.EQ.U32.AND P0, PT, R0, R5, PT ;  /* 0x000000050000720c */ /* 0x001fcc0003f02070 */
[----:B------:R-:W3:Y:S07]  /*18780*/  POPC R5, UR4 ;  /* 0x0000000400057d09 */ /* 0x000eee0008000000 */
[----:B---3--:R-:W3:Y:S01]  /*18790*/  @P0 ATOMG.E.ADD.STRONG.GPU PT, R3, desc[UR38][R2.64], R5 ;  /* 0x00000005020309a8 */ /* 0x008ee200081ee1e6 */
[----:B------:R-:W0:Y:S02]  /*187a0*/  S2R R4, SR_LTMASK ;  /* 0x0000000000047919 */ /* 0x000e240000003900 */
[----:B0-----:R-:W-:-:S04]  /*187b0*/  LOP3.LUT R4, R4, UR4, RZ, 0xc0, !PT ;  /* 0x0000000404047c12 */ /* 0x001fc8000f8ec0ff */
[----:B--2---:R-:W0:Y:S01]  /*187c0*/  POPC R7, R4 ;  /* 0x0000000400077309 */ /* 0x004e220000000000 */
[----:B---3--:R-:W0:Y:S02]  /*187d0*/  SHFL.IDX PT, R0, R3, R0, 0x1f ;  /* 0x00001f0003007589 */ /* 0x008e2400000e0000 */
[----:B0-----:R-:W-:Y:S01]  /*187e0*/  IADD3 R16, R0, UR37, R7 ;  /* 0x0000002500107c10 */ /* 0x001fe2000fffe007 */
[----:B------:R-:W-:Y:S06]  /*187f0*/  BRA `(.L_x_2515) ;  /* 0x0000003000e87947 */ /* 0x000fec0003800000 */
.L_x_2514:
        /* <DEDUP_REMOVED lines=9> */
[----:B------:R-:W3:Y:S01]  /*18890*/  LDC.64 R2, c[0x4][R2] ;  /* 0x0100000002027b82 */ /* 0x000ee20000000a00 */
[----:B0-----:R-:W-:Y:S02]  /*188a0*/  IMAD.U32 R5, RZ, RZ, UR7 ;  /* 0x00000007ff057e24 */ /* 0x001fe4000f8e00ff */
[----:B------:R-:W-:Y:S02]  /*188b0*/  IMAD.U32 R6, RZ, RZ, UR8 ;  /* 0x00000008ff067e24 */ /* 0x000fe4000f8e00ff */
[----:B--2---:R-:W-:-:S02]  /*188c0*/  IMAD.U32 R7, RZ, RZ, UR9 ;  /* 0x00000009ff077e24 */ /* 0x004fc4000f8e00ff */
[----:B------:R-:W-:Y:S02]  /*188d0*/  IMAD.U32 R10, RZ, RZ, UR4 ;  /* 0x00000004ff0a7e24 */ /* 0x000fe4000f8e00ff */
[----:B------:R-:W-:Y:S02]  /*188e0*/  IMAD.U32 R11, RZ, RZ, UR5 ;  /* 0x00000005ff0b7e24 */ /* 0x000fe4000f8e00ff */
[----:B------:R-:W-:Y:S02]  /*188f0*/  IMAD.MOV.U32 R8, RZ, RZ, 0x70 ;  /* 0x00000070ff087424 */ /* 0x000fe400078e00ff */
[----:B------:R-:W-:Y:S02]  /*18900*/  IMAD.MOV.U32 R12, RZ, RZ, 0x1 ;  /* 0x00000001ff0c7424 */ /* 0x000fe400078e00ff */
[----:B------:R-:W-:-:S07]  /*18910*/  IMAD.MOV.U32 R13, RZ, RZ, RZ ;  /* 0x000000ffff0d7224 */ /* 0x000fce00078e00ff */
[----:B------:R-:W-:-:S07]  /*18920*/  LEPC R20, `(.L_x_2517) ;  /* 0x000000001014794e */ /* 0x000fce0000000000 */
[----:B-1-3--:R-:W-:Y:S05]  /*18930*/  CALL.ABS.NOINC R2 ;  /* 0x0000000002007343 */ /* 0x00afea0003c00000 */
.L_x_2517:
[----:B------:R-:W-:Y:S05]  /*18940*/  BSYNC B6 ;  /* 0x0000000000067941 */ /* 0x000fea0003800000 */
.L_x_2516:
        /* <DEDUP_REMOVED lines=8> */
[----:B------:R3:W4:Y:S01]  /*189d0*/  LDC.64 R2, c[0x4][R27] ;  /* 0x010000001b027b82 */ /* 0x0007220000000a00 */
[----:B------:R-:W-:Y:S02]  /*189e0*/  IMAD.U32 R4, RZ, RZ, UR6 ;  /* 0x00000006ff047e24 */ /* 0x000fe4000f8e00ff */
[----:B0-----:R-:W-:Y:S02]  /*189f0*/  IMAD.U32 R5, RZ, RZ, UR7 ;  /* 0x00000007ff057e24 */ /* 0x001fe4000f8e00ff */
[----:B------:R-:W-:Y:S02]  /*18a00*/  IMAD.U32 R6, RZ, RZ, UR8 ;  /* 0x00000008ff067e24 */ /* 0x000fe4000f8e00ff */
[----:B--2---:R-:W-:-:S02]  /*18a10*/  IMAD.U32 R7, RZ, RZ, UR9 ;  /* 0x00000009ff077e24 */ /* 0x004fc4000f8e00ff */
[----:B------:R-:W-:Y:S02]  /*18a20*/  IMAD.U32 R10, RZ, RZ, UR4 ;  /* 0x00000004ff0a7e24 */ /* 0x000fe4000f8e00ff */
[----:B------:R-:W-:Y:S02]  /*18a30*/  IMAD.U32 R11, RZ, RZ, UR5 ;  /* 0x00000005ff0b7e24 */ /* 0x000fe4000f8e00ff */
[----:B------:R-:W-:Y:S02]  /*18a40*/  IMAD.MOV.U32 R8, RZ, RZ, 0x70 ;  /* 0x00000070ff087424 */ /* 0x000fe400078e00ff */
[----:B------:R-:W-:Y:S02]  /*18a50*/  IMAD.MOV.U32 R12, RZ, RZ, 0x1 ;  /* 0x00000001ff0c7424 */ /* 0x000fe400078e00ff */
[----:B---3--:R-:W-:-:S07]  /*18a60*/  IMAD.MOV.U32 R13, RZ, RZ, RZ ;  /* 0x000000ffff0d7224 */ /* 0x008fce00078e00ff */
[----:B------:R-:W-:-:S07]  /*18a70*/  LEPC R20, `(.L_x_2520) ;  /* 0x000000001014794e */ /* 0x000fce0000000000 */
[----:B-1--4-:R-:W-:Y:S05]  /*18a80*/  CALL.ABS.NOINC R2 ;  /* 0x0000000002007343 */ /* 0x012fea0003c00000 */
.L_x_2520:
        /* <DEDUP_REMOVED lines=15> */
.L_x_2519:
[----:B------:R-:W-:Y:S05]  /*18b80*/  BSYNC B6 ;  /* 0x0000000000067941 */ /* 0x000fea0003800000 */
.L_x_2518:
[----:B------:R3:W4:Y:S01]  /*18b90*/  LDL R20, [R1+0x10] ;  /* 0x0000100001147983 */ /* 0x0007220000100800 */
[----:B------:R-:W-:Y:S01]  /*18ba0*/  ULDC.64 UR4, c[0x0][0x9f8] ;  /* 0x00027e0000047ab9 */ /* 0x000fe20000000a00 */
[----:B--2---:R-:W2:Y:S01]  /*18bb0*/  LDC R7, c[0x0][0x430] ;  /* 0x00010c00ff077b82 */ /* 0x004ea20000000800 */
[----:B------:R-:W-:Y:S01]  /*18bc0*/  ISETP.NE.U32.AND P0, PT, RZ, UR4, PT ;  /* 0x00000004ff007c0c */ /* 0x000fe2000bf05070 */
[----:B------:R-:W3:Y:S03]  /*18bd0*/  LDL R27, [R1+0x34] ;  /* 0x00003400011b7983 */ /* 0x000ee60000100800 */
[----:B------:R-:W-:Y:S01]  /*18be0*/  ISETP.NE.AND.EX P0, PT, RZ, UR5, PT, P0 ;  /* 0x00000005ff007c0c */ /* 0x000fe2000bf05300 */
[----:B------:R-:W3:Y:S04]  /*18bf0*/  LDL R21, [R1+0x24] ;  /* 0x0000240001157983 */ /* 0x000ee80000100800 */
[----:B------:R-:W3:Y:S08]  /*18c00*/  LDL R2, [R1+0x28] ;  /* 0x0000280001027983 */ /* 0x000ef00000100800 */
[----:B------:R-:W-:Y:S01]  /*18c10*/  @P0 IADD3 R24, P1, R24, UR4, RZ ;  /* 0x0000000418180c10 */ /* 0x000fe2000ff3e0ff */
[----:B------:R-:W0:Y:S01]  /*18c20*/  S2R R3, SR_TID.X ;  /* 0x0000000000037919 */ /* 0x000e220000002100 */
[----:B------:R-:W-:-:S02]  /*18c30*/  ULDC UR4, c[0x0][0x2f4] ;  /* 0x0000bd0000047ab9 */ /* 0x000fc40000000800 */
[----:B------:R-:W-:Y:S01]  /*18c40*/  @P0 IADD3.X R25, R25, UR5, RZ, P1, !PT ;  /* 0x0000000519190c10 */ /* 0x000fe20008ffe4ff */
[----:B------:R-:W1:Y:S04]  /*18c50*/  S2R R0, SR_TID.X ;  /* 0x0000000000007919 */ /* 0x000e680000002100 */
[----:B----4-:R-:W4:Y:S01]  /*18c60*/  @P0 LDG.E R20, desc[UR38][R24.64] ;  /* 0x0000002618140981 */ /* 0x010f22000c1e1900 */
[----:B--2---:R-:W-:Y:S01]  /*18c70*/  ISETP.NE.AND P1, PT, R7, 0x1, PT ;  /* 0x000000010700780c */ /* 0x004fe20003f25270 */
[----:B0-----:R-:W-:Y:S01]  /*18c80*/  IMAD.SHL.U32 R3, R3, 0x20, RZ ;  /* 0x0000002003037824 */ /* 0x001fe200078e00ff */
[----:B-1----:R-:W-:Y:S01]  /*18c90*/  LOP3.LUT R0, R0, 0x7f, RZ, 0xc0, !PT ;  /* 0x0000007f00007812 */ /* 0x002fe200078ec0ff */
[----:B---3--:R-:W-:-:S03]  /*18ca0*/  VIADD R27, R27, 0xffffffff ;  /* 0xffffffff1b1b7836 */ /* 0x008fc60000000000 */
[----:B------:R-:W-:Y:S01]  /*18cb0*/  SHF.R.U32.HI R0, RZ, 0x2, R0 ;  /* 0x00000002ff007819 */ /* 0x000fe20000011600 */
[----:B------:R-:W-:Y:S01]  /*18cc0*/  IMAD.SHL.U32 R10, R27, 0x80, RZ ;  /* 0x000000801b0a7824 */ /* 0x000fe200078e00ff */
[----:B------:R-:W-:-:S04]  /*18cd0*/  LOP3.LUT R3, R3, 0x60, RZ, 0xc0, !PT ;  /* 0x0000006003037812 */ /* 0x000fc800078ec0ff */
[----:B------:R-:W-:Y:S01]  /*18ce0*/  LOP3.LUT R0, R10, R0, R3, 0xfe, !PT ;  /* 0x000000000a007212 */ /* 0x000fe200078efe03 */
[----:B------:R-:W0:Y:S08]  /*18cf0*/  @P1 LDC R4, c[0x0][0x434] ;  /* 0x00010d00ff041b82 */ /* 0x000e300000000800 */
[----:B------:R-:W1:Y:S01]  /*18d00*/  @P1 LDC R5, c[0x0][0x438] ;  /* 0x00010e00ff051b82 */ /* 0x000e620000000800 */
[----:B------:R-:W2:Y:S01]  /*18d10*/  S2R R11, SR_TID.X ;  /* 0x00000000000b7919 */ /* 0x000ea20000002100 */
[----:B------:R-:W-:Y:S01]  /*18d20*/  LOP3.LUT R23, R23, 0xfffffff7, RZ, 0xc0, !PT ;  /* 0xfffffff717177812 */ /* 0x000fe200078ec0ff */
[----:B--2---:R-:W-:-:S05]  /*18d30*/  IMAD.SHL.U32 R11, R11, 0x8, RZ ;  /* 0x000000080b0b7824 */ /* 0x004fca00078e00ff */
[----:B------:R-:W-:-:S04]  /*18d40*/  LOP3.LUT R11, R11, 0x18, RZ, 0xc0, !PT ;  /* 0x000000180b0b7812 */ /* 0x000fc800078ec0ff */
[----:B------:R-:W-:Y:S01]  /*18d50*/  LOP3.LUT R12, R11, 0x20, RZ, 0xfc, !PT ;  /* 0x000000200b0c7812 */ /* 0x000fe200078efcff */
[----:B------:R-:W-:Y:S01]  /*18d60*/  UMOV UR5, 0xffffffff ;  /* 0xffffffff00057882 */ /* 0x000fe20000000000 */
[----:B----4-:R-:W-:Y:S01]  /*18d70*/  @P0 STL [R1+0x10], R20 ;  /* 0x0000101401000387 */ /* 0x010fe20000100800 */
[C---:B------:R-:W-:Y:S01]  /*18d80*/  ISETP.GE.AND P0, PT, R0.reuse, R21, PT ;  /* 0x000000150000720c */ /* 0x040fe20003f06270 */
        /* <DEDUP_REMOVED lines=33> */
.L_x_2634:
[----:B------:R-:W-:-:S05]  /*18fa0*/  SHF.R.S32.HI R9, RZ, 0x1f, R18 ;  /* 0x0000001fff097819 */ /* 0x000fca0000011412 */
[----:B------:R0:W-:Y:S01]  /*18fb0*/  STL [R1+0xc], R9 ;  /* 0x00000c0901007387 */ /* 0x0001e20000100800 */
[----:B------:R-:W-:Y:S05]  /*18fc0*/  @!P2 BRA `(.L_x_2522) ;  /* 0x000000000004a947 */ /* 0x000fea0003800000 */
[----:B------:R-:W-:Y:S01]  /*18fd0*/  BPT.TRAP 0x1 ;  /* 0x000000040000795c */ /* 0x000fe20000300000 */
.L_x_2522:
        /* <DEDUP_REMOVED lines=26> */
.L_x_2635:
[----:B------:R-:W-:Y:S05]  /*19180*/  BSYNC B0 ;  /* 0x0000000000007941 */ /* 0x000fea0003800000 */
.L_x_2523:
        /* <DEDUP_REMOVED lines=74> */
.L_x_2645:
        /* <DEDUP_REMOVED lines=12> */
.L_x_2526:
        /* <DEDUP_REMOVED lines=11> */
.L_x_2527:
        /* <DEDUP_REMOVED lines=39> */
.L_x_2529:
[----:B------:R-:W-:Y:S05]  /*19a10*/  BSYNC B6 ;  /* 0x0000000000067941 */ /* 0x000fea0003800000 */
.L_x_2528:
        /* <DEDUP_REMOVED lines=48> */
[----:B------:R-:W-:Y:S02]  /*19d20*/  VIADD R0, R0, 0x80 ;  /* 0x0000008000007836 */ /* 0x000fe40000000000 */
[----:B------:R-:W-:Y:S01]  /*19d30*/  IMAD.IADD R6, R5, 0x1, R6 ;  /* 0x0000000105067824 */ /* 0x000fe200078e0206 */
[C---:B------:R-:W-:Y:S01]  /*19d40*/  LEA R5, P0, R4.reuse, UR8, 0x1 ;  /* 0x0000000804057c11 */ /* 0x040fe2000f8008ff */
[----:B------:R-:W1:Y:S03]  /*19d50*/  S2R R13, SR_TID.X ;  /* 0x00000000000d7919 */ /* 0x000e660000002100 */
[----:B------:R-:W-:Y:S01]  /*19d60*/  LEA.HI.X R4, R4, UR9, R6, 0x1, P0 ;  /* 0x0000000904047c11 */ /* 0x000fe200080f0c06 */
[----:B------:R-:W-:-:S02]  /*19d70*/  IMAD.MOV.U32 R6, RZ, RZ, R0 ;  /* 0x000000ffff067224 */ /* 0x000fc400078e0000 */
        /* <DEDUP_REMOVED lines=8> */
[----:B------:R-:W-:-:S04]  /*19e00*/  IMAD R6, R6, UR5, R7 ;  /* 0x0000000506067c24 */ /* 0x000fc8000f8e0207 */
[----:B------:R-:W-:Y:S01]  /*19e10*/  IMAD.IADD R3, R3, 0x1, R6 ;  /* 0x0000000103037824 */ /* 0x000fe200078e0206 */
[----:B------:R-:W-:Y:S01]  /*19e20*/  SHF.R.S32.HI R6, RZ, 0x1f, R0 ;  /* 0x0000001fff067819 */ /* 0x000fe20000011400 */
[----:B-1----:R-:W-:-:S04]  /*19e30*/  IMAD.SHL.U32 R11, R13, 0x8, RZ ;  /* 0x000000080d0b7824 */ /* 0x002fc800078e00ff */
[----:B------:R-:W-:Y:S02]  /*19e40*/  IMAD R6, R6, UR6, RZ ;  /* 0x0000000606067c24 */ /* 0x000fe4000f8e02ff */
[----:B------:R-:W-:Y:S01]  /*19e50*/  IMAD.WIDE.U32 R2, R0, UR6, R2 ;  /* 0x0000000600027c25 */ /* 0x000fe2000f8e0002 */
[----:B------:R-:W-:-:S03]  /*19e60*/  LOP3.LUT R11, R11, 0x18, RZ, 0xc0, !PT ;  /* 0x000000180b0b7812 */ /* 0x000fc600078ec0ff */
        /* <DEDUP_REMOVED lines=73> */
.L_x_2658:
        /* <DEDUP_REMOVED lines=13> */
.L_x_2531:
        /* <DEDUP_REMOVED lines=18> */
.L_x_2659:
[----:B------:R-:W-:Y:S05]  /*1a4f0*/  BSYNC B0 ;  /* 0x0000000000007941 */ /* 0x000fea0003800000 */
.L_x_2532:
[----:B------:R-:W2:Y:S01]  /*1a500*/  LDL R3, [R1+0x34] ;  /* 0x0000340001037983 */ /* 0x000ea20000100800 */
[----:B------:R-:W-:Y:S01]  /*1a510*/  BSSY B0, `(.L_x_2534) ;  /* 0x00000f6000007945 */ /* 0x000fe20003800000 */
[----:B--2---:R-:W-:-:S13]  /*1a520*/  ISETP.GE.AND P0, PT, R3, 0x2, PT ;  /* 0x000000020300780c */ /* 0x004fda0003f06270 */
[----:B------:R-:W-:Y:S05]  /*1a530*/  @!P0 BRA `(.L_x_2535) ;  /* 0x0000000c00cc8947 */ /* 0x000fea0003800000 */
[----:B------:R-:W2:Y:S01]  /*1a540*/  S2R R2, SR_TID.X ;  /* 0x0000000000027919 */ /* 0x000ea20000002100 */
[----:B-1----:R-:W-:Y:S01]  /*1a550*/  VIADD R0, R3, 0xfffffffe ;  /* 0xfffffffe03007836 */ /* 0x002fe20000000000 */
[----:B------:R-:W-:Y:S01]  /*1a560*/  ULDC UR4, c[0x0][0x2f4] ;  /* 0x0000bd0000047ab9 */ /* 0x000fe20000000800 */
[----:B------:R1:W5:Y:S04]  /*1a570*/  LDL.LU R17, [R1] ;  /* 0x0000000001117983 */ /* 0x0003680000300800 */
[----:B------:R1:W-:Y:S01]  /*1a580*/  STL [R1+0x8], R27 ;  /* 0x0000081b01007387 */ /* 0x0003e20000100800 */
[----:B------:R-:W-:Y:S02]  /*1a590*/  IMAD.MOV.U32 R10, RZ, RZ, R26 ;  /* 0x000000ffff0a7224 */ /* 0x000fe400078e001a */
[----:B--2---:R-:W-:-:S05]  /*1a5a0*/  IMAD.SHL.U32 R4, R2, 0x8, RZ ;  /* 0x0000000802047824 */ /* 0x004fca00078e00ff */
[----:B------:R-:W-:-:S04]  /*1a5b0*/  LOP3.LUT R4, R4, 0x18, RZ, 0xc0, !PT ;  /* 0x0000001804047812 */ /* 0x000fc800078ec0ff */
[C---:B------:R-:W-:Y:S02]  /*1a5c0*/  LOP3.LUT R3, R4.reuse, 0x20, RZ, 0xfc, !PT ;  /* 0x0000002004037812 */ /* 0x040fe400078efcff */
[C---:B------:R-:W-:Y:S02]  /*1a5d0*/  LOP3.LUT R2, R4.reuse, 0x40, RZ, 0xfc, !PT ;  /* 0x0000004004027812 */ /* 0x040fe400078efcff */
[----:B------:R-:W-:Y:S02]  /*1a5e0*/  ISETP.GE.AND P3, PT, R4, UR4, PT ;  /* 0x0000000404007c0c */ /* 0x000fe4000bf66270 */
[----:B------:R-:W-:Y:S02]  /*1a5f0*/  ISETP.GE.AND P2, PT, R3, UR4, PT ;  /* 0x0000000403007c0c */ /* 0x000fe4000bf46270 */
[----:B-1----:R-:W-:-:S13]  /*1a600*/  ISETP.GE.AND P1, PT, R2, UR4, PT ;  /* 0x0000000402007c0c */ /* 0x002fda000bf26270 */
.L_x_2548:
        /* <DEDUP_REMOVED lines=42> */
.L_x_2536:
[----:B------:R-:W-:Y:S01]  /*1a8b0*/  IMAD R5, R26, 0x8, R22 ;  /* 0x000000081a057824 */ /* 0x000fe200078e0216 */
[----:B------:R-:W-:Y:S01]  /*1a8c0*/  SHF.L.U32 R0, R2, 0x1f, RZ ;  /* 0x0000001f02007819 */ /* 0x000fe200000006ff */
[----:B------:R-:W-:Y:S03]  /*1a8d0*/  BSSY B1, `(.L_x_2537) ;  /* 0x0000003000017945 */ /* 0x000fe60003800000 */
[----:B------:R-:W0:Y:S02]  /*1a8e0*/  SYNCS.PHASECHK.TRANS64.TRYWAIT P0, [R5+URZ+0x2d840], R0 ;  /* 0x02d84000050075a7 */ /* 0x000e24000800017f */
[----:B0-----:R-:W-:Y:S05]  /*1a8f0*/  @!P0 BRA `(.L_x_2538) ;  /* 0x00000040009c8947 */ /* 0x001fea0003800000 */
.L_x_2660:
[----:B------:R-:W-:Y:S05]  /*1a900*/  BSYNC B1 ;  /* 0x0000000000017941 */ /* 0x000fea0003800000 */
.L_x_2537:
        /* <DEDUP_REMOVED lines=55> */
.L_x_2670:
        /* <DEDUP_REMOVED lines=11> */
.L_x_2540:
        /* <DEDUP_REMOVED lines=11> */
.L_x_2541:
[----:B------:R1:W-:Y:S01]  /*1ade0*/  SYNCS.ARRIVE.TRANS64.A1T0 RZ, [R5+URZ+0x2d830], RZ ;  /* 0x02d830ff05ff79a7 */ /* 0x0003e2000810003f */
[----:B------:R-:W-:Y:S05]  /*1adf0*/  @!P5 BRA `(.L_x_2542) ;  /* 0x000000000004d947 */ /* 0x000fea0003800000 */
[----:B------:R-:W-:Y:S01]  /*1ae00*/  BPT.TRAP 0x1 ;  /* 0x000000040000795c */ /* 0x000fe20000300000 */
.L_x_2542:
[----:B------:R-:W-:Y:S01]  /*1ae10*/  SHF.L.U32 R2, R17, 0x1f, RZ ;  /* 0x0000001f11027819 */ /* 0x000fe200000006ff */
[----:B-1----:R-:W-:Y:S01]  /*1ae20*/  IMAD R5, R10, 0x8, R22 ;  /* 0x000000080a057824 */ /* 0x002fe200078e0216 */
[----:B------:R-:W-:Y:S03]  /*1ae30*/  BSSY B1, `(.L_x_2543) ;  /* 0x0000003000017945 */ /* 0x000fe60003800000 */
[----:B------:R-:W1:Y:S02]  /*1ae40*/  SYNCS.PHASECHK.TRANS64.TRYWAIT P0, [R5+URZ+0x2d860], R2 ;  /* 0x02d86002050075a7 */ /* 0x000e64000800017f */
[----:B-1----:R-:W-:Y:S05]  /*1ae50*/  @!P0 BRA `(.L_x_2544) ;  /* 0x0000004000ac8947 */ /* 0x002fea0003800000 */
.L_x_2671:
[----:B------:R-:W-:Y:S05]  /*1ae60*/  BSYNC B1 ;  /* 0x0000000000017941 */ /* 0x000fea0003800000 */
.L_x_2543:
        /* <DEDUP_REMOVED lines=45> */
.L_x_2681:
        /* <DEDUP_REMOVED lines=32> */
.L_x_2546:
        /* <DEDUP_REMOVED lines=12> */
.L_x_2547:
[----:B------:R2:W5:Y:S01]  /*1b400*/  LDL R17, [R1] ;  /* 0x0000000001117983 */ /* 0x0005620000100800 */
[----:B------:R2:W-:Y:S01]  /*1b410*/  SYNCS.ARRIVE.TRANS64.A1T0 RZ, [R5+URZ+0x2d850], RZ ;  /* 0x02d850ff05ff79a7 */ /* 0x0005e2000810003f */
[C---:B------:R-:W-:Y:S02]  /*1b420*/  VIADD R0, R27.reuse, 0xffffffff ;  /* 0xffffffff1b007836 */ /* 0x040fe40000000000 */
[----:B------:R2:W-:Y:S01]  /*1b430*/  STL [R1+0x8], R27 ;  /* 0x0000081b01007387 */ /* 0x0005e20000100800 */
[----:B------:R-:W-:Y:S01]  /*1b440*/  ISETP.GT.AND P0, PT, R27, RZ, PT ;  /* 0x000000ff1b00720c */ /* 0x000fe20003f04270 */
[----:B------:R-:W-:-:S12]  /*1b450*/  IMAD.MOV.U32 R10, RZ, RZ, R26 ;  /* 0x000000ffff0a7224 */ /* 0x000fd800078e001a */
[----:B--2---:R-:W-:Y:S05]  /*1b460*/  @P0 BRA `(.L_x_2548) ;  /* 0xfffffff000680947 */ /* 0x004fea000383ffff */
.L_x_2535:
[----:B------:R-:W-:Y:S05]  /*1b470*/  BSYNC B0 ;  /* 0x0000000000007941 */ /* 0x000fea0003800000 */
.L_x_2534:
        /* <DEDUP_REMOVED lines=17> */
.L_x_2550:
[----:B------:R-:W-:Y:S05]  /*1b590*/  BSYNC B0 ;  /* 0x0000000000007941 */ /* 0x000fea0003800000 */
.L_x_2549:
[----:B-1----:R-:W-:-:S05]  /*1b5a0*/  IMAD.U32 R0, RZ, RZ, UR40 ;  /* 0x00000028ff007e24 */ /* 0x002fca000f8e00ff */
[----:B------:R-:W-:-:S13]  /*1b5b0*/  ISETP.NE.AND P0, PT, R0, 0x3, PT ;  /* 0x000000030000780c */ /* 0x000fda0003f05270 */
[----:B------:R-:W-:Y:S05]  /*1b5c0*/  @!P0 BRA `(.L_x_2551) ;  /* 0x0000000000048947 */ /* 0x000fea0003800000 */
[----:B------:R-:W-:Y:S01]  /*1b5d0*/  BPT.TRAP 0x1 ;  /* 0x000000040000795c */ /* 0x000fe20000300000 */
.L_x_2551:
        /* <DEDUP_REMOVED lines=8> */
.L_x_2682:
[----:B------:R-:W-:Y:S05]  /*1b660*/  BSYNC B0 ;  /* 0x0000000000007941 */ /* 0x000fea0003800000 */
.L_x_2552:
        /* <DEDUP_REMOVED lines=51> */
.L_x_2692:
        /* <DEDUP_REMOVED lines=13> */
.L_x_2555:
        /* <DEDUP_REMOVED lines=11> */
.L_x_2556:
        /* <DEDUP_REMOVED lines=8> */
.L_x_2515:
[----:B------:R-:W-:Y:S05]  /*1bba0*/  BSYNC B7 ;  /* 0x0000000000077941 */ /* 0x000fea0003800000 */
.L_x_2513:
        /* <DEDUP_REMOVED lines=8> */
[----:B-----5:R3:W4:Y:S01]  /*1bc30*/  LDS.128 R16, [R22+0x2d8d0] ;  /* 0x02d8d00016107984 */ /* 0x0207220000000c00 */
[----:B------:R-:W-:Y:S06]  /*1bc40*/  BAR.ARV 0x4, 0x200 ;  /* 0x0108000000007b1d */ /* 0x000fec0000002000 */
[----:B------:R-:W-:Y:S05]  /*1bc50*/  BRA `(.L_x_2558) ;  /* 0x0000000800cc7947 */ /* 0x000fea0003800000 */
.L_x_2557:
        /* <DEDUP_REMOVED lines=35> */
[----:B------:R0:W2:Y:S02]  /*1be90*/  SHFL.IDX PT, R14, R3, 0x1f, 0x1f ;  /* 0x03e01f00030e7f89 */ /* 0x0000a400000e0000 */
.L_x_2702:
[----:B------:R-:W-:Y:S02]  /*1bea0*/  ULDC UR4, c[0x0][0xc38] ;  /* 0x00030e0000047ab9 */ /* 0x000fe40000000800 */
[----:B------:R-:W-:-:S04]  /*1beb0*/  IMAD.U32 R4, RZ, RZ, UR4 ;  /* 0x00000004ff047e24 */ /* 0x000fc8000f8e00ff */
[----:B--2---:R-:W-:-:S04]  /*1bec0*/  IMAD R5, R14, R4, RZ ;  /* 0x000000040e057224 */ /* 0x004fc800078e02ff */
[----:B------:R-:W-:-:S05]  /*1bed0*/  IMAD.IADD R16, R16, 0x1, R5 ;  /* 0x0000000110107824 */ /* 0x000fca00078e0205 */
[----:B------:R-:W-:-:S13]  /*1bee0*/  ISETP.GT.AND P6, PT, R16, R0, PT ;  /* 0x000000001000720c */ /* 0x000fda0003fc4270 */
[----:B------:R-:W-:Y:S05]  /*1bef0*/  @P6 BRA `(.L_x_2560) ;  /* 0x00000000009c6947 */ /* 0x000fea0003800000 */
.L_x_2565:
        /* <DEDUP_REMOVED lines=11> */
[----:B0-----:R-:W0:Y:S02]  /*1bfb0*/  LDC.64 R2, c[0x0][0xc80] ;  /* 0x00032000ff027b82 */ /* 0x001e240000000a00 */
[----:B0-----:R-:W-:-:S06]  /*1bfc0*/  IMAD.WIDE R2, R5, 0x4, R2 ;  /* 0x0000000405027825 */ /* 0x001fcc00078e0202 */
[----:B------:R2:W5:Y:S02]  /*1bfd0*/  LDG.E R2, desc[UR38][R2.64] ;  /* 0x0000002602027981 */ /* 0x000564000c1e1900 */
.L_x_2563:
[----:B------:R-:W-:Y:S05]  /*1bfe0*/  BSYNC B0 ;  /* 0x0000000000007941 */ /* 0x000fea0003800000 */
.L_x_2562:
[----:B------:R-:W-:-:S03]  /*1bff0*/  UMOV UR4, 0xffffffff ;  /* 0xffffffff00047882 */ /* 0x000fc60000000000 */
[----:B------:R-:W-:Y:S05]  /*1c000*/  BRA.DIV UR4, `(.L_x_2564) ;  /* 0x0000004204607947 */ /* 0x000fea000b800000 */
[----:B-----5:R-:W3:Y:S02]  /*1c010*/  SHFL.UP PT, R14, R2, 0x1, RZ ;  /* 0x04200000020e7989 */ /* 0x020ee400000e00ff */
[----:B---3--:R-:W-:-:S05]  /*1c020*/  SEL R13, R14, RZ, P1 ;  /* 0x000000ff0e0d7207 */ /* 0x008fca0000800000 */
[----:B------:R-:W-:-:S05]  /*1c030*/  IMAD.IADD R13, R2, 0x1, R13 ;  /* 0x00000001020d7824 */ /* 0x000fca00078e020d */
[----:B------:R-:W3:Y:S02]  /*1c040*/  SHFL.UP PT, R14, R13, 0x2, RZ ;  /* 0x044000000d0e7989 */ /* 0x000ee400000e00ff */
[----:B---3--:R-:W-:-:S05]  /*1c050*/  SEL R14, R14, RZ, P2 ;  /* 0x000000ff0e0e7207 */ /* 0x008fca0001000000 */
[----:B0-2---:R-:W-:-:S05]  /*1c060*/  IMAD.IADD R3, R13, 0x1, R14 ;  /* 0x000000010d037824 */ /* 0x005fca00078e020e */
        /* <DEDUP_REMOVED lines=10> */
.L_x_2710:
[----:B------:R-:W-:Y:S02]  /*1c110*/  ULDC UR4, c[0x0][0xc38] ;  /* 0x00030e0000047ab9 */ /* 0x000fe40000000800 */
[----:B------:R-:W-:-:S04]  /*1c120*/  IMAD.U32 R4, RZ, RZ, UR4 ;  /* 0x00000004ff047e24 */ /* 0x000fc8000f8e00ff */
[----:B--2---:R-:W-:-:S04]  /*1c130*/  IMAD R5, R14, R4, RZ ;  /* 0x000000040e057224 */ /* 0x004fc800078e02ff */
[----:B------:R-:W-:-:S05]  /*1c140*/  IMAD.IADD R16, R5, 0x1, R16 ;  /* 0x0000000105107824 */ /* 0x000fca00078e0210 */
[----:B------:R-:W-:-:S13]  /*1c150*/  ISETP.GT.AND P6, PT, R16, R0, PT ;  /* 0x000000001000720c */ /* 0x000fda0003fc4270 */
[----:B------:R-:W-:Y:S05]  /*1c160*/  @!P6 BRA `(.L_x_2565) ;  /* 0xfffffffc0064e947 */ /* 0x000fea000383ffff */
.L_x_2560:
[----:B------:R-:W-:Y:S01]  /*1c170*/  IMAD.IADD R16, R16, 0x1, -R5 ;  /* 0x0000000110107824 */ /* 0x000fe200078e0a05 */
[----:B------:R-:W-:-:S03]  /*1c180*/  UMOV UR4, 0xffffffff ;  /* 0xffffffff00047882 */ /* 0x000fc60000000000 */
[----:B------:R-:W-:-:S05]  /*1c190*/  IMAD R5, R3, R4, R16 ;  /* 0x0000000403057224 */ /* 0x000fca00078e0210 */
[----:B------:R-:W-:Y:S01]  /*1c1a0*/  ISETP.GT.AND P6, PT, R5, R0, PT ;  /* 0x000000000500720c */ /* 0x000fe20003fc4270 */
[----:B------:R-:W-:-:S12]  /*1c1b0*/  BRA.DIV UR4, `(.L_x_2566) ;  /* 0x0000004204b07947 */ /* 0x000fd8000b800000 */
[----:B------:R-:W-:-:S04]  /*1c1c0*/  VOTE.ANY R5, PT, !P6 ;  /* 0x0000000000057806 */ /* 0x000fc800070e0100 */
[----:B------:R-:W2:Y:S02]  /*1c1d0*/  POPC R6, R5 ;  /* 0x0000000500067309 */ /* 0x000ea40000000000 */
[----:B--2--5:R2:W3:Y:S02]  /*1c1e0*/  SHFL.IDX PT, R17, R2, R6, 0x1f ;  /* 0x00001f0602117589 */ /* 0x0244e400000e0000 */
.L_x_2714:
[----:B------:R-:W-:Y:S01]  /*1c1f0*/  ISETP.NE.AND P0, PT, R5, RZ, PT ;  /* 0x000000ff0500720c */ /* 0x000fe20003f05270 */
[----:B------:R-:W-:-:S12]  /*1c200*/  IMAD.MOV.U32 R5, RZ, RZ, RZ ;  /* 0x000000ffff057224 */ /* 0x000fd800078e00ff */
[----:B------:R-:W-:Y:S05]  /*1c210*/  @!P0 BRA `(.L_x_2567) ;  /* 0x0000000000108947 */ /* 0x000fea0003800000 */
[----:B------:R-:W-:Y:S01]  /*1c220*/  UMOV UR4, 0xffffffff ;  /* 0xffffffff00047882 */ /* 0x000fe20000000000 */
[----:B------:R-:W-:Y:S02]  /*1c230*/  VIADD R12, R6, 0xffffffff ;  /* 0xffffffff060c7836 */ /* 0x000fe40000000000 */
[----:B------:R-:W-:Y:S05]  /*1c240*/  BRA.DIV UR4, `(.L_x_2568) ;  /* 0x0000004204d47947 */ /* 0x000fea000b800000 */
[----:B------:R4:W0:Y:S02]  /*1c250*/  SHFL.IDX PT, R5, R3, R12, 0x1f ;  /* 0x00001f0c03057589 */ /* 0x00082400000e0000 */
.L_x_2567:
[----:B0-2-4-:R-:W0:Y:S01]  /*1c260*/  LDC.64 R2, c[0x0][0xc90] ;  /* 0x00032400ff027b82 */ /* 0x015e220000000a00 */
[----:B------:R-:W-:-:S04]  /*1c270*/  IMAD.IADD R19, R6, 0x1, R19 ;  /* 0x0000000106137824 */ /* 0x000fc800078e0213 */
[----:B0-----:R-:W-:-:S05]  /*1c280*/  IMAD.WIDE R2, R19, 0x4, R2 ;  /* 0x0000000413027825 */ /* 0x001fca00078e0202 */
[----:B------:R0:W3:Y:S01]  /*1c290*/  LDG.E R7, desc[UR38][R2.64] ;  /* 0x0000002602077981 */ /* 0x0000e2000c1e1900 */
[----:B------:R-:W-:Y:S02]  /*1c2a0*/  IMAD R16, R5, R4, R16 ;  /* 0x0000000405107224 */ /* 0x000fe400078e0210 */
[----:B0-----:R-:W-:Y:S02]  /*1c2b0*/  IMAD.MOV.U32 R2, RZ, RZ, RZ ;  /* 0x000000ffff027224 */ /* 0x001fe400078e00ff */
[----:B---3--:R-:W-:-:S05]  /*1c2c0*/  IMAD R6, R17, R7, RZ ;  /* 0x0000000711067224 */ /* 0x008fca00078e02ff */
[----:B------:R-:W-:-:S04]  /*1c2d0*/  IABS R8, R6 ;  /* 0x0000000600087213 */ /* 0x000fc80000000000 */
[----:B-1----:R-:W0:Y:S08]  /*1c2e0*/  I2F.RP R9, R8 ;  /* 0x0000000800097306 */ /* 0x002e300000209400 */
        /* <DEDUP_REMOVED lines=57> */
.L_x_2561:
[----:B------:R-:W-:Y:S01]  /*1c680*/  UMOV UR4, URZ ;  /* 0x0000003f00047c82 */ /* 0x000fe20008000000 */
[----:B------:R-:W-:Y:S01]  /*1c690*/  UMOV UR5, URZ ;  /* 0x0000003f00057c82 */ /* 0x000fe20008000000 */
[----:B------:R-:W-:Y:S01]  /*1c6a0*/  ULDC UR6, c[0x0][0xc3c] ;  /* 0x00030f0000067ab9 */ /* 0x000fe20000000800 */
[----:B------:R-:W-:Y:S02]  /*1c6b0*/  IMAD.MOV.U32 R16, RZ, RZ, R0 ;  /* 0x000000ffff107224 */ /* 0x000fe400078e0000 */
[----:B-----5:R-:W-:Y:S02]  /*1c6c0*/  IMAD.U32 R17, RZ, RZ, UR4 ;  /* 0x00000004ff117e24 */ /* 0x020fe4000f8e00ff */
[----:B------:R-:W-:Y:S02]  /*1c6d0*/  IMAD.U32 R18, RZ, RZ, UR5 ;  /* 0x00000005ff127e24 */ /* 0x000fe4000f8e00ff */
[----:B------:R-:W-:-:S07]  /*1c6e0*/  IMAD.U32 R19, RZ, RZ, UR6 ;  /* 0x00000006ff137e24 */ /* 0x000fce000f8e00ff */
.L_x_2569:
[----:B------:R-:W2:Y:S01]  /*1c6f0*/  S2R R0, SR_TID.X ;  /* 0x0000000000007919 */ /* 0x000ea20000002100 */
[----:B------:R-:W-:Y:S05]  /*1c700*/  WARPSYNC.ALL ;  /* 0x0000000000007948 */ /* 0x000fea0003800000 */
[----:B------:R-:W-:Y:S01]  /*1c710*/  BAR.SYNC.DEFER_BLOCKING 0x4, 0x200 ;  /* 0x0108000000007b1d */ /* 0x000fe20000010000 */
[----:B--2---:R-:W-:-:S04]  /*1c720*/  LOP3.LUT R0, R0, 0x1f, RZ, 0xc0, !PT ;  /* 0x0000001f00007812 */ /* 0x004fc800078ec0ff */
[----:B------:R-:W-:-:S13]  /*1c730*/  ISETP.NE.AND P0, PT, R0, RZ, PT ;  /* 0x000000ff0000720c */ /* 0x000fda0003f05270 */
[----:B0-----:R-:W0:Y:S01]  /*1c740*/  @!P0 S2R R3, SR_CgaCtaId ;  /* 0x0000000000038919 */ /* 0x001e220000008800 */
[----:B------:R-:W-:-:S04]  /*1c750*/  @!P0 MOV R0, 0x400 ;  /* 0x0000040000008802 */ /* 0x000fc80000000f00 */
[----:B0-----:R-:W-:-:S05]  /*1c760*/  @!P0 LEA R22, R3, R0, 0x18 ;  /* 0x0000000003168211 */ /* 0x001fca00078ec0ff */
[----:B------:R0:W-:Y:S01]  /*1c770*/  @!P0 STS.128 [R22+0x2d8d0], R16 ;  /* 0x02d8d01016008388 */ /* 0x0001e20000000c00 */
[----:B------:R-:W-:Y:S06]  /*1c780*/  BAR.ARV 0x5, 0x200 ;  /* 0x0148000000007b1d */ /* 0x000fec0000002000 */
.L_x_2558:
[----:B------:R-:W-:Y:S02]  /*1c790*/  ULDC UR4, c[0x0][0xc3c] ;  /* 0x00030f0000047ab9 */ /* 0x000fe40000000800 */
[----:B----4-:R-:W-:-:S13]  /*1c7a0*/  ISETP.GE.AND P0, PT, R19, UR4, PT ;  /* 0x0000000413007c0c */ /* 0x010fda000bf06270 */
[----:B------:R-:W-:Y:S05]  /*1c7b0*/  @!P0 BRA `(.L_x_2570) ;  /* 0xffffffa000988947 */ /* 0x000fea000383ffff */
[----:B------:R-:W-:Y:S05]  /*1c7c0*/  BSYNC B8 ;  /* 0x0000000000087941 */ /* 0x000fea0003800000 */
.L_x_2469:
[----:B------:R-:W4:Y:S01]  /*1c7d0*/  LDL.LU R0, [R1+0x48] ;  /* 0x0000480001007983 */ /* 0x000f220000300800 */
[----:B------:R-:W-:Y:S01]  /*1c7e0*/  BSSY B0, `(.L_x_2571) ;  /* 0x000000b000007945 */ /* 0x000fe20003800000 */
[----:B0-----:R-:W0:Y:S01]  /*1c7f0*/  S2R R5, SR_CgaCtaId ;  /* 0x0000000000057919 */ /* 0x001e220000008800 */
[----:B----4-:R-:W-:-:S05]  /*1c800*/  VIADD R0, R0, 0x1 ;  /* 0x0000000100007836 */ /* 0x010fca0000000000 */
        /* <DEDUP_REMOVED lines=8> */
.L_x_2717:
[----:B------:R-:W-:Y:S05]  /*1c890*/  BSYNC B0 ;  /* 0x0000000000007941 */ /* 0x000fea0003800000 */
.L_x_2571:
[----:B------:R-:W-:-:S03]  /*1c8a0*/  UMOV UR4, 0xffffffff ;  /* 0xffffffff00047882 */ /* 0x000fc60000000000 */
[----:B------:R-:W-:Y:S05]  /*1c8b0*/  BRA.DIV UR4, `(.L_x_2573) ;  /* 0x0000003e04747947 */ /* 0x000fea000b800000 */
[----:B0-----:R-:W0:Y:S02]  /*1c8c0*/  S2R R0, SR_TID.X ;  /* 0x0000000000007919 */ /* 0x001e240000002100 */
[----:B0-----:R-:W-:-:S04]  /*1c8d0*/  SHF.R.U32.HI R0, RZ, 0x5, R0 ;  /* 0x00000005ff007819 */ /* 0x001fc80000011600 */
[----:B------:R-:W-:-:S05]  /*1c8e0*/  LOP3.LUT R0, R0, 0x3, RZ, 0xc0, !PT ;  /* 0x0000000300007812 */ /* 0x000fca00078ec0ff */
[----:B------:R0:W4:Y:S02]  /*1c8f0*/  SHFL.IDX PT, R14, R0, RZ, 0x1f ;  /* 0x00001fff000e7589 */ /* 0x00012400000e0000 */
.L_x_2720:
[----:B----4-:R-:W-:-:S13]  /*1c900*/  ISETP.NE.AND P0, PT, R14, RZ, PT ;  /* 0x000000ff0e00720c */ /* 0x010fda0003f05270 */
[----:B------:R-:W-:Y:S05]  /*1c910*/  @P0 BRA `(.L_x_2304) ;  /* 0x0000000000900947 */ /* 0x000fea0003800000 */
[----:B------:R-:W-:-:S03]  /*1c920*/  UMOV UR4, 0xffffffff ;  /* 0xffffffff00047882 */ /* 0x000fc60000000000 */
[----:B------:R-:W-:Y:S05]  /*1c930*/  BRA.DIV UR4, `(.L_x_2574) ;  /* 0x0000003e04887947 */ /* 0x000fea000b800000 */
[----:B------:R-:W-:-:S13]  /*1c940*/  ELECT P6, URZ, PT ;  /* 0x00000000003f782f */ /* 0x000fda00038c0000 */
.L_x_2723:
[----:B------:R-:W-:Y:S05]  /*1c950*/  @!P6 BRA `(.L_x_2304) ;  /* 0x000000000080e947 */ /* 0x000fea0003800000 */
[----:B------:R-:W-:-:S06]  /*1c960*/  ULOP3.LUT UR4, UR36, 0x2, URZ, 0xfc, !UPT ;  /* 0x0000000224047892 */ /* 0x000fcc000f8efc3f */
[----:B0-----:R-:W-:-:S05]  /*1c970*/  IMAD.U32 R0, RZ, RZ, UR4 ;  /* 0x00000004ff007e24 */ /* 0x001fca000f8e00ff */
[----:B------:R-:W-:-:S13]  /*1c980*/  ISETP.NE.AND P0, PT, R0, 0x3, PT ;  /* 0x000000030000780c */ /* 0x000fda0003f05270 */
[----:B------:R-:W-:Y:S05]  /*1c990*/  @!P0 BRA `(.L_x_2575) ;  /* 0x0000000000048947 */ /* 0x000fea0003800000 */
[----:B------:R-:W-:Y:S01]  /*1c9a0*/  BPT.TRAP 0x1 ;  /* 0x000000040000795c */ /* 0x000fe20000300000 */
.L_x_2575:
[----:B------:R-:W4:Y:S01]  /*1c9b0*/  LDL R0, [R1] ;  /* 0x0000000001007983 */ /* 0x000f220000100800 */
[C---:B------:R-:W-:Y:S02]  /*1c9c0*/  IMAD R3, R26.reuse, 0x8, R5 ;  /* 0x000000081a037824 */ /* 0x040fe400078e0205 */
[----:B------:R-:W-:-:S05]  /*1c9d0*/  VIADD R26, R26, 0x1 ;  /* 0x000000011a1a7836 */ /* 0x000fca0000000000 */
[----:B------:R-:W-:Y:S02]  /*1c9e0*/  ISETP.NE.AND P2, PT, R26, 0x2, PT ;  /* 0x000000021a00780c */ /* 0x000fe40003f45270 */
[----:B----4-:R-:W-:Y:S02]  /*1c9f0*/  SHF.L.U32 R2, R0, 0x1f, RZ ;  /* 0x0000001f00027819 */ /* 0x010fe400000006ff */
[----:B------:R-:W-:Y:S02]  /*1ca00*/  SEL R0, RZ, 0x1, P2 ;  /* 0x00000001ff007807 */ /* 0x000fe40001000000 */
[----:B------:R-:W0:Y:S02]  /*1ca10*/  SYNCS.PHASECHK.TRANS64.TRYWAIT P1, [R3+URZ+0x2d840], R2 ;  /* 0x02d84002030075a7 */ /* 0x000e24000802017f */
[----:B0-----:R-:W-:Y:S05]  /*1ca20*/  @!P1 BRA `(.L_x_2576) ;  /* 0x0000003c006c9947 */ /* 0x001fea0003800000 */
.L_x_2724:
[----:B------:R-:W4:Y:S01]  /*1ca30*/  LDL.LU R4, [R1] ;  /* 0x0000000001047983 */ /* 0x000f220000300800 */
[----:B------:R-:W-:Y:S02]  /*1ca40*/  SEL R26, R26, RZ, P2 ;  /* 0x000000ff1a1a7207 */ /* 0x000fe40001000000 */
[----:B----4-:R-:W-:Y:S01]  /*1ca50*/  LOP3.LUT R0, R4, R0, RZ, 0x3c, !PT ;  /* 0x0000000004007212 */ /* 0x010fe200078e3cff */
[----:B------:R-:W-:Y:S06]  /*1ca60*/  @!P0 BRA `(.L_x_2577) ;  /* 0x0000000000048947 */ /* 0x000fec0003800000 */
[----:B------:R-:W-:Y:S01]  /*1ca70*/  BPT.TRAP 0x1 ;  /* 0x000000040000795c */ /* 0x000fe20000300000 */
.L_x_2577:
[----:B------:R-:W-:Y:S01]  /*1ca80*/  IMAD R5, R26, 0x8, R5 ;  /* 0x000000081a057824 */ /* 0x000fe200078e0205 */
[----:B------:R-:W-:-:S04]  /*1ca90*/  SHF.L.U32 R0, R0, 0x1f, RZ ;  /* 0x0000001f00007819 */ /* 0x000fc800000006ff */
[----:B------:R-:W4:Y:S02]  /*1caa0*/  SYNCS.PHASECHK.TRANS64.TRYWAIT P1, [R5+URZ+0x2d840], R0 ;  /* 0x02d84000050075a7 */ /* 0x000f24000802017f */
[----:B----4-:R-:W-:Y:S05]  /*1cab0*/  @!P1 BRA `(.L_x_2578) ;  /* 0x0000003c005c9947 */ /* 0x010fea0003800000 */
.L_x_2725:
[----:B------:R-:W-:Y:S05]  /*1cac0*/  @!P0 BRA `(.L_x_2579) ;  /* 0x0000000000048947 */ /* 0x000fea0003800000 */
[----:B------:R-:W-:Y:S01]  /*1cad0*/  BPT.TRAP 0x1 ;  /* 0x000000040000795c */ /* 0x000fe20000300000 */
.L_x_2579:
[----:B------:R-:W5:Y:S02]  /*1cae0*/  SYNCS.PHASECHK.TRANS64.TRYWAIT P1, [R3+URZ+0x2d860], R2 ;  /* 0x02d86002030075a7 */ /* 0x000f64000802017f */
[----:B-----5:R-:W-:Y:S05]  /*1caf0*/  @!P1 BRA `(.L_x_2580) ;  /* 0x0000003c00609947 */ /* 0x020fea0003800000 */
.L_x_2726:
[----:B------:R-:W-:Y:S05]  /*1cb00*/  @!P0 BRA `(.L_x_2581) ;  /* 0x0000000000048947 */ /* 0x000fea0003800000 */
[----:B------:R-:W-:Y:S01]  /*1cb10*/  BPT.TRAP 0x1 ;  /* 0x000000040000795c */ /* 0x000fe20000300000 */
.L_x_2581:
[----:B------:R0:W0:Y:S02]  /*1cb20*/  SYNCS.PHASECHK.TRANS64.TRYWAIT P0, [R5+URZ+0x2d860], R0 ;  /* 0x02d86000050075a7 */ /* 0x000024000800017f */
[----:B0-----:R-:W-:Y:S05]  /*1cb30*/  @!P0 NANOSLEEP.SYNCS 0x989680 ;  /* 0x009896800000895d */ /* 0x001fea0003900000 */
[----:B------:R-:W0:Y:S02]  /*1cb40*/  @!P0 SYNCS.PHASECHK.TRANS64 P0, [R5+URZ+0x2d860], R0 ;  /* 0x02d86000050085a7 */ /* 0x000e24000800007f */
[----:B0-----:R-:W-:Y:S05]  /*1cb50*/  @!P0 BRA `(.L_x_2581) ;  /* 0xfffffffc00f08947 */ /* 0x001fea000383ffff */
.L_x_2304:
[----:B------:R-:W-:Y:S05]  /*1cb60*/  BSYNC B9 ;  /* 0x0000000000097941 */ /* 0x000fea0003800000 */
.L_x_2301:
[----:B------:R-:W-:Y:S05]  /*1cb70*/  EXIT ;  /* 0x000000000000794d */ /* 0x000fea0003800000 */
.L_x_2320:
[----:B0-----:R0:W1:Y:S02]  /*1cb80*/  SYNCS.PHASECHK.TRANS64.TRYWAIT P4, [R35+URZ+0x2d890], R85 ;  /* 0x02d89055230075a7 */ /* 0x001064000808017f */
[----:B-1----:R-:W-:Y:S05]  /*1cb90*/  @!P4 NANOSLEEP.SYNCS 0x989680 ;  /* 0x009896800000c95d */ /* 0x002fea0003900000 */
[----:B------:R-:W1:Y:S02]  /*1cba0*/  @!P4 SYNCS.PHASECHK.TRANS64 P4, [R35+URZ+0x2d890], R85 ;  /* 0x02d890552300c5a7 */ /* 0x000e64000808007f */
[----:B-1----:R-:W-:Y:S05]  /*1cbb0*/  @!P4 BRA `(.L_x_2320) ;  /* 0xfffffffc00f0c947 */ /* 0x002fea000383ffff */
[----:B------:R-:W-:Y:S05]  /*1cbc0*/  BRA `(.L_x_2582) ;  /* 0xfffffe6400b47947 */ /* 0x000fea000383ffff */
.L_x_2321:
        /* <DEDUP_REMOVED lines=8> */
.L_x_2584:
[----:B------:R-:W-:Y:S05]  /*1cc50*/  BSYNC B1 ;  /* 0x0000000000017941 */ /* 0x000fea0003800000 */
.L_x_2583:
        /* <DEDUP_REMOVED lines=8> */
.L_x_2585:
[----:B------:R-:W-:Y:S01]  /*1cce0*/  IMAD.MOV.U32 R60, RZ, RZ, R14 ;  /* 0x000000ffff3c7224 */ /* 0x000fe200078e000e */
[----:B------:R-:W-:Y:S06]  /*1ccf0*/  BRA `(.L_x_2586) ;  /* 0xfffffe64007c7947 */ /* 0x000fec000383ffff */
.L_x_2349:
[----:B0-----:R0:W1:Y:S02]  /*1cd00*/  SYNCS.PHASECHK.TRANS64.TRYWAIT P4, [R35+URZ+0x2d890], R85 ;  /* 0x02d89055230075a7 */ /* 0x001064000808017f */
[----:B-1----:R-:W-:Y:S05]  /*1cd10*/  @!P4 NANOSLEEP.SYNCS 0x989680 ;  /* 0x009896800000c95d */ /* 0x002fea0003900000 */
[----:B------:R-:W1:Y:S02]  /*1cd20*/  @!P4 SYNCS.PHASECHK.TRANS64 P4, [R35+URZ+0x2d890], R85 ;  /* 0x02d890552300c5a7 */ /* 0x000e64000808007f */
[----:B-1----:R-:W-:Y:S05]  /*1cd30*/  @!P4 BRA `(.L_x_2349) ;  /* 0xfffffffc00f0c947 */ /* 0x002fea000383ffff */
[----:B------:R-:W-:Y:S05]  /*1cd40*/  BRA `(.L_x_2587) ;  /* 0xfffffe8000787947 */ /* 0x000fea000383ffff */
.L_x_2350:
        /* <DEDUP_REMOVED lines=8> */
.L_x_2589:
[----:B------:R-:W-:Y:S05]  /*1cdd0*/  BSYNC B1 ;  /* 0x0000000000017941 */ /* 0x000fea0003800000 */
.L_x_2588:
        /* <DEDUP_REMOVED lines=8> */
.L_x_2590:
[----:B------:R-:W-:Y:S01]  /*1ce60*/  IMAD.MOV.U32 R88, RZ, RZ, R14 ;  /* 0x000000ffff587224 */ /* 0x000fe200078e000e */
[----:B------:R-:W-:Y:S06]  /*1ce70*/  BRA `(.L_x_2591) ;  /* 0xfffffe8000407947 */ /* 0x000fec000383ffff */
.L_x_2363:
[----:B0-----:R0:W1:Y:S02]  /*1ce80*/  SYNCS.PHASECHK.TRANS64.TRYWAIT P3, [R35+URZ+0x2d890], R85 ;  /* 0x02d89055230075a7 */ /* 0x001064000806017f */
[----:B-1----:R-:W-:Y:S05]  /*1ce90*/  @!P3 NANOSLEEP.SYNCS 0x989680 ;  /* 0x009896800000b95d */ /* 0x002fea0003900000 */
[----:B------:R-:W1:Y:S02]  /*1cea0*/  @!P3 SYNCS.PHASECHK.TRANS64 P3, [R35+URZ+0x2d890], R85 ;  /* 0x02d890552300b5a7 */ /* 0x000e64000806007f */
[----:B-1----:R-:W-:Y:S05]  /*1ceb0*/  @!P3 BRA `(.L_x_2363) ;  /* 0xfffffffc00f0b947 */ /* 0x002fea000383ffff */
[----:B------:R-:W-:Y:S05]  /*1cec0*/  BRA `(.L_x_2592) ;  /* 0xfffffe9800647947 */ /* 0x000fea000383ffff */
.L_x_2364:
[----:B------:R-:W-:Y:S01]  /*1ced0*/  BSSY B1, `(.L_x_2593) ;  /* 0x0000007000017945 */ /* 0x000fe20003800000 */
[----:B------:R-:W-:Y:S02]  /*1cee0*/  IMAD.MOV.U32 R12, RZ, RZ, RZ ;  /* 0x000000ffff0c7224 */ /* 0x000fe400078e00ff */
[----:B------:R-:W-:Y:S02]  /*1cef0*/  IMAD.MOV.U32 R11, RZ, RZ, 0x1e1f ;  /* 0x00001e1fff0b7424 */ /* 0x000fe400078e00ff */
[----:B------:R-:W-:-:S07]  /*1cf00*/  IMAD.MOV.U32 R15, RZ, RZ, -0x1 ;  /* 0xffffffffff0f7424 */ /* 0x000fce00078e00ff */
[----:B0-----:R-:W-:Y:S05]  /*1cf10*/  WARPSYNC.COLLECTIVE R15, `(.L_x_2594) ;  /* 0x000000000f087348 */ /* 0x001fea0003c00000 */
[----:B------:R1:W2:Y:S02]  /*1cf20*/  SHFL.IDX P6, R14, R13, R12, R11 ;  /* 0x0000000c0d0e7389 */ /* 0x0002a400000c000b */
[----:B012---:R-:W-:Y:S01]  /*1cf30*/  ENDCOLLECTIVE ;  /* 0x000000000000791b */ /* 0x007fe20003800000 */
.L_x_2594:
[----:B------:R-:W-:Y:S05]  /*1cf40*/  BSYNC B1 ;  /* 0x0000000000017941 */ /* 0x000fea0003800000 */
.L_x_2593:
        /* <DEDUP_REMOVED lines=8> */
.L_x_2595:
[----:B------:R-:W-:Y:S01]  /*1cfd0*/  IMAD.MOV.U32 R42, RZ, RZ, R14 ;  /* 0x000000ffff2a7224 */ /* 0x000fe200078e000e */
[----:B------:R-:W-:Y:S06]  /*1cfe0*/  BRA `(.L_x_2596) ;  /* 0xfffffe9800887947 */ /* 0x000fec000383ffff */
.L_x_2368:
[----:B------:R0:W0:Y:S02]  /*1cff0*/  SYNCS.PHASECHK.TRANS64.TRYWAIT P2, [R35+URZ+0x2d8b0], R85 ;  /* 0x02d8b055230075a7 */ /* 0x000024000804017f */
[----:B0-----:R-:W-:Y:S05]  /*1d000*/  @!P2 NANOSLEEP.SYNCS 0x989680 ;  /* 0x009896800000a95d */ /* 0x001fea0003900000 */
[----:B------:R-:W0:Y:S02]  /*1d010*/  @!P2 SYNCS.PHASECHK.TRANS64 P2, [R35+URZ+0x2d8b0], R85 ;  /* 0x02d8b0552300a5a7 */ /* 0x000e24000804007f */
[----:B0-----:R-:W-:Y:S05]  /*1d020*/  @!P2 BRA `(.L_x_2368) ;  /* 0xfffffffc00f0a947 */ /* 0x001fea000383ffff */
[----:B------:R-:W-:Y:S05]  /*1d030*/  BRA `(.L_x_2597) ;  /* 0xfffffe9c006c7947 */ /* 0x000fea000383ffff */
.L_x_2374:
        /* <DEDUP_REMOVED lines=10> */
[----:B--2--5:R-:W-:Y:S05]  /*1d0e0*/  WARPSYNC.COLLECTIVE R15, `(.L_x_2599) ;  /* 0x000000000f087348 */ /* 0x024fea0003c00000 */
[----:B------:R0:W1:Y:S02]  /*1d0f0*/  SHFL.IDX P6, R14, R13, R12, R11 ;  /* 0x0000000c0d0e7389 */ /* 0x00006400000c000b */
[----:B012--5:R-:W-:Y:S01]  /*1d100*/  ENDCOLLECTIVE ;  /* 0x000000000000791b */ /* 0x027fe20003800000 */
.L_x_2599:
[----:B------:R-:W-:Y:S05]  /*1d110*/  BSYNC B0 ;  /* 0x0000000000007941 */ /* 0x000fea0003800000 */
.L_x_2598:
[----:B------:R0:W-:Y:S01]  /*1d120*/  STL [R1+0x24], R14 ;  /* 0x0000240e01007387 */ /* 0x0001e20000100800 */
[----:B------:R-:W-:Y:S05]  /*1d130*/  BRA `(.L_x_2600) ;  /* 0xfffffea400647947 */ /* 0x000fea000383ffff */
.L_x_2385:
[----:B------:R-:W-:Y:S01]  /*1d140*/  BSSY B1, `(.L_x_2601) ;  /* 0x0000007000017945 */ /* 0x000fe20003800000 */
[----:B------:R-:W-:Y:S02]  /*1d150*/  IMAD.MOV.U32 R12, RZ, RZ, RZ ;  /* 0x000000ffff0c7224 */ /* 0x000fe400078e00ff */
[----:B------:R-:W-:Y:S02]  /*1d160*/  IMAD.MOV.U32 R11, RZ, RZ, 0x1e1f ;  /* 0x00001e1fff0b7424 */ /* 0x000fe400078e00ff */
[----:B------:R-:W-:-:S07]  /*1d170*/  IMAD.MOV.U32 R15, RZ, RZ, -0x1 ;  /* 0xffffffffff0f7424 */ /* 0x000fce00078e00ff */
[----:B0-2---:R-:W-:Y:S05]  /*1d180*/  WARPSYNC.COLLECTIVE R15, `(.L_x_2602) ;  /* 0x000000000f087348 */ /* 0x005fea0003c00000 */
[----:B0-----:R0:W1:Y:S02]  /*1d190*/  SHFL.IDX P6, R14, R13, R12, R11 ;  /* 0x0000000c0d0e7389 */ /* 0x00106400000c000b */
[----:B012---:R-:W-:Y:S01]  /*1d1a0*/  ENDCOLLECTIVE ;  /* 0x000000000000791b */ /* 0x007fe20003800000 */
.L_x_2602:
[----:B------:R-:W-:Y:S05]  /*1d1b0*/  BSYNC B1 ;  /* 0x0000000000017941 */ /* 0x000fea0003800000 */
.L_x_2601:
        /* <DEDUP_REMOVED lines=8> */
.L_x_2603:
[----:B------:R-:W-:Y:S02]  /*1d240*/  IMAD.MOV.U32 R13, RZ, RZ, R5 ;  /* 0x000000ffff0d7224 */ /* 0x000fe400078e0005 */
[----:B------:R-:W-:-:S07]  /*1d250*/  IMAD.MOV.U32 R0, RZ, RZ, R14 ;  /* 0x000000ffff007224 */ /* 0x000fce00078e000e */
[----:B------:R-:W-:Y:S05]  /*1d260*/  WARPSYNC.COLLECTIVE R15, `(.L_x_2604) ;  /* 0x000000000f087348 */ /* 0x000fea0003c00000 */
[----:B------:R0:W1:Y:S02]  /*1d270*/  SHFL.IDX P6, R14, R13, R12, R11 ;  /* 0x0000000c0d0e7389 */ /* 0x00006400000c000b */
[----:B01----:R-:W-:Y:S01]  /*1d280*/  ENDCOLLECTIVE ;  /* 0x000000000000791b */ /* 0x003fe20003800000 */
.L_x_2604:
[----:B------:R-:W-:Y:S02]  /*1d290*/  IMAD.MOV.U32 R13, RZ, RZ, R4 ;  /* 0x000000ffff0d7224 */ /* 0x000fe400078e0004 */
[----:B------:R-:W-:-:S07]  /*1d2a0*/  IMAD.MOV.U32 R5, RZ, RZ, R14 ;  /* 0x000000ffff057224 */ /* 0x000fce00078e000e */
[----:B------:R-:W-:Y:S05]  /*1d2b0*/  WARPSYNC.COLLECTIVE R15, `(.L_x_2605) ;  /* 0x000000000f087348 */ /* 0x000fea0003c00000 */
[----:B------:R0:W1:Y:S02]  /*1d2c0*/  SHFL.IDX P6, R14, R13, R12, R11 ;  /* 0x0000000c0d0e7389 */ /* 0x00006400000c000b */
[----:B01----:R-:W-:Y:S01]  /*1d2d0*/  ENDCOLLECTIVE ;  /* 0x000000000000791b */ /* 0x003fe20003800000 */
.L_x_2605:
[----:B------:R-:W-:Y:S01]  /*1d2e0*/  IMAD.MOV.U32 R4, RZ, RZ, R14 ;  /* 0x000000ffff047224 */ /* 0x000fe200078e000e */
[----:B------:R-:W-:Y:S06]  /*1d2f0*/  BRA `(.L_x_2606) ;  /* 0xfffffea800dc7947 */ /* 0x000fec000383ffff */
.L_x_2389:
[----:B0-----:R0:W1:Y:S02]  /*1d300*/  SYNCS.PHASECHK.TRANS64.TRYWAIT P0, [R2+URZ+0x2d800], R3 ;  /* 0x02d80003020075a7 */ /* 0x001064000800017f */
[----:B-1----:R-:W-:Y:S05]  /*1d310*/  @!P0 NANOSLEEP.SYNCS 0x989680 ;  /* 0x009896800000895d */ /* 0x002fea0003900000 */
[----:B------:R-:W1:Y:S02]  /*1d320*/  @!P0 SYNCS.PHASECHK.TRANS64 P0, [R2+URZ+0x2d800], R3 ;  /* 0x02d80003020085a7 */ /* 0x000e64000800007f */
[----:B-1----:R-:W-:Y:S05]  /*1d330*/  @!P0 BRA `(.L_x_2389) ;  /* 0xfffffffc00f08947 */ /* 0x002fea000383ffff */
[----:B------:R-:W-:Y:S05]  /*1d340*/  BRA `(.L_x_2607) ;  /* 0xfffffeb400247947 */ /* 0x000fea000383ffff */
.L_x_2401:
[----:B------:R-:W-:Y:S01]  /*1d350*/  BSSY B1, `(.L_x_2608) ;  /* 0x0000007000017945 */ /* 0x000fe20003800000 */
[----:B------:R-:W-:Y:S02]  /*1d360*/  IMAD.MOV.U32 R12, RZ, RZ, RZ ;  /* 0x000000ffff0c7224 */ /* 0x000fe400078e00ff */
[----:B------:R-:W-:Y:S02]  /*1d370*/  IMAD.MOV.U32 R11, RZ, RZ, 0x1e1f ;  /* 0x00001e1fff0b7424 */ /* 0x000fe400078e00ff */
[----:B------:R-:W-:-:S07]  /*1d380*/  IMAD.MOV.U32 R15, RZ, RZ, -0x1 ;  /* 0xffffffffff0f7424 */ /* 0x000fce00078e00ff */
[----:B0-2---:R-:W-:Y:S05]  /*1d390*/  WARPSYNC.COLLECTIVE R15, `(.L_x_2609) ;  /* 0x000000000f087348 */ /* 0x005fea0003c00000 */
[----:B0-----:R0:W1:Y:S02]  /*1d3a0*/  SHFL.IDX P6, R14, R13, R12, R11 ;  /* 0x0000000c0d0e7389 */ /* 0x00106400000c000b */
[----:B012---:R-:W-:Y:S01]  /*1d3b0*/  ENDCOLLECTIVE ;  /* 0x000000000000791b */ /* 0x007fe20003800000 */
.L_x_2609:
[----:B------:R-:W-:Y:S05]  /*1d3c0*/  BSYNC B1 ;  /* 0x0000000000017941 */ /* 0x000fea0003800000 */
.L_x_2608:
        /* <DEDUP_REMOVED lines=8> */
.L_x_2610:
[----:B------:R-:W-:Y:S02]  /*1d450*/  IMAD.MOV.U32 R13, RZ, RZ, R21 ;  /* 0x000000ffff0d7224 */ /* 0x000fe400078e0015 */
[----:B------:R-:W-:-:S07]  /*1d460*/  IMAD.MOV.U32 R0, RZ, RZ, R14 ;  /* 0x000000ffff007224 */ /* 0x000fce00078e000e */
[----:B------:R-:W-:Y:S05]  /*1d470*/  WARPSYNC.COLLECTIVE R15, `(.L_x_2611) ;  /* 0x000000000f087348 */ /* 0x000fea0003c00000 */
[----:B------:R0:W1:Y:S02]  /*1d480*/  SHFL.IDX P6, R14, R13, R12, R11 ;  /* 0x0000000c0d0e7389 */ /* 0x00006400000c000b */
[----:B01----:R-:W-:Y:S01]  /*1d490*/  ENDCOLLECTIVE ;  /* 0x000000000000791b */ /* 0x003fe20003800000 */
.L_x_2611:
[----:B------:R-:W-:Y:S02]  /*1d4a0*/  IMAD.MOV.U32 R13, RZ, RZ, R20 ;  /* 0x000000ffff0d7224 */ /* 0x000fe400078e0014 */
[----:B------:R-:W-:-:S07]  /*1d4b0*/  IMAD.MOV.U32 R21, RZ, RZ, R14 ;  /* 0x000000ffff157224 */ /* 0x000fce00078e000e */
[----:B------:R-:W-:Y:S05]  /*1d4c0*/  WARPSYNC.COLLECTIVE R15, `(.L_x_2612) ;  /* 0x000000000f087348 */ /* 0x000fea0003c00000 */
[----:B------:R0:W1:Y:S02]  /*1d4d0*/  SHFL.IDX P6, R14, R13, R12, R11 ;  /* 0x0000000c0d0e7389 */ /* 0x00006400000c000b */
[----:B01----:R-:W-:Y:S01]  /*1d4e0*/  ENDCOLLECTIVE ;  /* 0x000000000000791b */ /* 0x003fe20003800000 */
.L_x_2612:
[----:B------:R-:W-:Y:S01]  /*1d4f0*/  IMAD.MOV.U32 R20, RZ, RZ, R14 ;  /* 0x000000ffff147224 */ /* 0x000fe200078e000e */
[----:B------:R-:W-:Y:S06]  /*1d500*/  BRA `(.L_x_2613) ;  /* 0xfffffec8002c7947 */ /* 0x000fec000383ffff */
.L_x_2405:
[----:B0-----:R0:W1:Y:S02]  /*1d510*/  SYNCS.PHASECHK.TRANS64.TRYWAIT P0, [R2+URZ+0x2d800], R3 ;  /* 0x02d80003020075a7 */ /* 0x001064000800017f */
[----:B-1----:R-:W-:Y:S05]  /*1d520*/  @!P0 NANOSLEEP.SYNCS 0x989680 ;  /* 0x009896800000895d */ /* 0x002fea0003900000 */
[----:B------:R-:W1:Y:S02]  /*1d530*/  @!P0 SYNCS.PHASECHK.TRANS64 P0, [R2+URZ+0x2d800], R3 ;  /* 0x02d80003020085a7 */ /* 0x000e64000800007f */
[----:B-1----:R-:W-:Y:S05]  /*1d540*/  @!P0 BRA `(.L_x_2405) ;  /* 0xfffffffc00f08947 */ /* 0x002fea000383ffff */
[----:B------:R-:W-:Y:S05]  /*1d550*/  BRA `(.L_x_2614) ;  /* 0xfffffecc00e47947 */ /* 0x000fea000383ffff */
.L_x_2413:
[----:B--2---:R2:W3:Y:S02]  /*1d560*/  SYNCS.PHASECHK.TRANS64.TRYWAIT P1, [R0+URZ+0x2d830], R5 ;  /* 0x02d83005000075a7 */ /* 0x0044e4000802017f */
[----:B---3--:R-:W-:Y:S05]  /*1d570*/  @!P1 NANOSLEEP.SYNCS 0x989680 ;  /* 0x009896800000995d */ /* 0x008fea0003900000 */
[----:B------:R-:W3:Y:S02]  /*1d580*/  @!P1 SYNCS.PHASECHK.TRANS64 P1, [R0+URZ+0x2d830], R5 ;  /* 0x02d83005000095a7 */ /* 0x000ee4000802007f */
[----:B---3--:R-:W-:Y:S05]  /*1d590*/  @!P1 BRA `(.L_x_2413) ;  /* 0xfffffffc00f09947 */ /* 0x008fea000383ffff */
[----:B------:R-:W-:Y:S05]  /*1d5a0*/  BRA `(.L_x_2412) ;  /* 0xfffffee4007c7947 */ /* 0x000fea000383ffff */
.L_x_2420:
[----:B-1----:R1:W2:Y:S02]  /*1d5b0*/  SYNCS.PHASECHK.TRANS64.TRYWAIT P2, [R3+URZ+0x2d830], R4 ;  /* 0x02d83004030075a7 */ /* 0x0022a4000804017f */
[----:B--2---:R-:W-:Y:S05]  /*1d5c0*/  @!P2 NANOSLEEP.SYNCS 0x989680 ;  /* 0x009896800000a95d */ /* 0x004fea0003900000 */
[----:B------:R-:W2:Y:S02]  /*1d5d0*/  @!P2 SYNCS.PHASECHK.TRANS64 P2, [R3+URZ+0x2d830], R4 ;  /* 0x02d830040300a5a7 */ /* 0x000ea4000804007f */
[----:B--2---:R-:W-:Y:S05]  /*1d5e0*/  @!P2 BRA `(.L_x_2420) ;  /* 0xfffffffc00f0a947 */ /* 0x004fea000383ffff */
[----:B------:R-:W-:Y:S05]  /*1d5f0*/  BRA `(.L_x_2419) ;  /* 0xffffff0800d47947 */ /* 0x000fea000383ffff */
.L_x_2424:
[----:B-1----:R1:W2:Y:S02]  /*1d600*/  SYNCS.PHASECHK.TRANS64.TRYWAIT P1, [R4+URZ+0x2d850], R3 ;  /* 0x02d85003040075a7 */ /* 0x0022a4000802017f */
[----:B--2---:R-:W-:Y:S05]  /*1d610*/  @!P1 NANOSLEEP.SYNCS 0x989680 ;  /* 0x009896800000995d */ /* 0x004fea0003900000 */
[----:B------:R-:W2:Y:S02]  /*1d620*/  @!P1 SYNCS.PHASECHK.TRANS64 P1, [R4+URZ+0x2d850], R3 ;  /* 0x02d85003040095a7 */ /* 0x000ea4000802007f */
[----:B--2---:R-:W-:Y:S05]  /*1d630*/  @!P1 BRA `(.L_x_2424) ;  /* 0xfffffffc00f09947 */ /* 0x004fea000383ffff */
[----:B------:R-:W-:Y:S05]  /*1d640*/  BRA `(.L_x_2421) ;  /* 0xffffff0c00e47947 */ /* 0x000fea000383ffff */
.L_x_2433:
[----:B-1----:R1:W2:Y:S02]  /*1d650*/  SYNCS.PHASECHK.TRANS64.TRYWAIT P2, [R3+URZ+0x2d830], R4 ;  /* 0x02d83004030075a7 */ /* 0x0022a4000804017f */
[----:B--2---:R-:W-:Y:S05]  /*1d660*/  @!P2 NANOSLEEP.SYNCS 0x989680 ;  /* 0x009896800000a95d */ /* 0x004fea0003900000 */
[----:B------:R-:W2:Y:S02]  /*1d670*/  @!P2 SYNCS.PHASECHK.TRANS64 P2, [R3+URZ+0x2d830], R4 ;  /* 0x02d830040300a5a7 */ /* 0x000ea4000804007f */
[----:B--2---:R-:W-:Y:S05]  /*1d680*/  @!P2 BRA `(.L_x_2433) ;  /* 0xfffffffc00f0a947 */ /* 0x004fea000383ffff */
[----:B------:R-:W-:Y:S05]  /*1d690*/  BRA `(.L_x_2432) ;  /* 0xffffff3800547947 */ /* 0x000fea000383ffff */
.L_x_2437:
[----:B-1----:R1:W2:Y:S02]  /*1d6a0*/  SYNCS.PHASECHK.TRANS64.TRYWAIT P1, [R4+URZ+0x2d850], R3 ;  /* 0x02d85003040075a7 */ /* 0x0022a4000802017f */
[----:B--2---:R-:W-:Y:S05]  /*1d6b0*/  @!P1 NANOSLEEP.SYNCS 0x989680 ;  /* 0x009896800000995d */ /* 0x004fea0003900000 */
[----:B------:R-:W2:Y:S02]  /*1d6c0*/  @!P1 SYNCS.PHASECHK.TRANS64 P1, [R4+URZ+0x2d850], R3 ;  /* 0x02d85003040095a7 */ /* 0x000ea4000802007f */
[----:B--2---:R-:W-:Y:S05]  /*1d6d0*/  @!P1 BRA `(.L_x_2437) ;  /* 0xfffffffc00f09947 */ /* 0x004fea000383ffff */
[----:B------:R-:W-:Y:S05]  /*1d6e0*/  BRA `(.L_x_2434) ;  /* 0xffffff3c00647947 */ /* 0x000fea000383ffff */
.L_x_2444:
[----:B--2---:R2:W3:Y:S02]  /*1d6f0*/  SYNCS.PHASECHK.TRANS64.TRYWAIT P1, [R5+URZ+0x2d850], R8 ;  /* 0x02d85008050075a7 */ /* 0x0044e4000802017f */
[----:B---3--:R-:W-:Y:S05]  /*1d700*/  @!P1 NANOSLEEP.SYNCS 0x989680 ;  /* 0x009896800000995d */ /* 0x008fea0003900000 */
[----:B------:R-:W3:Y:S02]  /*1d710*/  @!P1 SYNCS.PHASECHK.TRANS64 P1, [R5+URZ+0x2d850], R8 ;  /* 0x02d85008050095a7 */ /* 0x000ee4000802007f */
[----:B---3--:R-:W-:Y:S05]  /*1d720*/  @!P1 BRA `(.L_x_2444) ;  /* 0xfffffffc00f09947 */ /* 0x008fea000383ffff */
[----:B------:R-:W-:Y:S05]  /*1d730*/  BRA `(.L_x_2443) ;  /* 0xffffff5c00307947 */ /* 0x000fea000383ffff */
.L_x_2455:
[----:B------:R-:W-:Y:S02]  /*1d740*/  IMAD.MOV.U32 R13, RZ, RZ, R4 ;  /* 0x000000ffff0d7224 */ /* 0x000fe400078e0004 */
[----:B------:R-:W-:Y:S02]  /*1d750*/  IMAD.MOV.U32 R12, RZ, RZ, RZ ;  /* 0x000000ffff0c7224 */ /* 0x000fe400078e00ff */
[----:B------:R-:W-:Y:S02]  /*1d760*/  IMAD.MOV.U32 R11, RZ, RZ, 0x1c1f ;  /* 0x00001c1fff0b7424 */ /* 0x000fe400078e00ff */
[----:B------:R-:W-:-:S07]  /*1d770*/  IMAD.MOV.U32 R15, RZ, RZ, -0x1 ;  /* 0xffffffffff0f7424 */ /* 0x000fce00078e00ff */
[----:B-1----:R-:W-:Y:S05]  /*1d780*/  WARPSYNC.COLLECTIVE R15, `(.L_x_2615) ;  /* 0x000000000f087348 */ /* 0x002fea0003c00000 */
[----:B------:R0:W2:Y:S02]  /*1d790*/  SHFL.IDX P6, R14, R13, R12, R11 ;  /* 0x0000000c0d0e7389 */ /* 0x0000a400000c000b */
[----:B012---:R-:W-:Y:S01]  /*1d7a0*/  ENDCOLLECTIVE ;  /* 0x000000000000791b */ /* 0x007fe20003800000 */
.L_x_2615:
[----:B------:R-:W-:Y:S02]  /*1d7b0*/  IMAD.MOV.U32 R13, RZ, RZ, R0 ;  /* 0x000000ffff0d7224 */ /* 0x000fe400078e0000 */
[----:B------:R-:W-:-:S07]  /*1d7c0*/  IMAD.MOV.U32 R3, RZ, RZ, R14 ;  /* 0x000000ffff037224 */ /* 0x000fce00078e000e */
[----:B------:R-:W-:Y:S05]  /*1d7d0*/  WARPSYNC.COLLECTIVE R15, `(.L_x_2616) ;  /* 0x000000000f087348 */ /* 0x000fea0003c00000 */
[----:B------:R0:W1:Y:S02]  /*1d7e0*/  SHFL.IDX P6, R14, R13, R12, R11 ;  /* 0x0000000c0d0e7389 */ /* 0x00006400000c000b */
[----:B01----:R-:W-:Y:S01]  /*1d7f0*/  ENDCOLLECTIVE ;  /* 0x000000000000791b */ /* 0x003fe20003800000 */
.L_x_2616:
[----:B------:R-:W-:Y:S05]  /*1d800*/  BRA `(.L_x_2617) ;  /* 0xffffff8000607947 */ /* 0x000fea000383ffff */
.L_x_2458:
        /* <DEDUP_REMOVED lines=8> */
.L_x_2619:
[----:B------:R-:W-:Y:S05]  /*1d890*/  BSYNC B1 ;  /* 0x0000000000017941 */ /* 0x000fea0003800000 */
.L_x_2618:
        /* <DEDUP_REMOVED lines=8> */
.L_x_2620:
[----:B------:R-:W-:Y:S05]  /*1d920*/  BRA `(.L_x_2621) ;  /* 0xffffff8000747947 */ /* 0x000fea000383ffff */
.L_x_2475:
        /* <DEDUP_REMOVED lines=8> */
[----:B-1----:R-:W-:Y:S05]  /*1d9b0*/  WARPSYNC.COLLECTIVE R15, `(.L_x_2623) ;  /* 0x000000000f087348 */ /* 0x002fea0003c00000 */
[----:B------:R0:W2:Y:S02]  /*1d9c0*/  SHFL.IDX P6, R14, R13, R12, R11 ;  /* 0x0000000c0d0e7389 */ /* 0x0000a400000c000b */
[----:B012---:R-:W-:Y:S01]  /*1d9d0*/  ENDCOLLECTIVE ;  /* 0x000000000000791b */ /* 0x007fe20003800000 */
.L_x_2623:
[----:B------:R-:W-:Y:S05]  /*1d9e0*/  BSYNC B1 ;  /* 0x0000000000017941 */ /* 0x000fea0003800000 */
.L_x_2622:
[----:B------:R-:W-:Y:S05]  /*1d9f0*/  BRA `(.L_x_2624) ;  /* 0xffffff9400f07947 */ /* 0x000fea000383ffff */
.L_x_2477:
[----:B------:R-:W-:Y:S01]  /*1da00*/  BSSY B1, `(.L_x_2625) ;  /* 0x0000006000017945 */ /* 0x000fe20003800000 */
[----:B------:R-:W-:-:S07]  /*1da10*/  IMAD.MOV.U32 R15, RZ, RZ, -0x1 ;  /* 0xffffffffff0f7424 */ /* 0x000fce00078e00ff */
[----:B01----:R-:W-:Y:S05]  /*1da20*/  WARPSYNC.COLLECTIVE R15, `(.L_x_2626) ;  /* 0x000000000f0c7348 */ /* 0x003fea0003c00000 */
[----:B------:R-:W-:Y:S02]  /*1da30*/  ELECT P6, UR62, PT ;  /* 0x00000000003e782f */ /* 0x000fe400038c0000 */
[----:B------:R-:W-:Y:S01]  /*1da40*/  MOV R14, UR62 ;  /* 0x0000003e000e7c02 */ /* 0x000fe20008000f00 */
[----:B01----:R-:W-:Y:S10]  /*1da50*/  ENDCOLLECTIVE ;  /* 0x000000000000791b */ /* 0x003ff40003800000 */
.L_x_2626:
[----:B------:R-:W-:Y:S05]  /*1da60*/  BSYNC B1 ;  /* 0x0000000000017941 */ /* 0x000fea0003800000 */
.L_x_2625:
[----:B------:R-:W-:Y:S05]  /*1da70*/  BRA `(.L_x_2476) ;  /* 0xffffff9400e87947 */ /* 0x000fea000383ffff */
.L_x_2479:
[----:B0-----:R0:W2:Y:S02]  /*1da80*/  SYNCS.PHASECHK.TRANS64.TRYWAIT P0, [R22+URZ+0x2d820], R5 ;  /* 0x02d82005160075a7 */ /* 0x0010a4000800017f */
[----:B--2---:R-:W-:Y:S05]  /*1da90*/  @!P0 NANOSLEEP.SYNCS 0x989680 ;  /* 0x009896800000895d */ /* 0x004fea0003900000 */
[----:B------:R-:W2:Y:S02]  /*1daa0*/  @!P0 SYNCS.PHASECHK.TRANS64 P0, [R22+URZ+0x2d820], R5 ;  /* 0x02d82005160085a7 */ /* 0x000ea4000800007f */
[----:B--2---:R-:W-:Y:S05]  /*1dab0*/  @!P0 BRA `(.L_x_2479) ;  /* 0xfffffffc00f08947 */ /* 0x004fea000383ffff */
[----:B------:R-:W-:Y:S05]  /*1dac0*/  BRA `(.L_x_2627) ;  /* 0xffffff9400f87947 */ /* 0x000fea000383ffff */
.L_x_2483:
[----:B--2---:R2:W3:Y:S02]  /*1dad0*/  SYNCS.PHASECHK.TRANS64.TRYWAIT P0, [R8+URZ+0x2d8a0], R10 ;  /* 0x02d8a00a080075a7 */ /* 0x0044e4000800017f */
[----:B---3--:R-:W-:Y:S05]  /*1dae0*/  @!P0 NANOSLEEP.SYNCS 0x989680 ;  /* 0x009896800000895d */ /* 0x008fea0003900000 */
[----:B------:R-:W3:Y:S02]  /*1daf0*/  @!P0 SYNCS.PHASECHK.TRANS64 P0, [R8+URZ+0x2d8a0], R10 ;  /* 0x02d8a00a080085a7 */ /* 0x000ee4000800007f */
[----:B---3--:R-:W-:Y:S05]  /*1db00*/  @!P0 BRA `(.L_x_2483) ;  /* 0xfffffffc00f08947 */ /* 0x008fea000383ffff */
[----:B------:R-:W-:Y:S05]  /*1db10*/  BRA `(.L_x_2628) ;  /* 0xffffff9800147947 */ /* 0x000fea000383ffff */
.L_x_2490:
[----:B0-----:R0:W1:Y:S02]  /*1db20*/  SYNCS.PHASECHK.TRANS64.TRYWAIT P0, [R8+URZ+0x2d8c0], R10 ;  /* 0x02d8c00a080075a7 */ /* 0x001064000800017f */
[----:B-1----:R-:W-:Y:S05]  /*1db30*/  @!P0 NANOSLEEP.SYNCS 0x989680 ;  /* 0x009896800000895d */ /* 0x002fea0003900000 */
[----:B------:R-:W1:Y:S02]  /*1db40*/  @!P0 SYNCS.PHASECHK.TRANS64 P0, [R8+URZ+0x2d8c0], R10 ;  /* 0x02d8c00a080085a7 */ /* 0x000e64000800007f */
[----:B-1----:R-:W-:Y:S05]  /*1db50*/  @!P0 BRA `(.L_x_2490) ;  /* 0xfffffffc00f08947 */ /* 0x002fea000383ffff */
[----:B------:R-:W-:Y:S05]  /*1db60*/  BRA `(.L_x_2629) ;  /* 0xffffff9c00107947 */ /* 0x000fea000383ffff */
.L_x_2499:
[----:B0-----:R0:W1:Y:S02]  /*1db70*/  SYNCS.PHASECHK.TRANS64.TRYWAIT P1, [R8+URZ+0x2d8a0], R7 ;  /* 0x02d8a007080075a7 */ /* 0x001064000802017f */
[----:B-1----:R-:W-:Y:S05]  /*1db80*/  @!P1 NANOSLEEP.SYNCS 0x989680 ;  /* 0x009896800000995d */ /* 0x002fea0003900000 */
[----:B------:R-:W1:Y:S02]  /*1db90*/  @!P1 SYNCS.PHASECHK.TRANS64 P1, [R8+URZ+0x2d8a0], R7 ;  /* 0x02d8a007080095a7 */ /* 0x000e64000802007f */
[----:B-1----:R-:W-:Y:S05]  /*1dba0*/  @!P1 BRA `(.L_x_2499) ;  /* 0xfffffffc00f09947 */ /* 0x002fea000383ffff */
[----:B------:R-:W-:Y:S05]  /*1dbb0*/  BRA `(.L_x_2630) ;  /* 0xffffffa000507947 */ /* 0x000fea000383ffff */
.L_x_2506:
[----:B-1----:R1:W2:Y:S02]  /*1dbc0*/  SYNCS.PHASECHK.TRANS64.TRYWAIT P1, [R8+URZ+0x2d8c0], R7 ;  /* 0x02d8c007080075a7 */ /* 0x0022a4000802017f */
[----:B--2---:R-:W-:Y:S05]  /*1dbd0*/  @!P1 NANOSLEEP.SYNCS 0x989680 ;  /* 0x009896800000995d */ /* 0x004fea0003900000 */
[----:B------:R-:W2:Y:S02]  /*1dbe0*/  @!P1 SYNCS.PHASECHK.TRANS64 P1, [R8+URZ+0x2d8c0], R7 ;  /* 0x02d8c007080095a7 */ /* 0x000ea4000802007f */
[----:B--2---:R-:W-:Y:S05]  /*1dbf0*/  @!P1 BRA `(.L_x_2506) ;  /* 0xfffffffc00f09947 */ /* 0x004fea000383ffff */
[----:B------:R-:W-:Y:S05]  /*1dc00*/  BRA `(.L_x_2631) ;  /* 0xffffffa400487947 */ /* 0x000fea000383ffff */
.L_x_2521:
        /* <DEDUP_REMOVED lines=11> */
.L_x_2633:
[----:B------:R-:W-:Y:S05]  /*1dcc0*/  BSYNC B0 ;  /* 0x0000000000007941 */ /* 0x000fea0003800000 */
.L_x_2632:
[----:B------:R-:W-:Y:S05]  /*1dcd0*/  BRA `(.L_x_2634) ;  /* 0xffffffb000b07947 */ /* 0x000fea000383ffff */
.L_x_2524:
[----:B-1----:R1:W2:Y:S02]  /*1dce0*/  SYNCS.PHASECHK.TRANS64.TRYWAIT P0, [R0+URZ+0x2d840], R5 ;  /* 0x02d84005000075a7 */ /* 0x0022a4000800017f */
[----:B--2---:R-:W-:Y:S05]  /*1dcf0*/  @!P0 NANOSLEEP.SYNCS 0x989680 ;  /* 0x009896800000895d */ /* 0x004fea0003900000 */
[----:B------:R-:W2:Y:S02]  /*1dd00*/  @!P0 SYNCS.PHASECHK.TRANS64 P0, [R0+URZ+0x2d840], R5 ;  /* 0x02d84005000085a7 */ /* 0x000ea4000800007f */
[----:B--2---:R-:W-:Y:S05]  /*1dd10*/  @!P0 BRA `(.L_x_2524) ;  /* 0xfffffffc00f08947 */ /* 0x004fea000383ffff */
[----:B------:R-:W-:Y:S05]  /*1dd20*/  BRA `(.L_x_2635) ;  /* 0xffffffb400147947 */ /* 0x000fea000383ffff */
.L_x_2525:
        /* <DEDUP_REMOVED lines=8> */
.L_x_2637:
[----:B------:R-:W-:Y:S05]  /*1ddb0*/  BSYNC B0 ;  /* 0x0000000000007941 */ /* 0x000fea0003800000 */
.L_x_2636:
        /* <DEDUP_REMOVED lines=8> */
.L_x_2638:
[----:B------:R-:W-:Y:S02]  /*1de40*/  IMAD.MOV.U32 R13, RZ, RZ, R7 ;  /* 0x000000ffff0d7224 */ /* 0x000fe400078e0007 */
[----:B------:R-:W-:Y:S02]  /*1de50*/  IMAD.MOV.U32 R12, RZ, RZ, 0x1 ;  /* 0x00000001ff0c7424 */ /* 0x000fe400078e00ff */
[----:B------:R-:W-:-:S07]  /*1de60*/  IMAD.MOV.U32 R4, RZ, RZ, R14 ;  /* 0x000000ffff047224 */ /* 0x000fce00078e000e */
[----:B------:R-:W-:Y:S05]  /*1de70*/  WARPSYNC.COLLECTIVE R15, `(.L_x_2639) ;  /* 0x000000000f087348 */ /* 0x000fea0003c00000 */
[----:B------:R0:W1:Y:S02]  /*1de80*/  SHFL.IDX P6, R14, R13, R12, R11 ;  /* 0x0000000c0d0e7389 */ /* 0x00006400000c000b */
[----:B01----:R-:W-:Y:S01]  /*1de90*/  ENDCOLLECTIVE ;  /* 0x000000000000791b */ /* 0x003fe20003800000 */
.L_x_2639:
        /* <DEDUP_REMOVED lines=18> */
.L_x_2640:
[----:B------:R-:W-:Y:S02]  /*1dfc0*/  IMAD.MOV.U32 R13, RZ, RZ, R7 ;  /* 0x000000ffff0d7224 */ /* 0x000fe400078e0007 */
[----:B------:R-:W-:Y:S02]  /*1dfd0*/  IMAD.MOV.U32 R12, RZ, RZ, 0x2 ;  /* 0x00000002ff0c7424 */ /* 0x000fe400078e00ff */
[----:B------:R-:W-:-:S07]  /*1dfe0*/  IMAD.MOV.U32 R4, RZ, RZ, R14 ;  /* 0x000000ffff047224 */ /* 0x000fce00078e000e */
[----:B------:R-:W-:Y:S05]  /*1dff0*/  WARPSYNC.COLLECTIVE R15, `(.L_x_2641) ;  /* 0x000000000f087348 */ /* 0x000fea0003c00000 */
[----:B------:R0:W1:Y:S02]  /*1e000*/  SHFL.IDX P6, R14, R13, R12, R11 ;  /* 0x0000000c0d0e7389 */ /* 0x00006400000c000b */
[----:B01----:R-:W-:Y:S01]  /*1e010*/  ENDCOLLECTIVE ;  /* 0x000000000000791b */ /* 0x003fe20003800000 */
.L_x_2641:
        /* <DEDUP_REMOVED lines=18> */
.L_x_2642:
[----:B------:R-:W-:Y:S02]  /*1e140*/  IMAD.MOV.U32 R13, RZ, RZ, R7 ;  /* 0x000000ffff0d7224 */ /* 0x000fe400078e0007 */
[----:B------:R-:W-:Y:S02]  /*1e150*/  IMAD.MOV.U32 R12, RZ, RZ, 0x3 ;  /* 0x00000003ff0c7424 */ /* 0x000fe400078e00ff */
[----:B------:R-:W-:-:S07]  /*1e160*/  IMAD.MOV.U32 R4, RZ, RZ, R14 ;  /* 0x000000ffff047224 */ /* 0x000fce00078e000e */
[----:B------:R-:W-:Y:S05]  /*1e170*/  WARPSYNC.COLLECTIVE R15, `(.L_x_2643) ;  /* 0x000000000f087348 */ /* 0x000fea0003c00000 */
[----:B------:R0:W1:Y:S02]  /*1e180*/  SHFL.IDX P6, R14, R13, R12, R11 ;  /* 0x0000000c0d0e7389 */ /* 0x00006400000c000b */
[----:B01----:R-:W-:Y:S01]  /*1e190*/  ENDCOLLECTIVE ;  /* 0x000000000000791b */ /* 0x003fe20003800000 */
.L_x_2643:
        /* <DEDUP_REMOVED lines=11> */
.L_x_2644:
        /* <DEDUP_REMOVED lines=8> */
.L_x_2530:
[----:B-----5:R-:W-:Y:S02]  /*1e2d0*/  IMAD R0, R21, R9, RZ ;  /* 0x0000000915007224 */ /* 0x020fe400078e02ff */
[----:B------:R0:W5:Y:S01]  /*1e2e0*/  LDL R21, [R1+0x30] ;  /* 0x0000300001157983 */ /* 0x0001620000100800 */
[----:B------:R-:W-:Y:S02]  /*1e2f0*/  IMAD.MOV.U32 R13, RZ, RZ, R4 ;  /* 0x000000ffff0d7224 */ /* 0x000fe400078e0004 */
[----:B------:R-:W-:Y:S02]  /*1e300*/  IMAD.MOV.U32 R12, RZ, RZ, RZ ;  /* 0x000000ffff0c7224 */ /* 0x000fe400078e00ff */
[----:B------:R-:W-:Y:S02]  /*1e310*/  IMAD.MOV.U32 R11, RZ, RZ, 0x1c1f ;  /* 0x00001c1fff0b7424 */ /* 0x000fe400078e00ff */
[----:B------:R-:W-:Y:S02]  /*1e320*/  IMAD.MOV.U32 R15, RZ, RZ, -0x1 ;  /* 0xffffffffff0f7424 */ /* 0x000fe400078e00ff */
[----:B0-----:R-:W-:-:S07]  /*1e330*/  IMAD R17, R17, 0xc0, R20 ;  /* 0x000000c011117824 */ /* 0x001fce00078e0214 */
[----:B-----5:R-:W-:Y:S05]  /*1e340*/  WARPSYNC.COLLECTIVE R15, `(.L_x_2646) ;  /* 0x000000000f087348 */ /* 0x020fea0003c00000 */
[----:B------:R0:W1:Y:S02]  /*1e350*/  SHFL.IDX P6, R14, R13, R12, R11 ;  /* 0x0000000c0d0e7389 */ /* 0x00006400000c000b */
[----:B01---5:R-:W-:Y:S01]  /*1e360*/  ENDCOLLECTIVE ;  /* 0x000000000000791b */ /* 0x023fe20003800000 */
.L_x_2646:
[C---:B------:R-:W-:Y:S01]  /*1e370*/  VIADD R9, R17.reuse, 0x20 ;  /* 0x0000002011097836 */ /* 0x040fe20000000000 */
[----:B------:R-:W-:Y:S01]  /*1e380*/  ISETP.GE.AND P3, PT, R17, R0, PT ;  /* 0x000000001100720c */ /* 0x000fe20003f66270 */
[----:B------:R-:W-:Y:S02]  /*1e390*/  IMAD.MOV.U32 R13, RZ, RZ, R5 ;  /* 0x000000ffff0d7224 */ /* 0x000fe400078e0005 */
[----:B------:R-:W-:-:S10]  /*1e3a0*/  IMAD.MOV.U32 R2, RZ, RZ, R14 ;  /* 0x000000ffff027224 */ /* 0x000fd400078e000e */
[----:B------:R-:W-:Y:S05]  /*1e3b0*/  WARPSYNC.COLLECTIVE R15, `(.L_x_2647) ;  /* 0x000000000f087348 */ /* 0x000fea0003c00000 */
[----:B------:R0:W1:Y:S02]  /*1e3c0*/  SHFL.IDX P6, R14, R13, R12, R11 ;  /* 0x0000000c0d0e7389 */ /* 0x00006400000c000b */
[----:B01----:R-:W-:Y:S01]  /*1e3d0*/  ENDCOLLECTIVE ;  /* 0x000000000000791b */ /* 0x003fe20003800000 */
.L_x_2647:
[----:B------:R-:W-:Y:S02]  /*1e3e0*/  IMAD.MOV.U32 R13, RZ, RZ, R4 ;  /* 0x000000ffff0d7224 */ /* 0x000fe400078e0004 */
[----:B------:R-:W-:Y:S02]  /*1e3f0*/  IMAD.MOV.U32 R12, RZ, RZ, 0x1 ;  /* 0x00000001ff0c7424 */ /* 0x000fe400078e00ff */
[----:B------:R-:W-:-:S07]  /*1e400*/  IMAD.MOV.U32 R3, RZ, RZ, R14 ;  /* 0x000000ffff037224 */ /* 0x000fce00078e000e */
[----:B------:R-:W-:Y:S05]  /*1e410*/  WARPSYNC.COLLECTIVE R15, `(.L_x_2648) ;  /* 0x000000000f087348 */ /* 0x000fea0003c00000 */
[----:B------:R0:W1:Y:S02]  /*1e420*/  SHFL.IDX P6, R14, R13, R12, R11 ;  /* 0x0000000c0d0e7389 */ /* 0x00006400000c000b */
[----:B01----:R-:W-:Y:S01]  /*1e430*/  ENDCOLLECTIVE ;  /* 0x000000000000791b */ /* 0x003fe20003800000 */
.L_x_2648:
        /* <DEDUP_REMOVED lines=10> */
.L_x_2649:
        /* <DEDUP_REMOVED lines=13> */
.L_x_2650:
        /* <DEDUP_REMOVED lines=10> */
.L_x_2651:
        /* <DEDUP_REMOVED lines=14> */
.L_x_2652:
        /* <DEDUP_REMOVED lines=9> */
.L_x_2653:
        /* <DEDUP_REMOVED lines=13> */
.L_x_2654:
        /* <DEDUP_REMOVED lines=9> */
.L_x_2655:
        /* <DEDUP_REMOVED lines=14> */
.L_x_2656:
        /* <DEDUP_REMOVED lines=12> */
.L_x_2657:
[----:B------:R-:W-:Y:S01]  /*1eac0*/  @!PT LDS RZ, [RZ] ;  /* 0x00000000fffff984 */ /* 0x000fe20000000800 */
[----:B------:R-:W-:Y:S01]  /*1ead0*/  @!PT LDS RZ, [RZ] ;  /* 0x00000000fffff984 */ /* 0x000fe20000000800 */
[----:B------:R-:W-:Y:S01]  /*1eae0*/  @!PT LDS RZ, [RZ] ;  /* 0x00000000fffff984 */ /* 0x000fe20000000800 */
[----:B------:R0:W-:Y:S02]  /*1eaf0*/  @!P3 LDGSTS.E.BYPASS.LTC128B.128 [R21+0x14400], desc[UR38][R2.64+0x80], !P2 ;  /* 0x144000800215bfae */ /* 0x0001e4000d101d66 */
[----:B0-----:R-:W-:Y:S01]  /*1eb00*/  IMAD.MOV.U32 R2, RZ, RZ, R14 ;  /* 0x000000ffff027224 */ /* 0x001fe200078e000e */
[----:B------:R-:W-:Y:S06]  /*1eb10*/  BRA `(.L_x_2658) ;  /* 0xffffffb400f87947 */ /* 0x000fec000383ffff */
.L_x_2533:
[----:B-1----:R1:W2:Y:S02]  /*1eb20*/  SYNCS.PHASECHK.TRANS64.TRYWAIT P0, [R22+URZ+0x2d820], R0 ;  /* 0x02d82000160075a7 */ /* 0x0022a4000800017f */
[----:B--2---:R-:W-:Y:S05]  /*1eb30*/  @!P0 NANOSLEEP.SYNCS 0x989680 ;  /* 0x009896800000895d */ /* 0x004fea0003900000 */
[----:B------:R-:W2:Y:S02]  /*1eb40*/  @!P0 SYNCS.PHASECHK.TRANS64 P0, [R22+URZ+0x2d820], R0 ;  /* 0x02d82000160085a7 */ /* 0x000ea4000800007f */
[----:B--2---:R-:W-:Y:S05]  /*1eb50*/  @!P0 BRA `(.L_x_2533) ;  /* 0xfffffffc00f08947 */ /* 0x004fea000383ffff */
[----:B------:R-:W-:Y:S05]  /*1eb60*/  BRA `(.L_x_2659) ;  /* 0xffffffb800607947 */ /* 0x000fea000383ffff */
.L_x_2538:
[----:B0-----:R0:W1:Y:S02]  /*1eb70*/  SYNCS.PHASECHK.TRANS64.TRYWAIT P0, [R5+URZ+0x2d840], R0 ;  /* 0x02d84000050075a7 */ /* 0x001064000800017f */
[----:B-1----:R-:W-:Y:S05]  /*1eb80*/  @!P0 NANOSLEEP.SYNCS 0x989680 ;  /* 0x009896800000895d */ /* 0x002fea0003900000 */
[----:B------:R-:W1:Y:S02]  /*1eb90*/  @!P0 SYNCS.PHASECHK.TRANS64 P0, [R5+URZ+0x2d840], R0 ;  /* 0x02d84000050085a7 */ /* 0x000e64000800007f */
[----:B-1----:R-:W-:Y:S05]  /*1eba0*/  @!P0 BRA `(.L_x_2538) ;  /* 0xfffffffc00f08947 */ /* 0x002fea000383ffff */
[----:B------:R-:W-:Y:S05]  /*1ebb0*/  BRA `(.L_x_2660) ;  /* 0xffffffbc00507947 */ /* 0x000fea000383ffff */
.L_x_2539:
        /* <DEDUP_REMOVED lines=8> */
.L_x_2662:
[----:B------:R-:W-:Y:S05]  /*1ec40*/  BSYNC B1 ;  /* 0x0000000000017941 */ /* 0x000fea0003800000 */
.L_x_2661:
        /* <DEDUP_REMOVED lines=13> */
.L_x_2663:
        /* <DEDUP_REMOVED lines=8> */
.L_x_2664:
        /* <DEDUP_REMOVED lines=14> */
.L_x_2665:
[----:B------:R-:W-:Y:S02]  /*1ee80*/  IMAD.MOV.U32 R13, RZ, RZ, R7 ;  /* 0x000000ffff0d7224 */ /* 0x000fe400078e0007 */
[----:B------:R-:W-:Y:S02]  /*1ee90*/  IMAD.MOV.U32 R12, RZ, RZ, 0x2 ;  /* 0x00000002ff0c7424 */ /* 0x000fe400078e00ff */
[----:B------:R-:W-:-:S07]  /*1eea0*/  IMAD.MOV.U32 R2, RZ, RZ, R14 ;  /* 0x000000ffff027224 */ /* 0x000fce00078e000e */
[----:B------:R-:W-:Y:S05]  /*1eeb0*/  WARPSYNC.COLLECTIVE R15, `(.L_x_2666) ;  /* 0x000000000f087348 */ /* 0x000fea0003c00000 */
[----:B------:R0:W1:Y:S02]  /*1eec0*/  SHFL.IDX P6, R14, R13, R12, R11 ;  /* 0x0000000c0d0e7389 */ /* 0x00006400000c000b */
[----:B01----:R-:W-:Y:S01]  /*1eed0*/  ENDCOLLECTIVE ;  /* 0x000000000000791b */ /* 0x003fe20003800000 */
.L_x_2666:
        /* <DEDUP_REMOVED lines=13> */
.L_x_2667:
[----:B------:R-:W-:Y:S02]  /*1efb0*/  IMAD.MOV.U32 R13, RZ, RZ, R7 ;  /* 0x000000ffff0d7224 */ /* 0x000fe400078e0007 */
[----:B------:R-:W-:Y:S02]  /*1efc0*/  IMAD.MOV.U32 R12, RZ, RZ, 0x3 ;  /* 0x00000003ff0c7424 */ /* 0x000fe400078e00ff */
[----:B------:R-:W-:-:S07]  /*1efd0*/  IMAD.MOV.U32 R2, RZ, RZ, R14 ;  /* 0x000000ffff027224 */ /* 0x000fce00078e000e */
[----:B------:R-:W-:Y:S05]  /*1efe0*/  WARPSYNC.COLLECTIVE R15, `(.L_x_2668) ;  /* 0x000000000f087348 */ /* 0x000fea0003c00000 */
[----:B------:R0:W1:Y:S02]  /*1eff0*/  SHFL.IDX P6, R14, R13, R12, R11 ;  /* 0x0000000c0d0e7389 */ /* 0x00006400000c000b */
[----:B01----:R-:W-:Y:S01]  /*1f000*/  ENDCOLLECTIVE ;  /* 0x000000000000791b */ /* 0x003fe20003800000 */
.L_x_2668:
        /* <DEDUP_REMOVED lines=14> */
.L_x_2669:
[----:B------:R-:W-:Y:S01]  /*1f0f0*/  IMAD.MOV.U32 R2, RZ, RZ, R14 ;  /* 0x000000ffff027224 */ /* 0x000fe200078e000e */
[----:B------:R-:W-:Y:S06]  /*1f100*/  BRA `(.L_x_2670) ;  /* 0xffffffb800dc7947 */ /* 0x000fec000383ffff */
.L_x_2544:
[----:B-1----:R1:W2:Y:S02]  /*1f110*/  SYNCS.PHASECHK.TRANS64.TRYWAIT P0, [R5+URZ+0x2d860], R2 ;  /* 0x02d86002050075a7 */ /* 0x0022a4000800017f */
[----:B--2---:R-:W-:Y:S05]  /*1f120*/  @!P0 NANOSLEEP.SYNCS 0x989680 ;  /* 0x009896800000895d */ /* 0x004fea0003900000 */
[----:B------:R-:W2:Y:S02]  /*1f130*/  @!P0 SYNCS.PHASECHK.TRANS64 P0, [R5+URZ+0x2d860], R2 ;  /* 0x02d86002050085a7 */ /* 0x000ea4000800007f */
[----:B--2---:R-:W-:Y:S05]  /*1f140*/  @!P0 BRA `(.L_x_2544) ;  /* 0xfffffffc00f08947 */ /* 0x004fea000383ffff */
[----:B------:R-:W-:Y:S05]  /*1f150*/  BRA `(.L_x_2671) ;  /* 0xffffffbc00407947 */ /* 0x000fea000383ffff */
.L_x_2545:
        /* <DEDUP_REMOVED lines=8> */
.L_x_2673:
[----:B------:R-:W-:Y:S05]  /*1f1e0*/  BSYNC B1 ;  /* 0x0000000000017941 */ /* 0x000fea0003800000 */
.L_x_2672:
        /* <DEDUP_REMOVED lines=9> */
.L_x_2674:
[----:B------:R-:W-:Y:S02]  /*1f280*/  IMAD.MOV.U32 R13, RZ, RZ, R25 ;  /* 0x000000ffff0d7224 */ /* 0x000fe400078e0019 */
[----:B------:R-:W-:Y:S02]  /*1f290*/  IMAD.MOV.U32 R12, RZ, RZ, 0x1 ;  /* 0x00000001ff0c7424 */ /* 0x000fe400078e00ff */
[----:B------:R-:W-:-:S07]  /*1f2a0*/  IMAD.MOV.U32 R2, RZ, RZ, R14 ;  /* 0x000000ffff027224 */ /* 0x000fce00078e000e */
[----:B------:R-:W-:Y:S05]  /*1f2b0*/  WARPSYNC.COLLECTIVE R15, `(.L_x_2675) ;  /* 0x000000000f087348 */ /* 0x000fea0003c00000 */
[----:B------:R0:W1:Y:S02]  /*1f2c0*/  SHFL.IDX P6, R14, R13, R12, R11 ;  /* 0x0000000c0d0e7389 */ /* 0x00006400000c000b */
[----:B01----:R-:W-:Y:S01]  /*1f2d0*/  ENDCOLLECTIVE ;  /* 0x000000000000791b */ /* 0x003fe20003800000 */
.L_x_2675:
        /* <DEDUP_REMOVED lines=16> */
.L_x_2676:
[----:B------:R-:W-:Y:S02]  /*1f3e0*/  IMAD.MOV.U32 R13, RZ, RZ, R25 ;  /* 0x000000ffff0d7224 */ /* 0x000fe400078e0019 */
[----:B------:R-:W-:Y:S02]  /*1f3f0*/  IMAD.MOV.U32 R12, RZ, RZ, 0x2 ;  /* 0x00000002ff0c7424 */ /* 0x000fe400078e00ff */
[----:B------:R-:W-:-:S07]  /*1f400*/  IMAD.MOV.U32 R2, RZ, RZ, R14 ;  /* 0x000000ffff027224 */ /* 0x000fce00078e000e */
[----:B------:R-:W-:Y:S05]  /*1f410*/  WARPSYNC.COLLECTIVE R15, `(.L_x_2677) ;  /* 0x000000000f087348 */ /* 0x000fea0003c00000 */
[----:B------:R0:W1:Y:S02]  /*1f420*/  SHFL.IDX P6, R14, R13, R12, R11 ;  /* 0x0000000c0d0e7389 */ /* 0x00006400000c000b */
[----:B01----:R-:W-:Y:S01]  /*1f430*/  ENDCOLLECTIVE ;  /* 0x000000000000791b */ /* 0x003fe20003800000 */
.L_x_2677:
        /* <DEDUP_REMOVED lines=16> */
.L_x_2678:
[----:B------:R-:W-:Y:S02]  /*1f540*/  IMAD.MOV.U32 R13, RZ, RZ, R25 ;  /* 0x000000ffff0d7224 */ /* 0x000fe400078e0019 */
[----:B------:R-:W-:Y:S02]  /*1f550*/  IMAD.MOV.U32 R12, RZ, RZ, 0x3 ;  /* 0x00000003ff0c7424 */ /* 0x000fe400078e00ff */
[----:B------:R-:W-:-:S07]  /*1f560*/  IMAD.MOV.U32 R2, RZ, RZ, R14 ;  /* 0x000000ffff027224 */ /* 0x000fce00078e000e */
[----:B------:R-:W-:Y:S05]  /*1f570*/  WARPSYNC.COLLECTIVE R15, `(.L_x_2679) ;  /* 0x000000000f087348 */ /* 0x000fea0003c00000 */
[----:B------:R0:W1:Y:S02]  /*1f580*/  SHFL.IDX P6, R14, R13, R12, R11 ;  /* 0x0000000c0d0e7389 */ /* 0x00006400000c000b */
[----:B01----:R-:W-:Y:S01]  /*1f590*/  ENDCOLLECTIVE ;  /* 0x000000000000791b */ /* 0x003fe20003800000 */
.L_x_2679:
        /* <DEDUP_REMOVED lines=13> */
.L_x_2680:
        /* <DEDUP_REMOVED lines=8> */
.L_x_2553:
[----:B-1----:R1:W2:Y:S02]  /*1f6f0*/  SYNCS.PHASECHK.TRANS64.TRYWAIT P0, [R0+URZ+0x2d860], R3 ;  /* 0x02d86003000075a7 */ /* 0x0022a4000800017f */
[----:B--2---:R-:W-:Y:S05]  /*1f700*/  @!P0 NANOSLEEP.SYNCS 0x989680 ;  /* 0x009896800000895d */ /* 0x004fea0003900000 */
[----:B------:R-:W2:Y:S02]  /*1f710*/  @!P0 SYNCS.PHASECHK.TRANS64 P0, [R0+URZ+0x2d860], R3 ;  /* 0x02d86003000085a7 */ /* 0x000ea4000800007f */
[----:B--2---:R-:W-:Y:S05]  /*1f720*/  @!P0 BRA `(.L_x_2553) ;  /* 0xfffffffc00f08947 */ /* 0x004fea000383ffff */
[----:B------:R-:W-:Y:S05]  /*1f730*/  BRA `(.L_x_2682) ;  /* 0xffffffbc00c87947 */ /* 0x000fea000383ffff */
.L_x_2554:
        /* <DEDUP_REMOVED lines=8> */
.L_x_2684:
[----:B------:R-:W-:Y:S05]  /*1f7c0*/  BSYNC B0 ;  /* 0x0000000000007941 */ /* 0x000fea0003800000 */
.L_x_2683:
        /* <DEDUP_REMOVED lines=10> */
.L_x_2685:
        /* <DEDUP_REMOVED lines=17> */
.L_x_2686:
        /* <DEDUP_REMOVED lines=14> */
.L_x_2687:
[----:B------:R-:W-:Y:S02]  /*1fa60*/  IMAD.MOV.U32 R13, RZ, RZ, R25 ;  /* 0x000000ffff0d7224 */ /* 0x000fe400078e0019 */
[----:B------:R-:W-:Y:S01]  /*1fa70*/  IMAD.MOV.U32 R12, RZ, RZ, 0x2 ;  /* 0x00000002ff0c7424 */ /* 0x000fe200078e00ff */
[----:B------:R-:W-:-:S13]  /*1fa80*/  IADD3 R2, P4, R14, R5, RZ ;  /* 0x000000050e027210 */ /* 0x000fda0007f9e0ff */
[----:B------:R-:W-:Y:S05]  /*1fa90*/  WARPSYNC.COLLECTIVE R15, `(.L_x_2688) ;  /* 0x000000000f087348 */ /* 0x000fea0003c00000 */
[----:B------:R0:W1:Y:S02]  /*1faa0*/  SHFL.IDX P6, R14, R13, R12, R11 ;  /* 0x0000000c0d0e7389 */ /* 0x00006400000c000b */
[----:B01----:R-:W-:Y:S01]  /*1fab0*/  ENDCOLLECTIVE ;  /* 0x000000000000791b */ /* 0x003fe20003800000 */
.L_x_2688:
        /* <DEDUP_REMOVED lines=15> */
.L_x_2689:
[----:B------:R-:W-:Y:S02]  /*1fbb0*/  IMAD.MOV.U32 R13, RZ, RZ, R25 ;  /* 0x000000ffff0d7224 */ /* 0x000fe400078e0019 */
[----:B------:R-:W-:Y:S01]  /*1fbc0*/  IMAD.MOV.U32 R12, RZ, RZ, 0x3 ;  /* 0x00000003ff0c7424 */ /* 0x000fe200078e00ff */
[----:B------:R-:W-:-:S13]  /*1fbd0*/  IADD3 R2, P4, R14, R5, RZ ;  /* 0x000000050e027210 */ /* 0x000fda0007f9e0ff */
[----:B------:R-:W-:Y:S05]  /*1fbe0*/  WARPSYNC.COLLECTIVE R15, `(.L_x_2690) ;  /* 0x000000000f087348 */ /* 0x000fea0003c00000 */
[----:B------:R0:W1:Y:S02]  /*1fbf0*/  SHFL.IDX P6, R14, R13, R12, R11 ;  /* 0x0000000c0d0e7389 */ /* 0x00006400000c000b */
[----:B01----:R-:W-:Y:S01]  /*1fc00*/  ENDCOLLECTIVE ;  /* 0x000000000000791b */ /* 0x003fe20003800000 */
.L_x_2690:
        /* <DEDUP_REMOVED lines=14> */
.L_x_2691:
[----:B------:R-:W-:Y:S05]  /*1fcf0*/  BRA `(.L_x_2692) ;  /* 0xffffffbc00287947 */ /* 0x000fea000383ffff */
.L_x_2559:
        /* <DEDUP_REMOVED lines=8> */
.L_x_2694:
[----:B------:R-:W-:Y:S05]  /*1fd80*/  BSYNC B0 ;  /* 0x0000000000007941 */ /* 0x000fea0003800000 */
.L_x_2693:
        /* <DEDUP_REMOVED lines=9> */
.L_x_2695:
        /* <DEDUP_REMOVED lines=18> */
.L_x_2696:
[----:B------:R-:W-:Y:S01]  /*1ff40*/  IMAD.MOV.U32 R12, RZ, RZ, 0x2 ;  /* 0x00000002ff0c7424 */ /* 0x000fe200078e00ff */
[----:B------:R-:W-:-:S05]  /*1ff50*/  SEL R5, R14, RZ, P1 ;  /* 0x000000ff0e057207 */ /* 0x000fca0000800000 */
[----:B------:R-:W-:-:S04]  /*1ff60*/  IMAD.IADD R4, R2, 0x1, R5 ;  /* 0x0000000102047824 */ /* 0x000fc800078e0205 */
[----:B------:R-:W-:-:S07]  /*1ff70*/  IMAD.MOV.U32 R13, RZ, RZ, R4 ;  /* 0x000000ffff0d7224 */ /* 0x000fce00078e0004 */
[----:B------:R-:W-:Y:S05]  /*1ff80*/  WARPSYNC.COLLECTIVE R15, `(.L_x_2697) ;  /* 0x000000000f087348 */ /* 0x000fea0003c00000 */
[----:B------:R0:W1:Y:S02]  /*1ff90*/  SHFL.UP P6, R14, R13, R12, R11 ;  /* 0x0400000c0d0e7389 */ /* 0x00006400000c000b */
[----:B01----:R-:W-:Y:S01]  /*1ffa0*/  ENDCOLLECTIVE ;  /* 0x000000000000791b */ /* 0x003fe20003800000 */
.L_x_2697:
[----:B------:R-:W-:Y:S01]  /*1ffb0*/  IMAD.MOV.U32 R12, RZ, RZ, 0x4 ;  /* 0x00000004ff0c7424 */ /* 0x000fe200078e00ff */
[----:B------:R-:W-:-:S05]  /*1ffc0*/  SEL R5, R14, RZ, P2 ;  /* 0x000000ff0e057207 */ /* 0x000fca0001000000 */
[----:B------:R-:W-:-:S04]  /*1ffd0*/  IMAD.IADD R5, R4, 0x1, R5 ;  /* 0x0000000104057824 */ /* 0x000fc800078e0205 */
[----:B------:R-:W-:-:S07]  /*1ffe0*/  IMAD.MOV.U32 R13, RZ, RZ, R5 ;  /* 0x000000ffff0d7224 */ /* 0x000fce00078e0005 */
[----:B------:R-:W-:Y:S05]  /*1fff0*/  WARPSYNC.COLLECTIVE R15, `(.L_x_2698) ;  /* 0x000000000f087348 */ /* 0x000fea0003c00000 */
[----:B------:R0:W1:Y:S02]  /*20000*/  SHFL.UP P6, R14, R13, R12, R11 ;  /* 0x0400000c0d0e7389 */ /* 0x00006400000c000b */
[----:B01----:R-:W-:Y:S01]  /*20010*/  ENDCOLLECTIVE ;  /* 0x000000000000791b */ /* 0x003fe20003800000 */
.L_x_2698:
[----:B------:R-:W-:Y:S01]  /*20020*/  IMAD.MOV.U32 R12, RZ, RZ, 0x8 ;  /* 0x00000008ff0c7424 */ /* 0x000fe200078e00ff */
[----:B------:R-:W-:-:S05]  /*20030*/  SEL R6, R14, RZ, P3 ;  /* 0x000000ff0e067207 */ /* 0x000fca0001800000 */
[----:B------:R-:W-:-:S04]  /*20040*/  IMAD.IADD R6, R5, 0x1, R6 ;  /* 0x0000000105067824 */ /* 0x000fc800078e0206 */
[----:B------:R-:W-:-:S07]  /*20050*/  IMAD.MOV.U32 R13, RZ, RZ, R6 ;  /* 0x000000ffff0d7224 */ /* 0x000fce00078e0006 */
[----:B------:R-:W-:Y:S05]  /*20060*/  WARPSYNC.COLLECTIVE R15, `(.L_x_2699) ;  /* 0x000000000f087348 */ /* 0x000fea0003c00000 */
[----:B------:R0:W1:Y:S02]  /*20070*/  SHFL.UP P6, R14, R13, R12, R11 ;  /* 0x0400000c0d0e7389 */ /* 0x00006400000c000b */
[----:B01----:R-:W-:Y:S01]  /*20080*/  ENDCOLLECTIVE ;  /* 0x000000000000791b */ /* 0x003fe20003800000 */
.L_x_2699:
[----:B------:R-:W-:Y:S01]  /*20090*/  IMAD.MOV.U32 R12, RZ, RZ, 0x10 ;  /* 0x00000010ff0c7424 */ /* 0x000fe200078e00ff */
[----:B------:R-:W-:-:S05]  /*200a0*/  SEL R3, R14, RZ, P4 ;  /* 0x000000ff0e037207 */ /* 0x000fca0002000000 */
[----:B------:R-:W-:-:S04]  /*200b0*/  IMAD.IADD R4, R6, 0x1, R3 ;  /* 0x0000000106047824 */ /* 0x000fc800078e0203 */
[----:B------:R-:W-:-:S07]  /*200c0*/  IMAD.MOV.U32 R13, RZ, RZ, R4 ;  /* 0x000000ffff0d7224 */ /* 0x000fce00078e0004 */
[----:B------:R-:W-:Y:S05]  /*200d0*/  WARPSYNC.COLLECTIVE R15, `(.L_x_2700) ;  /* 0x000000000f087348 */ /* 0x000fea0003c00000 */
[----:B------:R0:W1:Y:S02]  /*200e0*/  SHFL.UP P6, R14, R13, R12, R11 ;  /* 0x0400000c0d0e7389 */ /* 0x00006400000c000b */
[----:B01----:R-:W-:Y:S01]  /*200f0*/  ENDCOLLECTIVE ;  /* 0x000000000000791b */ /* 0x003fe20003800000 */
.L_x_2700:
        /* <DEDUP_REMOVED lines=8> */
.L_x_2701:
[----:B------:R-:W-:Y:S05]  /*20180*/  BRA `(.L_x_2702) ;  /* 0xffffffbc00447947 */ /* 0x000fea000383ffff */
.L_x_2564:
        /* <DEDUP_REMOVED lines=8> */
.L_x_2704:
[----:B------:R-:W-:Y:S05]  /*20210*/  BSYNC B0 ;  /* 0x0000000000007941 */ /* 0x000fea0003800000 */
.L_x_2703:
        /* <DEDUP_REMOVED lines=8> */
.L_x_2705:
[----:B------:R-:W-:Y:S01]  /*202a0*/  IMAD.MOV.U32 R12, RZ, RZ, 0x4 ;  /* 0x00000004ff0c7424 */ /* 0x000fe200078e00ff */
[----:B------:R-:W-:-:S05]  /*202b0*/  SEL R14, R14, RZ, P2 ;  /* 0x000000ff0e0e7207 */ /* 0x000fca0001000000 */
[----:B------:R-:W-:-:S04]  /*202c0*/  IMAD.IADD R3, R13, 0x1, R14 ;  /* 0x000000010d037824 */ /* 0x000fc800078e020e */
[----:B------:R-:W-:-:S07]  /*202d0*/  IMAD.MOV.U32 R13, RZ, RZ, R3 ;  /* 0x000000ffff0d7224 */ /* 0x000fce00078e0003 */
[----:B------:R-:W-:Y:S05]  /*202e0*/  WARPSYNC.COLLECTIVE R15, `(.L_x_2706) ;  /* 0x000000000f087348 */ /* 0x000fea0003c00000 */
[----:B------:R0:W1:Y:S02]  /*202f0*/  SHFL.UP P6, R14, R13, R12, R11 ;  /* 0x0400000c0d0e7389 */ /* 0x00006400000c000b */
[----:B01----:R-:W-:Y:S01]  /*20300*/  ENDCOLLECTIVE ;  /* 0x000000000000791b */ /* 0x003fe20003800000 */
.L_x_2706:
[----:B------:R-:W-:Y:S01]  /*20310*/  IMAD.MOV.U32 R12, RZ, RZ, 0x8 ;  /* 0x00000008ff0c7424 */ /* 0x000fe200078e00ff */
[----:B------:R-:W-:-:S05]  /*20320*/  SEL R4, R14, RZ, P3 ;  /* 0x000000ff0e047207 */ /* 0x000fca0001800000 */
[----:B------:R-:W-:-:S04]  /*20330*/  IMAD.IADD R4, R3, 0x1, R4 ;  /* 0x0000000103047824 */ /* 0x000fc800078e0204 */
[----:B------:R-:W-:-:S07]  /*20340*/  IMAD.MOV.U32 R13, RZ, RZ, R4 ;  /* 0x000000ffff0d7224 */ /* 0x000fce00078e0004 */
[----:B------:R-:W-:Y:S05]  /*20350*/  WARPSYNC.COLLECTIVE R15, `(.L_x_2707) ;  /* 0x000000000f087348 */ /* 0x000fea0003c00000 */
[----:B------:R0:W1:Y:S02]  /*20360*/  SHFL.UP P6, R14, R13, R12, R11 ;  /* 0x0400000c0d0e7389 */ /* 0x00006400000c000b */
[----:B01----:R-:W-:Y:S01]  /*20370*/  ENDCOLLECTIVE ;  /* 0x000000000000791b */ /* 0x003fe20003800000 */
.L_x_2707:
[----:B------:R-:W-:Y:S01]  /*20380*/  IMAD.MOV.U32 R12, RZ, RZ, 0x10 ;  /* 0x00000010ff0c7424 */ /* 0x000fe200078e00ff */
[----:B------:R-:W-:-:S05]  /*20390*/  SEL R5, R14, RZ, P4 ;  /* 0x000000ff0e057207 */ /* 0x000fca0002000000 */
[----:B------:R-:W-:-:S04]  /*203a0*/  IMAD.IADD R5, R4, 0x1, R5 ;  /* 0x0000000104057824 */ /* 0x000fc800078e0205 */
[----:B------:R-:W-:-:S07]  /*203b0*/  IMAD.MOV.U32 R13, RZ, RZ, R5 ;  /* 0x000000ffff0d7224 */ /* 0x000fce00078e0005 */
[----:B------:R-:W-:Y:S05]  /*203c0*/  WARPSYNC.COLLECTIVE R15, `(.L_x_2708) ;  /* 0x000000000f087348 */ /* 0x000fea0003c00000 */
[----:B------:R0:W1:Y:S02]  /*203d0*/  SHFL.UP P6, R14, R13, R12, R11 ;  /* 0x0400000c0d0e7389 */ /* 0x00006400000c000b */
[----:B01----:R-:W-:Y:S01]  /*203e0*/  ENDCOLLECTIVE ;  /* 0x000000000000791b */ /* 0x003fe20003800000 */
.L_x_2708:
        /* <DEDUP_REMOVED lines=8> */
.L_x_2709:
[----:B------:R-:W-:Y:S05]  /*20470*/  BRA `(.L_x_2710) ;  /* 0xffffffbc00247947 */ /* 0x000fea000383ffff */
.L_x_2566:
[----:B------:R-:W-:Y:S01]  /*20480*/  BSSY B0, `(.L_x_2711) ;  /* 0x0000006000007945 */ /* 0x000fe20003800000 */
[----:B------:R-:W-:Y:S01]  /*20490*/  PLOP3.LUT P6, PT, P6, PT, PT, 0x8, 0x0 ;  /* 0x000000000000781c */ /* 0x000fe200037ce170 */
[----:B------:R-:W-:-:S12]  /*204a0*/  IMAD.MOV.U32 R15, RZ, RZ, -0x1 ;  /* 0xffffffffff0f7424 */ /* 0x000fd800078e00ff */
[----:B01---5:R-:W-:Y:S05]  /*204b0*/  WARPSYNC.COLLECTIVE R15, `(.L_x_2712) ;  /* 0x000000000f087348 */ /* 0x023fea0003c00000 */
[----:B------:R-:W-:Y:S01]  /*204c0*/  VOTE.ANY R14, PT, P6 ;  /* 0x00000000000e7806 */ /* 0x000fe200030e0100 */
[----:B01---5:R-:W-:Y:S06]  /*204d0*/  ENDCOLLECTIVE ;  /* 0x000000000000791b */ /* 0x023fec0003800000 */
.L_x_2712:
[----:B------:R-:W-:Y:S05]  /*204e0*/  BSYNC B0 ;  /* 0x0000000000007941 */ /* 0x000fea0003800000 */
.L_x_2711:
        /* <DEDUP_REMOVED lines=9> */
.L_x_2713:
[----:B------:R-:W-:Y:S01]  /*20580*/  IMAD.MOV.U32 R17, RZ, RZ, R14 ;  /* 0x000000ffff117224 */ /* 0x000fe200078e000e */
[----:B------:R-:W-:Y:S06]  /*20590*/  BRA `(.L_x_2714) ;  /* 0xffffffbc00147947 */ /* 0x000fec000383ffff */
.L_x_2568:
[----:B------:R-:W-:Y:S01]  /*205a0*/  BSSY B0, `(.L_x_2715) ;  /* 0x0000007000007945 */ /* 0x000fe20003800000 */
[----:B------:R-:W-:Y:S02]  /*205b0*/  IMAD.MOV.U32 R13, RZ, RZ, R3 ;  /* 0x000000ffff0d7224 */ /* 0x000fe400078e0003 */
[----:B------:R-:W-:Y:S02]  /*205c0*/  IMAD.MOV.U32 R11, RZ, RZ, 0x1f ;  /* 0x0000001fff0b7424 */ /* 0x000fe400078e00ff */
[----:B------:R-:W-:-:S07]  /*205d0*/  IMAD.MOV.U32 R15, RZ, RZ, -0x1 ;  /* 0xffffffffff0f7424 */ /* 0x000fce00078e00ff */
[----:B0123--:R-:W-:Y:S05]  /*205e0*/  WARPSYNC.COLLECTIVE R15, `(.L_x_2716) ;  /* 0x000000000f087348 */ /* 0x00ffea0003c00000 */
[----:B------:R4:W0:Y:S02]  /*205f0*/  SHFL.IDX P6, R14, R13, R12, R11 ;  /* 0x0000000c0d0e7389 */ /* 0x00082400000c000b */
[----:B01234-:R-:W-:Y:S01]  /*20600*/  ENDCOLLECTIVE ;  /* 0x000000000000791b */ /* 0x01ffe20003800000 */
.L_x_2716:
[----:B------:R-:W-:Y:S05]  /*20610*/  BSYNC B0 ;  /* 0x0000000000007941 */ /* 0x000fea0003800000 */
.L_x_2715:
[----:B------:R-:W-:Y:S01]  /*20620*/  IMAD.MOV.U32 R5, RZ, RZ, R14 ;  /* 0x000000ffff057224 */ /* 0x000fe200078e000e */
[----:B------:R-:W-:Y:S06]  /*20630*/  BRA `(.L_x_2567) ;  /* 0xffffffbc00087947 */ /* 0x000fec000383ffff */
.L_x_2572:
[----:B0-----:R0:W4:Y:S02]  /*20640*/  SYNCS.PHASECHK.TRANS64.TRYWAIT P0, [R5+URZ+0x2d820], R0 ;  /* 0x02d82000050075a7 */ /* 0x001124000800017f */
[----:B----4-:R-:W-:Y:S05]  /*20650*/  @!P0 NANOSLEEP.SYNCS 0x989680 ;  /* 0x009896800000895d */ /* 0x010fea0003900000 */
[----:B------:R-:W4:Y:S02]  /*20660*/  @!P0 SYNCS.PHASECHK.TRANS64 P0, [R5+URZ+0x2d820], R0 ;  /* 0x02d82000050085a7 */ /* 0x000f24000800007f */
[----:B----4-:R-:W-:Y:S05]  /*20670*/  @!P0 BRA `(.L_x_2572) ;  /* 0xfffffffc00f08947 */ /* 0x010fea000383ffff */
[----:B------:R-:W-:Y:S05]  /*20680*/  BRA `(.L_x_2717) ;  /* 0xffffffc000807947 */ /* 0x000fea000383ffff */
.L_x_2573:
[----:B------:R-:W4:Y:S01]  /*20690*/  S2R R2, SR_TID.X ;  /* 0x0000000000027919 */ /* 0x000f220000002100 */
[----:B------:R-:W-:Y:S01]  /*206a0*/  BSSY B0, `(.L_x_2718) ;  /* 0x000000a000007945 */ /* 0x000fe20003800000 */
[----:B------:R-:W-:Y:S02]  /*206b0*/  IMAD.MOV.U32 R12, RZ, RZ, RZ ;  /* 0x000000ffff0c7224 */ /* 0x000fe400078e00ff */
[----:B------:R-:W-:Y:S02]  /*206c0*/  IMAD.MOV.U32 R11, RZ, RZ, 0x1f ;  /* 0x0000001fff0b7424 */ /* 0x000fe400078e00ff */
[----:B------:R-:W-:Y:S01]  /*206d0*/  IMAD.MOV.U32 R15, RZ, RZ, -0x1 ;  /* 0xffffffffff0f7424 */ /* 0x000fe200078e00ff */
[----:B----4-:R-:W-:-:S04]  /*206e0*/  SHF.R.U32.HI R2, RZ, 0x5, R2 ;  /* 0x00000005ff027819 */ /* 0x010fc80000011602 */
[----:B------:R-:W-:-:S05]  /*206f0*/  LOP3.LUT R2, R2, 0x3, RZ, 0xc0, !PT ;  /* 0x0000000302027812 */ /* 0x000fca00078ec0ff */
[----:B------:R-:W-:-:S07]  /*20700*/  IMAD.MOV.U32 R13, RZ, RZ, R2 ;  /* 0x000000ffff0d7224 */ /* 0x000fce00078e0002 */
[----:B0123--:R-:W-:Y:S05]  /*20710*/  WARPSYNC.COLLECTIVE R15, `(.L_x_2719) ;  /* 0x000000000f087348 */ /* 0x00ffea0003c00000 */
[----:B------:R4:W0:Y:S02]  /*20720*/  SHFL.IDX P6, R14, R13, R12, R11 ;  /* 0x0000000c0d0e7389 */ /* 0x00082400000c000b */
[----:B01234-:R-:W-:Y:S01]  /*20730*/  ENDCOLLECTIVE ;  /* 0x000000000000791b */ /* 0x01ffe20003800000 */
.L_x_2719:
[----:B------:R-:W-:Y:S05]  /*20740*/  BSYNC B0 ;  /* 0x0000000000007941 */ /* 0x000fea0003800000 */
.L_x_2718:
[----:B------:R-:W-:Y:S05]  /*20750*/  BRA `(.L_x_2720) ;  /* 0xffffffc000687947 */ /* 0x000fea000383ffff */
.L_x_2574:
[----:B------:R-:W-:Y:S01]  /*20760*/  BSSY B0, `(.L_x_2721) ;  /* 0x0000006000007945 */ /* 0x000fe20003800000 */
[----:B------:R-:W-:-:S07]  /*20770*/  IMAD.MOV.U32 R15, RZ, RZ, -0x1 ;  /* 0xffffffffff0f7424 */ /* 0x000fce00078e00ff */
[----:B0123--:R-:W-:Y:S05]  /*20780*/  WARPSYNC.COLLECTIVE R15, `(.L_x_2722) ;  /* 0x000000000f0c7348 */ /* 0x00ffea0003c00000 */
[----:B------:R-:W-:Y:S02]  /*20790*/  ELECT P6, UR62, PT ;  /* 0x00000000003e782f */ /* 0x000fe400038c0000 */
[----:B------:R-:W-:Y:S01]  /*207a0*/  MOV R14, UR62 ;  /* 0x0000003e000e7c02 */ /* 0x000fe20008000f00 */
[----:B0123--:R-:W-:Y:S10]  /*207b0*/  ENDCOLLECTIVE ;  /* 0x000000000000791b */ /* 0x00fff40003800000 */
.L_x_2722:
[----:B------:R-:W-:Y:S05]  /*207c0*/  BSYNC B0 ;  /* 0x0000000000007941 */ /* 0x000fea0003800000 */
.L_x_2721:
[----:B------:R-:W-:Y:S05]  /*207d0*/  BRA `(.L_x_2723) ;  /* 0xffffffc0005c7947 */ /* 0x000fea000383ffff */
.L_x_2576:
[----:B0-----:R0:W4:Y:S02]  /*207e0*/  SYNCS.PHASECHK.TRANS64.TRYWAIT P1, [R3+URZ+0x2d840], R2 ;  /* 0x02d84002030075a7 */ /* 0x001124000802017f */
[----:B----4-:R-:W-:Y:S05]  /*207f0*/  @!P1 NANOSLEEP.SYNCS 0x989680 ;  /* 0x009896800000995d */ /* 0x010fea0003900000 */
[----:B------:R-:W4:Y:S02]  /*20800*/  @!P1 SYNCS.PHASECHK.TRANS64 P1, [R3+URZ+0x2d840], R2 ;  /* 0x02d84002030095a7 */ /* 0x000f24000802007f */
[----:B----4-:R-:W-:Y:S05]  /*20810*/  @!P1 BRA `(.L_x_2576) ;  /* 0xfffffffc00f09947 */ /* 0x010fea000383ffff */
[----:B------:R-:W-:Y:S05]  /*20820*/  BRA `(.L_x_2724) ;  /* 0xffffffc000807947 */ /* 0x000fea000383ffff */
.L_x_2578:
[----:B----4-:R4:W0:Y:S02]  /*20830*/  SYNCS.PHASECHK.TRANS64.TRYWAIT P1, [R5+URZ+0x2d840], R0 ;  /* 0x02d84000050075a7 */ /* 0x010824000802017f */
[----:B0-----:R-:W-:Y:S05]  /*20840*/  @!P1 NANOSLEEP.SYNCS 0x989680 ;  /* 0x009896800000995d */ /* 0x001fea0003900000 */
[----:B------:R-:W0:Y:S02]  /*20850*/  @!P1 SYNCS.PHASECHK.TRANS64 P1, [R5+URZ+0x2d840], R0 ;  /* 0x02d84000050095a7 */ /* 0x000e24000802007f */
[----:B0-----:R-:W-:Y:S05]  /*20860*/  @!P1 BRA `(.L_x_2578) ;  /* 0xfffffffc00f09947 */ /* 0x001fea000383ffff */
[----:B------:R-:W-:Y:S05]  /*20870*/  BRA `(.L_x_2725) ;  /* 0xffffffc000907947 */ /* 0x000fea000383ffff */
.L_x_2580:
[----:B------:R0:W0:Y:S02]  /*20880*/  SYNCS.PHASECHK.TRANS64.TRYWAIT P1, [R3+URZ+0x2d860], R2 ;  /* 0x02d86002030075a7 */ /* 0x000024000802017f */
[----:B0-----:R-:W-:Y:S05]  /*20890*/  @!P1 NANOSLEEP.SYNCS 0x989680 ;  /* 0x009896800000995d */ /* 0x001fea0003900000 */
[----:B------:R-:W0:Y:S02]  /*208a0*/  @!P1 SYNCS.PHASECHK.TRANS64 P1, [R3+URZ+0x2d860], R2 ;  /* 0x02d86002030095a7 */ /* 0x000e24000802007f */
[----:B0-----:R-:W-:Y:S05]  /*208b0*/  @!P1 BRA `(.L_x_2580) ;  /* 0xfffffffc00f09947 */ /* 0x001fea000383ffff */
[----:B------:R-:W-:Y:S05]  /*208c0*/  BRA `(.L_x_2726) ;  /* 0xffffffc0008c7947 */ /* 0x000fea000383ffff */
.L_x_2727:
        /* <DEDUP_REMOVED lines=11> */
.L_x_2736:


//--------------------- .nv.global.init           --------------------------
	.section	.nv.global.init,"aw",@progbits
.nv.global.init:
	.type		$str$23,@object
	.size		$str$23,($str$24 - $str$23)
$str$23:
        /*0000*/ 	.byte	0x28, 0x61, 0x64, 0x64, 0x72, 0x65, 0x73, 0x73, 0x20, 0x26, 0x20, 0x6d, 0x61, 0x73, 0x6b, 0x29
        /*0010*/ 	.byte	0x20, 0x3d, 0x3d, 0x20, 0x30, 0x00
	.type		$str$24,@object
	.size		$str$24,(__unnamed_4 - $str$24)
$str$24:
        /*0016*/ 	.byte	0x2f, 0x74, 0x6d, 0x70, 0x2f, 0x6f, 0x73, 0x73, 0x5f, 0x6b, 0x65, 0x72, 0x6e, 0x65, 0x6c, 0x73
        /*0026*/ 	.byte	0x5f, 0x73, 0x72, 0x63, 0x2f, 0x66, 0x6c, 0x61, 0x73, 0x68, 0x5f, 0x61, 0x74, 0x74, 0x65, 0x6e
        /*0036*/ 	.byte	0x74, 0x69, 0x6f, 0x6e, 0x2f, 0x63, 0x73, 0x72, 0x63, 0x2f, 0x63, 0x75, 0x74, 0x6c, 0x61, 0x73
        /*0046*/ 	.byte	0x73, 0x2f, 0x69, 0x6e, 0x63, 0x6c, 0x75, 0x64, 0x65, 0x2f, 0x63, 0x75, 0x74, 0x65, 0x2f, 0x70
        /*0056*/ 	.byte	0x6f, 0x69, 0x6e, 0x74, 0x65, 0x72, 0x5f, 0x66, 0x6c, 0x61, 0x67, 0x67, 0x65, 0x64, 0x2e, 0x68
        /*0066*/ 	.byte	0x70, 0x70, 0x00
	.type		__unnamed_4,@object
	.size		__unnamed_4,(__unnamed_5 - __unnamed_4)
__unnamed_4:
        /* <DEDUP_REMOVED lines=25> */
	.type		__unnamed_5,@object
	.size		__unnamed_5,(__unnamed_3 - __unnamed_5)
__unnamed_5:
        /* <DEDUP_REMOVED lines=24> */
        /*036d*/ 	.byte	0x3e, 0x20, 0x26, 0x5d, 0x00
	.type		__unnamed_3,@object
	.size		__unnamed_3,(__unnamed_2 - __unnamed_3)
__unnamed_3:
        /* <DEDUP_REMOVED lines=29> */
	.type		__unnamed_2,@object
	.size		__unnamed_2,(__unnamed_1 - __unnamed_2)
__unnamed_2:
        /* <DEDUP_REMOVED lines=29> */
	.type		__unnamed_1,@object
	.size		__unnamed_1,(.L_0 - __unnamed_1)
__unnamed_1:
        /* <DEDUP_REMOVED lines=29> */
        /*08e2*/ 	.byte	0x5d, 0x00
.L_0:


//--------------------- .nv.shared._ZN7cutlass13device_kernelIN5flash11enable_sm90INS1_16FlashAttnFwdSm90INS1_25CollectiveMainloopFwdSm90ILi2EN4cute5tupleIJNS5_1CILi1EEES8_S8_EEENS6_IJNS7_ILi192EEENS7_ILi128EEENS7_ILi96EEEEEELi96ENS_10bfloat16_tEfNS_4arch4Sm90ELb0ELb0ELb0ELb0ELb1ELb0ELb0ELb0ELb1ELb1ELb0ELb0EEENS1_21CollectiveEpilogueFwdINS6_IJSA_SC_SB_EEES9_SE_SG_Li384ELb0ELb1ELb0ELb0EEENS1_29StaticPersistentTileSchedulerILb0EEEEEEEEEvNT_6ParamsE --------------------------
	.section	.nv.shared._ZN7cutlass13device_kernelIN5flash11enable_sm90INS1_16FlashAttnFwdSm90INS1_25CollectiveMainloopFwdSm90ILi2EN4cute5tupleIJNS5_1CILi1EEES8_S8_EEENS6_IJNS7_ILi192EEENS7_ILi128EEENS7_ILi96EEEEEELi96ENS_10bfloat16_tEfNS_4arch4Sm90ELb0ELb0ELb0ELb0ELb1ELb0ELb0ELb0ELb1ELb1ELb0ELb0EEENS1_21CollectiveEpilogueFwdINS6_IJSA_SC_SB_EEES9_SE_SG_Li384ELb0ELb1ELb0ELb0EEENS1_29StaticPersistentTileSchedulerILb0EEEEEEEEEvNT_6ParamsE,"aw",@nobits
	.sectionflags	@""
	.align	16
	.zero		1024


//--------------------- .nv.shared.reserved.0     --------------------------
	.section	.nv.shared.reserved.0,"aw",@nobits
	.weak		__nv_reservedSMEM_offset_0_alias
	.size		__nv_reservedSMEM_offset_0_alias, 0, 0
	.other		__nv_reservedSMEM_offset_0_alias,@"STO_CUDA_RESERVED_SHARED STV_DEFAULT"
__nv_reservedSMEM_offset_0_alias:
	.zero		0


//--------------------- .nv.global                --------------------------
	.section	.nv.global,"aw",@nobits
.nv.global:
	.type		_ZN71_INTERNAL_6574e65c_35_flash_fwd_hdim96_bf16_paged_sm90_cu_ceb34e2a_34434cute1_E,@object
	.size		_ZN71_INTERNAL_6574e65c_35_flash_fwd_hdim96_bf16_paged_sm90_cu_ceb34e2a_34434cute1_E,(_ZN71_INTERNAL_6574e65c_35_flash_fwd_hdim96_bf16_paged_sm90_cu_ceb34e2a_34434cuda3std3__45__cpo6cbeginE - _ZN71_INTERNAL_6574e65c_35_flash_fwd_hdim96_bf16_paged_sm90_cu_ceb34e2a_34434cute1_E)
_ZN71_INTERNAL_6574e65c_35_flash_fwd_hdim96_bf16_paged_sm90_cu_ceb34e2a_34434cute1_E:
	.zero		1
	.type		_ZN71_INTERNAL_6574e65c_35_flash_fwd_hdim96_bf16_paged_sm90_cu_ceb34e2a_34434cuda3std3__45__cpo6cbeginE,@object
	.size		_ZN71_INTERNAL_6574e65c_35_flash_fwd_hdim96_bf16_paged_sm90_cu_ceb34e2a_34434cuda3std3__45__cpo6cbeginE,(_ZN71_INTERNAL_6574e65c_35_flash_fwd_hdim96_bf16_paged_sm90_cu_ceb34e2a_34434cuda3std3__48in_placeE - _ZN71_INTERNAL_6574e65c_35_flash_fwd_hdim96_bf16_paged_sm90_cu_ceb34e2a_34434cuda3std3__45__cpo6cbeginE)
_ZN71_INTERNAL_6574e65c_35_flash_fwd_hdim96_bf16_paged_sm90_cu_ceb34e2a_34434cuda3std3__45__cpo6cbeginE:
	.zero		1
	.type		_ZN71_INTERNAL_6574e65c_35_flash_fwd_hdim96_bf16_paged_sm90_cu_ceb34e2a_34434cuda3std3__48in_placeE,@object
	.size		_ZN71_INTERNAL_6574e65c_35_flash_fwd_hdim96_bf16_paged_sm90_cu_ceb34e2a_34434cuda3std3__48in_placeE,(_ZN71_INTERNAL_6574e65c_35_flash_fwd_hdim96_bf16_paged_sm90_cu_ceb34e2a_34434cuda3std6ranges3__45__cpo9iter_moveE - _ZN71_INTERNAL_6574e65c_35_flash_fwd_hdim96_bf16_paged_sm90_cu_ceb34e2a_34434cuda3std3__48in_placeE)
_ZN71_INTERNAL_6574e65c_35_flash_fwd_hdim96_bf16_paged_sm90_cu_ceb34e2a_34434cuda3std3__48in_placeE:
	.zero		1
	.type		_ZN71_INTERNAL_6574e65c_35_flash_fwd_hdim96_bf16_paged_sm90_cu_ceb34e2a_34434cuda3std6ranges3__45__cpo9iter_moveE,@object
	.size		_ZN71_INTERNAL_6574e65c_35_flash_fwd_hdim96_bf16_paged_sm90_cu_ceb34e2a_34434cuda3std6ranges3__45__cpo9iter_moveE,(_ZN71_INTERNAL_6574e65c_35_flash_fwd_hdim96_bf16_paged_sm90_cu_ceb34e2a_34434cuda3std3__45__cpo5beginE - _ZN71_INTERNAL_6574e65c_35_flash_fwd_hdim96_bf16_paged_sm90_cu_ceb34e2a_34434cuda3std6ranges3__45__cpo9iter_moveE)
_ZN71_INTERNAL_6574e65c_35_flash_fwd_hdim96_bf16_paged_sm90_cu_ceb34e2a_34434cuda3std6ranges3__45__cpo9iter_moveE:
	.zero		1
	.type		_ZN71_INTERNAL_6574e65c_35_flash_fwd_hdim96_bf16_paged_sm90_cu_ceb34e2a_34434cuda3std3__45__cpo5beginE,@object
	.size		_ZN71_INTERNAL_6574e65c_35_flash_fwd_hdim96_bf16_paged_sm90_cu_ceb34e2a_34434cuda3std3__45__cpo5beginE,(_ZN71_INTERNAL_6574e65c_35_flash_fwd_hdim96_bf16_paged_sm90_cu_ceb34e2a_34434cuda3std3__473_GLOBAL__N__6574e65c_35_flash_fwd_hdim96_bf16_paged_sm90_cu_ceb34e2a_34436ignoreE - _ZN71_INTERNAL_6574e65c_35_flash_fwd_hdim96_bf16_paged_sm90_cu_ceb34e2a_34434cuda3std3__45__cpo5beginE)
_ZN71_INTERNAL_6574e65c_35_flash_fwd_hdim96_bf16_paged_sm90_cu_ceb34e2a_34434cuda3std3__45__cpo5beginE:
	.zero		1
	.type		_ZN71_INTERNAL_6574e65c_35_flash_fwd_hdim96_bf16_paged_sm90_cu_ceb34e2a_34434cuda3std3__473_GLOBAL__N__6574e65c_35_flash_fwd_hdim96_bf16_paged_sm90_cu_ceb34e2a_34436ignoreE,@object
	.size		_ZN71_INTERNAL_6574e65c_35_flash_fwd_hdim96_bf16_paged_sm90_cu_ceb34e2a_34434cuda3std3__473_GLOBAL__N__6574e65c_35_flash_fwd_hdim96_bf16_paged_sm90_cu_ceb34e2a_34436ignoreE,(_ZN71_INTERNAL_6574e65c_35_flash_fwd_hdim96_bf16_paged_sm90_cu_ceb34e2a_34434cute7productE - _ZN71_INTERNAL_6574e65c_35_flash_fwd_hdim96_bf16_paged_sm90_cu_ceb34e2a_34434cuda3std3__473_GLOBAL__N__6574e65c_35_flash_fwd_hdim96_bf16_paged_sm90_cu_ceb34e2a_34436ignoreE)
_ZN71_INTERNAL_6574e65c_35_flash_fwd_hdim96_bf16_paged_sm90_cu_ceb34e2a_34434cuda3std3__473_GLOBAL__N__6574e65c_35_flash_fwd_hdim96_bf16_paged_sm90_cu_ceb34e2a_34436ignoreE:
	.zero		1
	.type		_ZN71_INTERNAL_6574e65c_35_flash_fwd_hdim96_bf16_paged_sm90_cu_ceb34e2a_34434cute7productE,@object
	.size		_ZN71_INTERNAL_6574e65c_35_flash_fwd_hdim96_bf16_paged_sm90_cu_ceb34e2a_34434cute7productE,(_ZN71_INTERNAL_6574e65c_35_flash_fwd_hdim96_bf16_paged_sm90_cu_ceb34e2a_34434cuda3std3__45__cpo3endE - _ZN71_INTERNAL_6574e65c_35_flash_fwd_hdim96_bf16_paged_sm90_cu_ceb34e2a_34434cute7productE)
_ZN71_INTERNAL_6574e65c_35_flash_fwd_hdim96_bf16_paged_sm90_cu_ceb34e2a_34434cute7productE:
	.zero		1
	.type		_ZN71_INTERNAL_6574e65c_35_flash_fwd_hdim96_bf16_paged_sm90_cu_ceb34e2a_34434cuda3std3__45__cpo3endE,@object
	.size		_ZN71_INTERNAL_6574e65c_35_flash_fwd_hdim96_bf16_paged_sm90_cu_ceb34e2a_34434cuda3std3__45__cpo3endE,(_ZN71_INTERNAL_6574e65c_35_flash_fwd_hdim96_bf16_paged_sm90_cu_ceb34e2a_34434cuda3std3__419piecewise_constructE - _ZN71_INTERNAL_6574e65c_35_flash_fwd_hdim96_bf16_paged_sm90_cu_ceb34e2a_34434cuda3std3__45__cpo3endE)
_ZN71_INTERNAL_6574e65c_35_flash_fwd_hdim96_bf16_paged_sm90_cu_ceb34e2a_34434cuda3std3__45__cpo3endE:
	.zero		1
	.type		_ZN71_INTERNAL_6574e65c_35_flash_fwd_hdim96_bf16_paged_sm90_cu_ceb34e2a_34434cuda3std3__419piecewise_constructE,@object
	.size		_ZN71_INTERNAL_6574e65c_35_flash_fwd_hdim96_bf16_paged_sm90_cu_ceb34e2a_34434cuda3std3__419piecewise_constructE,(_ZN71_INTERNAL_6574e65c_35_flash_fwd_hdim96_bf16_paged_sm90_cu_ceb34e2a_34434cuda3std3__45__cpo4cendE - _ZN71_INTERNAL_6574e65c_35_flash_fwd_hdim96_bf16_paged_sm90_cu_ceb34e2a_34434cuda3std3__419piecewise_constructE)
_ZN71_INTERNAL_6574e65c_35_flash_fwd_hdim96_bf16_paged_sm90_cu_ceb34e2a_34434cuda3std3__419piecewise_constructE:
	.zero		1
	.type		_ZN71_INTERNAL_6574e65c_35_flash_fwd_hdim96_bf16_paged_sm90_cu_ceb34e2a_34434cuda3std3__45__cpo4cendE,@object
	.size		_ZN71_INTERNAL_6574e65c_35_flash_fwd_hdim96_bf16_paged_sm90_cu_ceb34e2a_34434cuda3std3__45__cpo4cendE,(_ZN71_INTERNAL_6574e65c_35_flash_fwd_hdim96_bf16_paged_sm90_cu_ceb34e2a_34434cuda3std6ranges3__45__cpo4swapE - _ZN71_INTERNAL_6574e65c_35_flash_fwd_hdim96_bf16_paged_sm90_cu_ceb34e2a_34434cuda3std3__45__cpo4cendE)
_ZN71_INTERNAL_6574e65c_35_flash_fwd_hdim96_bf16_paged_sm90_cu_ceb34e2a_34434cuda3std3__45__cpo4cendE:
	.zero		1
	.type		_ZN71_INTERNAL_6574e65c_35_flash_fwd_hdim96_bf16_paged_sm90_cu_ceb34e2a_34434cuda3std6ranges3__45__cpo4swapE,@object
	.size		_ZN71_INTERNAL_6574e65c_35_flash_fwd_hdim96_bf16_paged_sm90_cu_ceb34e2a_34434cuda3std6ranges3__45__cpo4swapE,(.L_12 - _ZN71_INTERNAL_6574e65c_35_flash_fwd_hdim96_bf16_paged_sm90_cu_ceb34e2a_34434cuda3std6ranges3__45__cpo4swapE)
_ZN71_INTERNAL_6574e65c_35_flash_fwd_hdim96_bf16_paged_sm90_cu_ceb34e2a_34434cuda3std6ranges3__45__cpo4swapE:
	.zero		1
.L_12:


//--------------------- .nv.shared._ZN7cutlass13device_kernelIN5flash11enable_sm90INS1_16FlashAttnFwdSm90INS1_25CollectiveMainloopFwdSm90ILi2EN4cute5tupleIJNS5_1CILi1EEES8_S8_EEENS6_IJNS7_ILi192EEENS7_ILi128EEENS7_ILi96EEEEEELi96ENS_10bfloat16_tEfNS_4arch4Sm90ELb0ELb0ELb0ELb1ELb1ELb0ELb0ELb0ELb1ELb1ELb0ELb0EEENS1_21CollectiveEpilogueFwdINS6_IJSA_SC_SB_EEES9_SE_SG_Li384ELb1ELb1ELb0ELb0EEENS1_36VarlenDynamicPersistentTileSchedulerILi192ELi128ELi384ELi128ELb0ELb1ELb1ELb0ELb1ELb1EEEEEEEEEvNT_6ParamsE --------------------------
	.section	.nv.shared._ZN7cutlass13device_kernelIN5flash11enable_sm90INS1_16FlashAttnFwdSm90INS1_25CollectiveMainloopFwdSm90ILi2EN4cute5tupleIJNS5_1CILi1EEES8_S8_EEENS6_IJNS7_ILi192EEENS7_ILi128EEENS7_ILi96EEEEEELi96ENS_10bfloat16_tEfNS_4arch4Sm90ELb0ELb0ELb0ELb1ELb1ELb0ELb0ELb0ELb1ELb1ELb0ELb0EEENS1_21CollectiveEpilogueFwdINS6_IJSA_SC_SB_EEES9_SE_SG_Li384ELb1ELb1ELb0ELb0EEENS1_36VarlenDynamicPersistentTileSchedulerILi192ELi128ELi384ELi128ELb0ELb1ELb1ELb0ELb1ELb1EEEEEEEEEvNT_6ParamsE,"aw",@nobits
	.sectionflags	@""
	.align	16
	.zero		1024


//--------------------- .nv.shared._ZN7cutlass13device_kernelIN5flash11enable_sm90INS1_16FlashAttnFwdSm90INS1_25CollectiveMainloopFwdSm90ILi2EN4cute5tupleIJNS5_1CILi1EEES8_S8_EEENS6_IJNS7_ILi192EEENS7_ILi128EEENS7_ILi96EEEEEELi96ENS_10bfloat16_tEfNS_4arch4Sm90ELb0ELb0ELb0ELb1ELb1ELb1ELb0ELb0ELb1ELb1ELb0ELb0EEENS1_21CollectiveEpilogueFwdINS6_IJSA_SC_SB_EEES9_SE_SG_Li384ELb1ELb1ELb0ELb0EEENS1_36VarlenDynamicPersistentTileSchedulerILi192ELi128ELi384ELi128ELb0ELb1ELb1ELb0ELb1ELb1EEEEEEEEEvNT_6ParamsE --------------------------
	.section	.nv.shared._ZN7cutlass13device_kernelIN5flash11enable_sm90INS1_16FlashAttnFwdSm90INS1_25CollectiveMainloopFwdSm90ILi2EN4cute5tupleIJNS5_1CILi1EEES8_S8_EEENS6_IJNS7_ILi192EEENS7_ILi128EEENS7_ILi96EEEEEELi96ENS_10bfloat16_tEfNS_4arch4Sm90ELb0ELb0ELb0ELb1ELb1ELb1ELb0ELb0ELb1ELb1ELb0ELb0EEENS1_21CollectiveEpilogueFwdINS6_IJSA_SC_SB_EEES9_SE_SG_Li384ELb1ELb1ELb0ELb0EEENS1_36VarlenDynamicPersistentTileSchedulerILi192ELi128ELi384ELi128ELb0ELb1ELb1ELb0ELb1ELb1EEEEEEEEEvNT_6ParamsE,"aw",@nobits
	.sectionflags	@""
	.align	16
	.zero		1024


//--------------------- .nv.shared._ZN7cutlass13device_kernelIN5flash11enable_sm90INS1_16FlashAttnFwdSm90INS1_25CollectiveMainloopFwdSm90ILi2EN4cute5tupleIJNS5_1CILi1EEES8_S8_EEENS6_IJNS7_ILi192EEENS7_ILi128EEENS7_ILi96EEEEEELi96ENS_10bfloat16_tEfNS_4arch4Sm90ELb0ELb1ELb0ELb0ELb1ELb0ELb0ELb0ELb1ELb1ELb0ELb0EEENS1_21CollectiveEpilogueFwdINS6_IJSA_SC_SB_EEES9_SE_SG_Li384ELb0ELb1ELb0ELb0EEENS1_30DynamicPersistentTileSchedulerILi384ELi128ELb0ELb1ELb1EEEEEEEEEvNT_6ParamsE --------------------------
	.section	.nv.shared._ZN7cutlass13device_kernelIN5flash11enable_sm90INS1_16FlashAttnFwdSm90INS1_25CollectiveMainloopFwdSm90ILi2EN4cute5tupleIJNS5_1CILi1EEES8_S8_EEENS6_IJNS7_ILi192EEENS7_ILi128EEENS7_ILi96EEEEEELi96ENS_10bfloat16_tEfNS_4arch4Sm90ELb0ELb1ELb0ELb0ELb1ELb0ELb0ELb0ELb1ELb1ELb0ELb0EEENS1_21CollectiveEpilogueFwdINS6_IJSA_SC_SB_EEES9_SE_SG_Li384ELb0ELb1ELb0ELb0EEENS1_30DynamicPersistentTileSchedulerILi384ELi128ELb0ELb1ELb1EEEEEEEEEvNT_6ParamsE,"aw",@nobits
	.sectionflags	@""
	.align	16
	.zero		1024


//--------------------- .nv.shared._ZN7cutlass13device_kernelIN5flash11enable_sm90INS1_16FlashAttnFwdSm90INS1_25CollectiveMainloopFwdSm90ILi2EN4cute5tupleIJNS5_1CILi1EEES8_S8_EEENS6_IJNS7_ILi192EEENS7_ILi128EEENS7_ILi96EEEEEELi96ENS_10bfloat16_tEfNS_4arch4Sm90ELb0ELb1ELb0ELb1ELb1ELb0ELb0ELb0ELb1ELb1ELb0ELb0EEENS1_21CollectiveEpilogueFwdINS6_IJSA_SC_SB_EEES9_SE_SG_Li384ELb1ELb1ELb0ELb0EEENS1_36VarlenDynamicPersistentTileSchedulerILi192ELi128ELi384ELi128ELb0ELb1ELb1ELb1ELb0ELb1EEEEEEEEEvNT_6ParamsE --------------------------
	.section	.nv.shared._ZN7cutlass13device_kernelIN5flash11enable_sm90INS1_16FlashAttnFwdSm90INS1_25CollectiveMainloopFwdSm90ILi2EN4cute5tupleIJNS5_1CILi1EEES8_S8_EEENS6_IJNS7_ILi192EEENS7_ILi128EEENS7_ILi96EEEEEELi96ENS_10bfloat16_tEfNS_4arch4Sm90ELb0ELb1ELb0ELb1ELb1ELb0ELb0ELb0ELb1ELb1ELb0ELb0EEENS1_21CollectiveEpilogueFwdINS6_IJSA_SC_SB_EEES9_SE_SG_Li384ELb1ELb1ELb0ELb0EEENS1_36VarlenDynamicPersistentTileSchedulerILi192ELi128ELi384ELi128ELb0ELb1ELb1ELb1ELb0ELb1EEEEEEEEEvNT_6ParamsE,"aw",@nobits
	.sectionflags	@""
	.align	16
	.zero		1024


//--------------------- .nv.shared._ZN7cutlass13device_kernelIN5flash11enable_sm90INS1_16FlashAttnFwdSm90INS1_25CollectiveMainloopFwdSm90ILi2EN4cute5tupleIJNS5_1CILi1EEES8_S8_EEENS6_IJNS7_ILi192EEENS7_ILi128EEENS7_ILi96EEEEEELi96ENS_10bfloat16_tEfNS_4arch4Sm90ELb0ELb1ELb0ELb1ELb1ELb1ELb0ELb0ELb1ELb1ELb0ELb0EEENS1_21CollectiveEpilogueFwdINS6_IJSA_SC_SB_EEES9_SE_SG_Li384ELb1ELb1ELb0ELb0EEENS1_36VarlenDynamicPersistentTileSchedulerILi192ELi128ELi384ELi128ELb0ELb1ELb1ELb1ELb0ELb1EEEEEEEEEvNT_6ParamsE --------------------------
	.section	.nv.shared._ZN7cutlass13device_kernelIN5flash11enable_sm90INS1_16FlashAttnFwdSm90INS1_25CollectiveMainloopFwdSm90ILi2EN4cute5tupleIJNS5_1CILi1EEES8_S8_EEENS6_IJNS7_ILi192EEENS7_ILi128EEENS7_ILi96EEEEEELi96ENS_10bfloat16_tEfNS_4arch4Sm90ELb0ELb1ELb0ELb1ELb1ELb1ELb0ELb0ELb1ELb1ELb0ELb0EEENS1_21CollectiveEpilogueFwdINS6_IJSA_SC_SB_EEES9_SE_SG_Li384ELb1ELb1ELb0ELb0EEENS1_36VarlenDynamicPersistentTileSchedulerILi192ELi128ELi384ELi128ELb0ELb1ELb1ELb1ELb0ELb1EEEEEEEEEvNT_6ParamsE,"aw",@nobits
	.sectionflags	@""
	.align	16
	.zero		1024


//--------------------- .nv.shared._ZN7cutlass13device_kernelIN5flash11enable_sm90INS1_16FlashAttnFwdSm90INS1_25CollectiveMainloopFwdSm90ILi2EN4cute5tupleIJNS5_1CILi1EEES8_S8_EEENS6_IJNS7_ILi192EEENS7_ILi128EEENS7_ILi96EEEEEELi96ENS_10bfloat16_tEfNS_4arch4Sm90ELb1ELb0ELb0ELb0ELb1ELb0ELb0ELb0ELb1ELb1ELb0ELb0EEENS1_21CollectiveEpilogueFwdINS6_IJSA_SC_SB_EEES9_SE_SG_Li384ELb0ELb1ELb0ELb0EEENS1_30DynamicPersistentTileSchedulerILi384ELi128ELb0ELb1ELb1EEEEEEEEEvNT_6ParamsE --------------------------
	.section	.nv.shared._ZN7cutlass13device_kernelIN5flash11enable_sm90INS1_16FlashAttnFwdSm90INS1_25CollectiveMainloopFwdSm90ILi2EN4cute5tupleIJNS5_1CILi1EEES8_S8_EEENS6_IJNS7_ILi192EEENS7_ILi128EEENS7_ILi96EEEEEELi96ENS_10bfloat16_tEfNS_4arch4Sm90ELb1ELb0ELb0ELb0ELb1ELb0ELb0ELb0ELb1ELb1ELb0ELb0EEENS1_21CollectiveEpilogueFwdINS6_IJSA_SC_SB_EEES9_SE_SG_Li384ELb0ELb1ELb0ELb0EEENS1_30DynamicPersistentTileSchedulerILi384ELi128ELb0ELb1ELb1EEEEEEEEEvNT_6ParamsE,"aw",@nobits
	.sectionflags	@""
	.align	16
	.zero		1024


//--------------------- .nv.shared._ZN7cutlass13device_kernelIN5flash11enable_sm90INS1_16FlashAttnFwdSm90INS1_25CollectiveMainloopFwdSm90ILi2EN4cute5tupleIJNS5_1CILi1EEES8_S8_EEENS6_IJNS7_ILi192EEENS7_ILi128EEENS7_ILi96EEEEEELi96ENS_10bfloat16_tEfNS_4arch4Sm90ELb1ELb0ELb0ELb1ELb1ELb0ELb0ELb0ELb1ELb1ELb0ELb0EEENS1_21CollectiveEpilogueFwdINS6_IJSA_SC_SB_EEES9_SE_SG_Li384ELb1ELb1ELb0ELb0EEENS1_36VarlenDynamicPersistentTileSchedulerILi192ELi128ELi384ELi128ELb0ELb1ELb1ELb1ELb1ELb1EEEEEEEEEvNT_6ParamsE --------------------------
	.section	.nv.shared._ZN7cutlass13device_kernelIN5flash11enable_sm90INS1_16FlashAttnFwdSm90INS1_25CollectiveMainloopFwdSm90ILi2EN4cute5tupleIJNS5_1CILi1EEES8_S8_EEENS6_IJNS7_ILi192EEENS7_ILi128EEENS7_ILi96EEEEEELi96ENS_10bfloat16_tEfNS_4arch4Sm90ELb1ELb0ELb0ELb1ELb1ELb0ELb0ELb0ELb1ELb1ELb0ELb0EEENS1_21CollectiveEpilogueFwdINS6_IJSA_SC_SB_EEES9_SE_SG_Li384ELb1ELb1ELb0ELb0EEENS1_36VarlenDynamicPersistentTileSchedulerILi192ELi128ELi384ELi128ELb0ELb1ELb1ELb1ELb1ELb1EEEEEEEEEvNT_6ParamsE,"aw",@nobits
	.sectionflags	@""
	.align	16
	.zero		1024


//--------------------- .nv.shared._ZN7cutlass13device_kernelIN5flash11enable_sm90INS1_16FlashAttnFwdSm90INS1_25CollectiveMainloopFwdSm90ILi2EN4cute5tupleIJNS5_1CILi1EEES8_S8_EEENS6_IJNS7_ILi192EEENS7_ILi128EEENS7_ILi96EEEEEELi96ENS_10bfloat16_tEfNS_4arch4Sm90ELb1ELb0ELb0ELb1ELb1ELb1ELb0ELb0ELb1ELb1ELb0ELb0EEENS1_21CollectiveEpilogueFwdINS6_IJSA_SC_SB_EEES9_SE_SG_Li384ELb1ELb1ELb0ELb0EEENS1_36VarlenDynamicPersistentTileSchedulerILi192ELi128ELi384ELi128ELb0ELb1ELb1ELb1ELb1ELb1EEEEEEEEEvNT_6ParamsE --------------------------
	.section	.nv.shared._ZN7cutlass13device_kernelIN5flash11enable_sm90INS1_16FlashAttnFwdSm90INS1_25CollectiveMainloopFwdSm90ILi2EN4cute5tupleIJNS5_1CILi1EEES8_S8_EEENS6_IJNS7_ILi192EEENS7_ILi128EEENS7_ILi96EEEEEELi96ENS_10bfloat16_tEfNS_4arch4Sm90ELb1ELb0ELb0ELb1ELb1ELb1ELb0ELb0ELb1ELb1ELb0ELb0EEENS1_21CollectiveEpilogueFwdINS6_IJSA_SC_SB_EEES9_SE_SG_Li384ELb1ELb1ELb0ELb0EEENS1_36VarlenDynamicPersistentTileSchedulerILi192ELi128ELi384ELi128ELb0ELb1ELb1ELb1ELb1ELb1EEEEEEEEEvNT_6ParamsE,"aw",@nobits
	.sectionflags	@""
	.align	16
	.zero		1024


//--------------------- .nv.constant0._ZN7cutlass13device_kernelIN5flash11enable_sm90INS1_16FlashAttnFwdSm90INS1_25CollectiveMainloopFwdSm90ILi2EN4cute5tupleIJNS5_1CILi1EEES8_S8_EEENS6_IJNS7_ILi192EEENS7_ILi128EEENS7_ILi96EEEEEELi96ENS_10bfloat16_tEfNS_4arch4Sm90ELb0ELb0ELb0ELb0ELb1ELb0ELb0ELb0ELb1ELb1ELb0ELb0EEENS1_21CollectiveEpilogueFwdINS6_IJSA_SC_SB_EEES9_SE_SG_Li384ELb0ELb1ELb0ELb0EEENS1_29StaticPersistentTileSchedulerILb0EEEEEEEEEvNT_6ParamsE --------------------------
	.section	.nv.constant0._ZN7cutlass13device_kernelIN5flash11enable_sm90INS1_16FlashAttnFwdSm90INS1_25CollectiveMainloopFwdSm90ILi2EN4cute5tupleIJNS5_1CILi1EEES8_S8_EEENS6_IJNS7_ILi192EEENS7_ILi128EEENS7_ILi96EEEEEELi96ENS_10bfloat16_tEfNS_4arch4Sm90ELb0ELb0ELb0ELb0ELb1ELb0ELb0ELb0ELb1ELb1ELb0ELb0EEENS1_21CollectiveEpilogueFwdINS6_IJSA_SC_SB_EEES9_SE_SG_Li384ELb0ELb1ELb0ELb0EEENS1_29StaticPersistentTileSchedulerILb0EEEEEEEEEvNT_6ParamsE,"a",@progbits
	.sectionflags	@""
	.align	4
.nv.constant0._ZN7cutlass13device_kernelIN5flash11enable_sm90INS1_16FlashAttnFwdSm90INS1_25CollectiveMainloopFwdSm90ILi2EN4cute5tupleIJNS5_1CILi1EEES8_S8_EEENS6_IJNS7_ILi192EEENS7_ILi128EEENS7_ILi96EEEEEELi96ENS_10bfloat16_tEfNS_4arch4Sm90ELb0ELb0ELb0ELb0ELb1ELb0ELb0ELb0ELb1ELb1ELb0ELb0EEENS1_21CollectiveEpilogueFwdINS6_IJSA_SC_SB_EEES9_SE_SG_Li384ELb0ELb1ELb0ELb0EEENS1_29StaticPersistentTileSchedulerILb0EEEEEEEEEvNT_6ParamsE:
	.zero		3200


//--------------------- .nv.constant0._ZN7cutlass13device_kernelIN5flash11enable_sm90INS1_16FlashAttnFwdSm90INS1_25CollectiveMainloopFwdSm90ILi2EN4cute5tupleIJNS5_1CILi1EEES8_S8_EEENS6_IJNS7_ILi192EEENS7_ILi128EEENS7_ILi96EEEEEELi96ENS_10bfloat16_tEfNS_4arch4Sm90ELb0ELb0ELb0ELb1ELb1ELb0ELb0ELb0ELb1ELb1ELb0ELb0EEENS1_21CollectiveEpilogueFwdINS6_IJSA_SC_SB_EEES9_SE_SG_Li384ELb1ELb1ELb0ELb0EEENS1_36VarlenDynamicPersistentTileSchedulerILi192ELi128ELi384ELi128ELb0ELb1ELb1ELb0ELb1ELb1EEEEEEEEEvNT_6ParamsE --------------------------
	.section	.nv.constant0._ZN7cutlass13device_kernelIN5flash11enable_sm90INS1_16FlashAttnFwdSm90INS1_25CollectiveMainloopFwdSm90ILi2EN4cute5tupleIJNS5_1CILi1EEES8_S8_EEENS6_IJNS7_ILi192EEENS7_ILi128EEENS7_ILi96EEEEEELi96ENS_10bfloat16_tEfNS_4arch4Sm90ELb0ELb0ELb0ELb1ELb1ELb0ELb0ELb0ELb1ELb1ELb0ELb0EEENS1_21CollectiveEpilogueFwdINS6_IJSA_SC_SB_EEES9_SE_SG_Li384ELb1ELb1ELb0ELb0EEENS1_36VarlenDynamicPersistentTileSchedulerILi192ELi128ELi384ELi128ELb0ELb1ELb1ELb0ELb1ELb1EEEEEEEEEvNT_6ParamsE,"a",@progbits
	.sectionflags	@""
	.align	4
.nv.constant0._ZN7cutlass13device_kernelIN5flash11enable_sm90INS1_16FlashAttnFwdSm90INS1_25CollectiveMainloopFwdSm90ILi2EN4cute5tupleIJNS5_1CILi1EEES8_S8_EEENS6_IJNS7_ILi192EEENS7_ILi128EEENS7_ILi96EEEEEELi96ENS_10bfloat16_tEfNS_4arch4Sm90ELb0ELb0ELb0ELb1ELb1ELb0ELb0ELb0ELb1ELb1ELb0ELb0EEENS1_21CollectiveEpilogueFwdINS6_IJSA_SC_SB_EEES9_SE_SG_Li384ELb1ELb1ELb0ELb0EEENS1_36VarlenDynamicPersistentTileSchedulerILi192ELi128ELi384ELi128ELb0ELb1ELb1ELb0ELb1ELb1EEEEEEEEEvNT_6ParamsE:
	.zero		3328


//--------------------- .nv.constant0._ZN7cutlass13device_kernelIN5flash11enable_sm90INS1_16FlashAttnFwdSm90INS1_25CollectiveMainloopFwdSm90ILi2EN4cute5tupleIJNS5_1CILi1EEES8_S8_EEENS6_IJNS7_ILi192EEENS7_ILi128EEENS7_ILi96EEEEEELi96ENS_10bfloat16_tEfNS_4arch4Sm90ELb0ELb0ELb0ELb1ELb1ELb1ELb0ELb0ELb1ELb1ELb0ELb0EEENS1_21CollectiveEpilogueFwdINS6_IJSA_SC_SB_EEES9_SE_SG_Li384ELb1ELb1ELb0ELb0EEENS1_36VarlenDynamicPersistentTileSchedulerILi192ELi128ELi384ELi128ELb0ELb1ELb1ELb0ELb1ELb1EEEEEEEEEvNT_6ParamsE --------------------------
	.section	.nv.constant0._ZN7cutlass13device_kernelIN5flash11enable_sm90INS1_16FlashAttnFwdSm90INS1_25CollectiveMainloopFwdSm90ILi2EN4cute5tupleIJNS5_1CILi1EEES8_S8_EEENS6_IJNS7_ILi192EEENS7_ILi128EEENS7_ILi96EEEEEELi96ENS_10bfloat16_tEfNS_4arch4Sm90ELb0ELb0ELb0ELb1ELb1ELb1ELb0ELb0ELb1ELb1ELb0ELb0EEENS1_21CollectiveEpilogueFwdINS6_IJSA_SC_SB_EEES9_SE_SG_Li384ELb1ELb1ELb0ELb0EEENS1_36VarlenDynamicPersistentTileSchedulerILi192ELi128ELi384ELi128ELb0ELb1ELb1ELb0ELb1ELb1EEEEEEEEEvNT_6ParamsE,"a",@progbits
	.sectionflags	@""
	.align	4
.nv.constant0._ZN7cutlass13device_kernelIN5flash11enable_sm90INS1_16FlashAttnFwdSm90INS1_25CollectiveMainloopFwdSm90ILi2EN4cute5tupleIJNS5_1CILi1EEES8_S8_EEENS6_IJNS7_ILi192EEENS7_ILi128EEENS7_ILi96EEEEEELi96ENS_10bfloat16_tEfNS_4arch4Sm90ELb0ELb0ELb0ELb1ELb1ELb1ELb0ELb0ELb1ELb1ELb0ELb0EEENS1_21CollectiveEpilogueFwdINS6_IJSA_SC_SB_EEES9_SE_SG_Li384ELb1ELb1ELb0ELb0EEENS1_36VarlenDynamicPersistentTileSchedulerILi192ELi128ELi384ELi128ELb0ELb1ELb1ELb0ELb1ELb1EEEEEEEEEvNT_6ParamsE:
	.zero		3328


//--------------------- .nv.constant0._ZN7cutlass13device_kernelIN5flash11enable_sm90INS1_16FlashAttnFwdSm90INS1_25CollectiveMainloopFwdSm90ILi2EN4cute5tupleIJNS5_1CILi1EEES8_S8_EEENS6_IJNS7_ILi192EEENS7_ILi128EEENS7_ILi96EEEEEELi96ENS_10bfloat16_tEfNS_4arch4Sm90ELb0ELb1ELb0ELb0ELb1ELb0ELb0ELb0ELb1ELb1ELb0ELb0EEENS1_21CollectiveEpilogueFwdINS6_IJSA_SC_SB_EEES9_SE_SG_Li384ELb0ELb1ELb0ELb0EEENS1_30DynamicPersistentTileSchedulerILi384ELi128ELb0ELb1ELb1EEEEEEEEEvNT_6ParamsE --------------------------
	.section	.nv.constant0._ZN7cutlass13device_kernelIN5flash11enable_sm90INS1_16FlashAttnFwdSm90INS1_25CollectiveMainloopFwdSm90ILi2EN4cute5tupleIJNS5_1CILi1EEES8_S8_EEENS6_IJNS7_ILi192EEENS7_ILi128EEENS7_ILi96EEEEEELi96ENS_10bfloat16_tEfNS_4arch4Sm90ELb0ELb1ELb0ELb0ELb1ELb0ELb0ELb0ELb1ELb1ELb0ELb0EEENS1_21CollectiveEpilogueFwdINS6_IJSA_SC_SB_EEES9_SE_SG_Li384ELb0ELb1ELb0ELb0EEENS1_30DynamicPersistentTileSchedulerILi384ELi128ELb0ELb1ELb1EEEEEEEEEvNT_6ParamsE,"a",@progbits
	.sectionflags	@""
	.align	4
.nv.constant0._ZN7cutlass13device_kernelIN5flash11enable_sm90INS1_16FlashAttnFwdSm90INS1_25CollectiveMainloopFwdSm90ILi2EN4cute5tupleIJNS5_1CILi1EEES8_S8_EEENS6_IJNS7_ILi192EEENS7_ILi128EEENS7_ILi96EEEEEELi96ENS_10bfloat16_tEfNS_4arch4Sm90ELb0ELb1ELb0ELb0ELb1ELb0ELb0ELb0ELb1ELb1ELb0ELb0EEENS1_21CollectiveEpilogueFwdINS6_IJSA_SC_SB_EEES9_SE_SG_Li384ELb0ELb1ELb0ELb0EEENS1_30DynamicPersistentTileSchedulerILi384ELi128ELb0ELb1ELb1EEEEEEEEEvNT_6ParamsE:
	.zero		3328


//--------------------- .nv.constant0._ZN7cutlass13device_kernelIN5flash11enable_sm90INS1_16FlashAttnFwdSm90INS1_25CollectiveMainloopFwdSm90ILi2EN4cute5tupleIJNS5_1CILi1EEES8_S8_EEENS6_IJNS7_ILi192EEENS7_ILi128EEENS7_ILi96EEEEEELi96ENS_10bfloat16_tEfNS_4arch4Sm90ELb0ELb1ELb0ELb1ELb1ELb0ELb0ELb0ELb1ELb1ELb0ELb0EEENS1_21CollectiveEpilogueFwdINS6_IJSA_SC_SB_EEES9_SE_SG_Li384ELb1ELb1ELb0ELb0EEENS1_36VarlenDynamicPersistentTileSchedulerILi192ELi128ELi384ELi128ELb0ELb1ELb1ELb1ELb0ELb1EEEEEEEEEvNT_6ParamsE --------------------------
	.section	.nv.constant0._ZN7cutlass13device_kernelIN5flash11enable_sm90INS1_16FlashAttnFwdSm90INS1_25CollectiveMainloopFwdSm90ILi2EN4cute5tupleIJNS5_1CILi1EEES8_S8_EEENS6_IJNS7_ILi192EEENS7_ILi128EEENS7_ILi96EEEEEELi96ENS_10bfloat16_tEfNS_4arch4Sm90ELb0ELb1ELb0ELb1ELb1ELb0ELb0ELb0ELb1ELb1ELb0ELb0EEENS1_21CollectiveEpilogueFwdINS6_IJSA_SC_SB_EEES9_SE_SG_Li384ELb1ELb1ELb0ELb0EEENS1_36VarlenDynamicPersistentTileSchedulerILi192ELi128ELi384ELi128ELb0ELb1ELb1ELb1ELb0ELb1EEEEEEEEEvNT_6ParamsE,"a",@progbits
	.sectionflags	@""
	.align	4
.nv.constant0._ZN7cutlass13device_kernelIN5flash11enable_sm90INS1_16FlashAttnFwdSm90INS1_25CollectiveMainloopFwdSm90ILi2EN4cute5tupleIJNS5_1CILi1EEES8_S8_EEENS6_IJNS7_ILi192EEENS7_ILi128EEENS7_ILi96EEEEEELi96ENS_10bfloat16_tEfNS_4arch4Sm90ELb0ELb1ELb0ELb1ELb1ELb0ELb0ELb0ELb1ELb1ELb0ELb0EEENS1_21CollectiveEpilogueFwdINS6_IJSA_SC_SB_EEES9_SE_SG_Li384ELb1ELb1ELb0ELb0EEENS1_36VarlenDynamicPersistentTileSchedulerILi192ELi128ELi384ELi128ELb0ELb1ELb1ELb1ELb0ELb1EEEEEEEEEvNT_6ParamsE:
	.zero		3328


//--------------------- .nv.constant0._ZN7cutlass13device_kernelIN5flash11enable_sm90INS1_16FlashAttnFwdSm90INS1_25CollectiveMainloopFwdSm90ILi2EN4cute5tupleIJNS5_1CILi1EEES8_S8_EEENS6_IJNS7_ILi192EEENS7_ILi128EEENS7_ILi96EEEEEELi96ENS_10bfloat16_tEfNS_4arch4Sm90ELb0ELb1ELb0ELb1ELb1ELb1ELb0ELb0ELb1ELb1ELb0ELb0EEENS1_21CollectiveEpilogueFwdINS6_IJSA_SC_SB_EEES9_SE_SG_Li384ELb1ELb1ELb0ELb0EEENS1_36VarlenDynamicPersistentTileSchedulerILi192ELi128ELi384ELi128ELb0ELb1ELb1ELb1ELb0ELb1EEEEEEEEEvNT_6ParamsE --------------------------
	.section	.nv.constant0._ZN7cutlass13device_kernelIN5flash11enable_sm90INS1_16FlashAttnFwdSm90INS1_25CollectiveMainloopFwdSm90ILi2EN4cute5tupleIJNS5_1CILi1EEES8_S8_EEENS6_IJNS7_ILi192EEENS7_ILi128EEENS7_ILi96EEEEEELi96ENS_10bfloat16_tEfNS_4arch4Sm90ELb0ELb1ELb0ELb1ELb1ELb1ELb0ELb0ELb1ELb1ELb0ELb0EEENS1_21CollectiveEpilogueFwdINS6_IJSA_SC_SB_EEES9_SE_SG_Li384ELb1ELb1ELb0ELb0EEENS1_36VarlenDynamicPersistentTileSchedulerILi192ELi128ELi384ELi128ELb0ELb1ELb1ELb1ELb0ELb1EEEEEEEEEvNT_6ParamsE,"a",@progbits
	.sectionflags	@""
	.align	4
.nv.constant0._ZN7cutlass13device_kernelIN5flash11enable_sm90INS1_16FlashAttnFwdSm90INS1_25CollectiveMainloopFwdSm90ILi2EN4cute5tupleIJNS5_1CILi1EEES8_S8_EEENS6_IJNS7_ILi192EEENS7_ILi128EEENS7_ILi96EEEEEELi96ENS_10bfloat16_tEfNS_4arch4Sm90ELb0ELb1ELb0ELb1ELb1ELb1ELb0ELb0ELb1ELb1ELb0ELb0EEENS1_21CollectiveEpilogueFwdINS6_IJSA_SC_SB_EEES9_SE_SG_Li384ELb1ELb1ELb0ELb0EEENS1_36VarlenDynamicPersistentTileSchedulerILi192ELi128ELi384ELi128ELb0ELb1ELb1ELb1ELb0ELb1EEEEEEEEEvNT_6ParamsE:
	.zero		3328


//--------------------- .nv.constant0._ZN7cutlass13device_kernelIN5flash11enable_sm90INS1_16FlashAttnFwdSm90INS1_25CollectiveMainloopFwdSm90ILi2EN4cute5tupleIJNS5_1CILi1EEES8_S8_EEENS6_IJNS7_ILi192EEENS7_ILi128EEENS7_ILi96EEEEEELi96ENS_10bfloat16_tEfNS_4arch4Sm90ELb1ELb0ELb0ELb0ELb1ELb0ELb0ELb0ELb1ELb1ELb0ELb0EEENS1_21CollectiveEpilogueFwdINS6_IJSA_SC_SB_EEES9_SE_SG_Li384ELb0ELb1ELb0ELb0EEENS1_30DynamicPersistentTileSchedulerILi384ELi128ELb0ELb1ELb1EEEEEEEEEvNT_6ParamsE --------------------------
	.section	.nv.constant0._ZN7cutlass13device_kernelIN5flash11enable_sm90INS1_16FlashAttnFwdSm90INS1_25CollectiveMainloopFwdSm90ILi2EN4cute5tupleIJNS5_1CILi1EEES8_S8_EEENS6_IJNS7_ILi192EEENS7_ILi128EEENS7_ILi96EEEEEELi96ENS_10bfloat16_tEfNS_4arch4Sm90ELb1ELb0ELb0ELb0ELb1ELb0ELb0ELb0ELb1ELb1ELb0ELb0EEENS1_21CollectiveEpilogueFwdINS6_IJSA_SC_SB_EEES9_SE_SG_Li384ELb0ELb1ELb0ELb0EEENS1_30DynamicPersistentTileSchedulerILi384ELi128ELb0ELb1ELb1EEEEEEEEEvNT_6ParamsE,"a",@progbits
	.sectionflags	@""
	.align	4
.nv.constant0._ZN7cutlass13device_kernelIN5flash11enable_sm90INS1_16FlashAttnFwdSm90INS1_25CollectiveMainloopFwdSm90ILi2EN4cute5tupleIJNS5_1CILi1EEES8_S8_EEENS6_IJNS7_ILi192EEENS7_ILi128EEENS7_ILi96EEEEEELi96ENS_10bfloat16_tEfNS_4arch4Sm90ELb1ELb0ELb0ELb0ELb1ELb0ELb0ELb0ELb1ELb1ELb0ELb0EEENS1_21CollectiveEpilogueFwdINS6_IJSA_SC_SB_EEES9_SE_SG_Li384ELb0ELb1ELb0ELb0EEENS1_30DynamicPersistentTileSchedulerILi384ELi128ELb0ELb1ELb1EEEEEEEEEvNT_6ParamsE:
	.zero		3328


//--------------------- .nv.constant0._ZN7cutlass13device_kernelIN5flash11enable_sm90INS1_16FlashAttnFwdSm90INS1_25CollectiveMainloopFwdSm90ILi2EN4cute5tupleIJNS5_1CILi1EEES8_S8_EEENS6_IJNS7_ILi192EEENS7_ILi128EEENS7_ILi96EEEEEELi96ENS_10bfloat16_tEfNS_4arch4Sm90ELb1ELb0ELb0ELb1ELb1ELb0ELb0ELb0ELb1ELb1ELb0ELb0EEENS1_21CollectiveEpilogueFwdINS6_IJSA_SC_SB_EEES9_SE_SG_Li384ELb1ELb1ELb0ELb0EEENS1_36VarlenDynamicPersistentTileSchedulerILi192ELi128ELi384ELi128ELb0ELb1ELb1ELb1ELb1ELb1EEEEEEEEEvNT_6ParamsE --------------------------
	.section	.nv.constant0._ZN7cutlass13device_kernelIN5flash11enable_sm90INS1_16FlashAttnFwdSm90INS1_25CollectiveMainloopFwdSm90ILi2EN4cute5tupleIJNS5_1CILi1EEES8_S8_EEENS6_IJNS7_ILi192EEENS7_ILi128EEENS7_ILi96EEEEEELi96ENS_10bfloat16_tEfNS_4arch4Sm90ELb1ELb0ELb0ELb1ELb1ELb0ELb0ELb0ELb1ELb1ELb0ELb0EEENS1_21CollectiveEpilogueFwdINS6_IJSA_SC_SB_EEES9_SE_SG_Li384ELb1ELb1ELb0ELb0EEENS1_36VarlenDynamicPersistentTileSchedulerILi192ELi128ELi384ELi128ELb0ELb1ELb1ELb1ELb1ELb1EEEEEEEEEvNT_6ParamsE,"a",@progbits
	.sectionflags	@""
	.align	4
.nv.constant0._ZN7cutlass13device_kernelIN5flash11enable_sm90INS1_16FlashAttnFwdSm90INS1_25CollectiveMainloopFwdSm90ILi2EN4cute5tupleIJNS5_1CILi1EEES8_S8_EEENS6_IJNS7_ILi192EEENS7_ILi128EEENS7_ILi96EEEEEELi96ENS_10bfloat16_tEfNS_4arch4Sm90ELb1ELb0ELb0ELb1ELb1ELb0ELb0ELb0ELb1ELb1ELb0ELb0EEENS1_21CollectiveEpilogueFwdINS6_IJSA_SC_SB_EEES9_SE_SG_Li384ELb1ELb1ELb0ELb0EEENS1_36VarlenDynamicPersistentTileSchedulerILi192ELi128ELi384ELi128ELb0ELb1ELb1ELb1ELb1ELb1EEEEEEEEEvNT_6ParamsE:
	.zero		3328


//--------------------- .nv.constant0._ZN7cutlass13device_kernelIN5flash11enable_sm90INS1_16FlashAttnFwdSm90INS1_25CollectiveMainloopFwdSm90ILi2EN4cute5tupleIJNS5_1CILi1EEES8_S8_EEENS6_IJNS7_ILi192EEENS7_ILi128EEENS7_ILi96EEEEEELi96ENS_10bfloat16_tEfNS_4arch4Sm90ELb1ELb0ELb0ELb1ELb1ELb1ELb0ELb0ELb1ELb1ELb0ELb0EEENS1_21CollectiveEpilogueFwdINS6_IJSA_SC_SB_EEES9_SE_SG_Li384ELb1ELb1ELb0ELb0EEENS1_36VarlenDynamicPersistentTileSchedulerILi192ELi128ELi384ELi128ELb0ELb1ELb1ELb1ELb1ELb1EEEEEEEEEvNT_6ParamsE --------------------------
	.section	.nv.constant0._ZN7cutlass13device_kernelIN5flash11enable_sm90INS1_16FlashAttnFwdSm90INS1_25CollectiveMainloopFwdSm90ILi2EN4cute5tupleIJNS5_1CILi1EEES8_S8_EEENS6_IJNS7_ILi192EEENS7_ILi128EEENS7_ILi96EEEEEELi96ENS_10bfloat16_tEfNS_4arch4Sm90ELb1ELb0ELb0ELb1ELb1ELb1ELb0ELb0ELb1ELb1ELb0ELb0EEENS1_21CollectiveEpilogueFwdINS6_IJSA_SC_SB_EEES9_SE_SG_Li384ELb1ELb1ELb0ELb0EEENS1_36VarlenDynamicPersistentTileSchedulerILi192ELi128ELi384ELi128ELb0ELb1ELb1ELb1ELb1ELb1EEEEEEEEEvNT_6ParamsE,"a",@progbits
	.sectionflags	@""
	.align	4
.nv.constant0._ZN7cutlass13device_kernelIN5flash11enable_sm90INS1_16FlashAttnFwdSm90INS1_25CollectiveMainloopFwdSm90ILi2EN4cute5tupleIJNS5_1CILi1EEES8_S8_EEENS6_IJNS7_ILi192EEENS7_ILi128EEENS7_ILi96EEEEEELi96ENS_10bfloat16_tEfNS_4arch4Sm90ELb1ELb0ELb0ELb1ELb1ELb1ELb0ELb0ELb1ELb1ELb0ELb0EEENS1_21CollectiveEpilogueFwdINS6_IJSA_SC_SB_EEES9_SE_SG_Li384ELb1ELb1ELb0ELb0EEENS1_36VarlenDynamicPersistentTileSchedulerILi192ELi128ELi384ELi128ELb0ELb1ELb1ELb1ELb1ELb1EEEEEEEEEvNT_6ParamsE:
	.zero		3328


//--------------------- SYMBOLS --------------------------

	.type		.nv.reservedSmem.offset0,@object
	.size		.nv.reservedSmem.offset0,0x4
	.type		__assertfail,@function
